	.target	sm_100a

	.elftype	@"ET_EXEC"


//--------------------- .note.nv.tkinfo           --------------------------
	.section	.note.nv.tkinfo,"",@"SHT_NOTE"
	.sectionflags	@"SHF_NOTE_NV_TKINFO"
	.tkinfo
        /*0018*/ 	.word	0x00000002
        /*0030*/ 	.string	""
        /*0030*/ 	.string	"ptxas"
        /*0030*/ 	.string	"Cuda compilation tools, release 13.0, V13.0.88"
        /*0030*/ 	.string	"Build cuda_13.0.r13.0/compiler.36424714_0"
        /*0030*/ 	.string	"-arch sm_100a -m 64 "



//--------------------- .note.nv.cuinfo           --------------------------
	.section	.note.nv.cuinfo,"",@"SHT_NOTE"
	.sectionflags	@"SHF_NOTE_NV_CUINFO"
        /*0018*/ 	.short	0x0002
        /*001a*/ 	.short	0x0064
        /*001c*/ 	.short	0x0082
	.zero		2


//--------------------- .nv.info                  --------------------------
	.section	.nv.info,"",@"SHT_CUDA_INFO"
	.align	4


	//----- nvinfo : EIATTR_REGCOUNT
	.align		4
        /*0000*/ 	.byte	0x04, 0x2f
        /*0002*/ 	.short	(.L_19 - .L_18)
	.align		4
.L_18:
        /*0004*/ 	.word	index@(_ZN7cutlass13device_kernelINS_4conv6kernel13ConvUniversalINS1_16ConvProblemShapeILNS1_8OperatorE2ELi3EEENS1_10collective14CollectiveConvINS1_47MainloopSm100TmaUmmaWarpSpecializedImplicitGemmILS5_2ELi8ELi3ELi1ELi2EN4cute5tupleIJNSA_1CILi2EEENSC_ILi1EEESE_EEEEENSB_IJNSC_ILi256EEENSB_IJNSC_ILi128EEEEEENSB_IJNSC_ILi32EEEEEEEEENS_10tfloat32_tESN_NSA_8TiledMMAINSA_8MMA_AtomIJNSA_23SM100_MMA_TF32_2x1SM_SSISN_SN_fLi256ELi128ELNSA_4UMMA5MajorE1ELSS_1ELNSR_7ScaleInE0ELST_0EEEEEENSA_6LayoutINSB_IJSE_SE_SE_EEENSB_IJNSC_ILi0EEESY_SY_EEEEENSB_IJNSA_10UnderscoreES11_S11_EEEEENS7_6detail27Sm100ImplicitGemmTileTraitsINSA_18SM100_TMA_2SM_LOADENSA_14ComposedLayoutINSA_7SwizzleILi2ELi5ELi2EEENSA_18smem_ptr_flag_bitsILi32EEENSW_INSB_IJSK_NSC_ILi4EEEEEENSB_IJSE_SK_EEEEEEEvEENS15_INSA_25SM100_TMA_2SM_LOAD_IM2COLES1G_vEEEENS_8epilogue10collective18CollectiveEpilogueINS1L_23Sm100TmaWarpSpecializedILi4ELi2ELi16ELb1ELb0EEEJNSB_IJSI_SJ_SL_EEENSB_IJNSW_ISI_SE_EENSW_INSC_ILi16EEESE_EEEEESN_NSB_IJlNSB_IJSE_lllEEESY_EEESN_S1W_NS1L_6fusion15FusionCallbacksIS1P_NS1X_17LinearCombinationISN_fSN_fLNS_15FloatRoundStyleE2EEES1Q_S1U_JEEENSA_5SM1004TMEM4LOAD26SM100_TMEM_LOAD_32dp32b16xENSA_13SM90_TMA_LOADENS17_INS18_ILi2ELi4ELi3EEES1B_NSW_INSB_IJNSC_ILi8EEES1S_EEENSB_IJS1S_SE_EEEEEEENSA_39AutoVectorizingCopyWithAssumedAlignmentILi128EEENSA_14SM90_TMA_STOREES2D_S2F_S2F_EEEvvEEEEvNT_6ParamsE)
        /*0008*/ 	.word	0x00000060


	//----- nvinfo : EIATTR_FRAME_SIZE
	.align		4
.L_19:
        /*000c*/ 	.byte	0x04, 0x11
        /*000e*/ 	.short	(.L_21 - .L_20)
	.align		4
.L_20:
        /*0010*/ 	.word	index@($__internal_2_$__cuda_sm10x_tcgen05_guardrail_trap_unallocated_columns_being_dealloced)
        /*0014*/ 	.word	0x00000008


	//----- nvinfo : EIATTR_FRAME_SIZE
	.align		4
.L_21:
        /*0018*/ 	.byte	0x04, 0x11
        /*001a*/ 	.short	(.L_23 - .L_22)
	.align		4
.L_22:
        /*001c*/ 	.word	index@($__internal_1_$__cuda_sm10x_tcgen05_guardrail_trap_phase_invalid_during_alloc)
        /*0020*/ 	.word	0x00000008


	//----- nvinfo : EIATTR_FRAME_SIZE
	.align		4
.L_23:
        /*0024*/ 	.byte	0x04, 0x11
        /*0026*/ 	.short	(.L_25 - .L_24)
	.align		4
.L_24:
        /*0028*/ 	.word	index@($__internal_0_$__cuda_sm10x_tcgen05_guardrail_trap_col_being_dealloced_not_returned_by_alloc)
        /*002c*/ 	.word	0x00000008


	//----- nvinfo : EIATTR_FRAME_SIZE
	.align		4
.L_25:
        /*0030*/ 	.byte	0x04, 0x11
        /*0032*/ 	.short	(.L_27 - .L_26)
	.align		4
.L_26:
        /*0034*/ 	.word	index@(_ZN7cutlass13device_kernelINS_4conv6kernel13ConvUniversalINS1_16ConvProblemShapeILNS1_8OperatorE2ELi3EEENS1_10collective14CollectiveConvINS1_47MainloopSm100TmaUmmaWarpSpecializedImplicitGemmILS5_2ELi8ELi3ELi1ELi2EN4cute5tupleIJNSA_1CILi2EEENSC_ILi1EEESE_EEEEENSB_IJNSC_ILi256EEENSB_IJNSC_ILi128EEEEEENSB_IJNSC_ILi32EEEEEEEEENS_10tfloat32_tESN_NSA_8TiledMMAINSA_8MMA_AtomIJNSA_23SM100_MMA_TF32_2x1SM_SSISN_SN_fLi256ELi128ELNSA_4UMMA5MajorE1ELSS_1ELNSR_7ScaleInE0ELST_0EEEEEENSA_6LayoutINSB_IJSE_SE_SE_EEENSB_IJNSC_ILi0EEESY_SY_EEEEENSB_IJNSA_10UnderscoreES11_S11_EEEEENS7_6detail27Sm100ImplicitGemmTileTraitsINSA_18SM100_TMA_2SM_LOADENSA_14ComposedLayoutINSA_7SwizzleILi2ELi5ELi2EEENSA_18smem_ptr_flag_bitsILi32EEENSW_INSB_IJSK_NSC_ILi4EEEEEENSB_IJSE_SK_EEEEEEEvEENS15_INSA_25SM100_TMA_2SM_LOAD_IM2COLES1G_vEEEENS_8epilogue10collective18CollectiveEpilogueINS1L_23Sm100TmaWarpSpecializedILi4ELi2ELi16ELb1ELb0EEEJNSB_IJSI_SJ_SL_EEENSB_IJNSW_ISI_SE_EENSW_INSC_ILi16EEESE_EEEEESN_NSB_IJlNSB_IJSE_lllEEESY_EEESN_S1W_NS1L_6fusion15FusionCallbacksIS1P_NS1X_17LinearCombinationISN_fSN_fLNS_15FloatRoundStyleE2EEES1Q_S1U_JEEENSA_5SM1004TMEM4LOAD26SM100_TMEM_LOAD_32dp32b16xENSA_13SM90_TMA_LOADENS17_INS18_ILi2ELi4ELi3EEES1B_NSW_INSB_IJNSC_ILi8EEES1S_EEENSB_IJS1S_SE_EEEEEEENSA_39AutoVectorizingCopyWithAssumedAlignmentILi128EEENSA_14SM90_TMA_STOREES2D_S2F_S2F_EEEvvEEEEvNT_6ParamsE)
        /*0038*/ 	.word	0x00000008


	//----- nvinfo : EIATTR_MIN_STACK_SIZE
	.align		4
.L_27:
        /*003c*/ 	.byte	0x04, 0x12
        /*003e*/ 	.short	(.L_29 - .L_28)
	.align		4
.L_28:
        /*0040*/ 	.word	index@(_ZN7cutlass13device_kernelINS_4conv6kernel13ConvUniversalINS1_16ConvProblemShapeILNS1_8OperatorE2ELi3EEENS1_10collective14CollectiveConvINS1_47MainloopSm100TmaUmmaWarpSpecializedImplicitGemmILS5_2ELi8ELi3ELi1ELi2EN4cute5tupleIJNSA_1CILi2EEENSC_ILi1EEESE_EEEEENSB_IJNSC_ILi256EEENSB_IJNSC_ILi128EEEEEENSB_IJNSC_ILi32EEEEEEEEENS_10tfloat32_tESN_NSA_8TiledMMAINSA_8MMA_AtomIJNSA_23SM100_MMA_TF32_2x1SM_SSISN_SN_fLi256ELi128ELNSA_4UMMA5MajorE1ELSS_1ELNSR_7ScaleInE0ELST_0EEEEEENSA_6LayoutINSB_IJSE_SE_SE_EEENSB_IJNSC_ILi0EEESY_SY_EEEEENSB_IJNSA_10UnderscoreES11_S11_EEEEENS7_6detail27Sm100ImplicitGemmTileTraitsINSA_18SM100_TMA_2SM_LOADENSA_14ComposedLayoutINSA_7SwizzleILi2ELi5ELi2EEENSA_18smem_ptr_flag_bitsILi32EEENSW_INSB_IJSK_NSC_ILi4EEEEEENSB_IJSE_SK_EEEEEEEvEENS15_INSA_25SM100_TMA_2SM_LOAD_IM2COLES1G_vEEEENS_8epilogue10collective18CollectiveEpilogueINS1L_23Sm100TmaWarpSpecializedILi4ELi2ELi16ELb1ELb0EEEJNSB_IJSI_SJ_SL_EEENSB_IJNSW_ISI_SE_EENSW_INSC_ILi16EEESE_EEEEESN_NSB_IJlNSB_IJSE_lllEEESY_EEESN_S1W_NS1L_6fusion15FusionCallbacksIS1P_NS1X_17LinearCombinationISN_fSN_fLNS_15FloatRoundStyleE2EEES1Q_S1U_JEEENSA_5SM1004TMEM4LOAD26SM100_TMEM_LOAD_32dp32b16xENSA_13SM90_TMA_LOADENS17_INS18_ILi2ELi4ELi3EEES1B_NSW_INSB_IJNSC_ILi8EEES1S_EEENSB_IJS1S_SE_EEEEEEENSA_39AutoVectorizingCopyWithAssumedAlignmentILi128EEENSA_14SM90_TMA_STOREES2D_S2F_S2F_EEEvvEEEEvNT_6ParamsE)
        /*0044*/ 	.word	0x00000008
.L_29:


//--------------------- .nv.compat                --------------------------
	.section	.nv.compat,"",@"SHT_CUDA_COMPAT_INFO"
	.align	4
        /*0000*/ 	.byte	0x02, 0x09, 0x01, 0x00, 0x02, 0x02, 0x02, 0x00, 0x02, 0x05, 0x05, 0x00, 0x03, 0x07, 0x01, 0x01
        /*0010*/ 	.byte	0x02, 0x03, 0x01, 0x00, 0x02, 0x06, 0x01, 0x00, 0x04, 0x0b, 0x08, 0x00, 0x09, 0x00, 0x00, 0x00
        /*0020*/ 	.byte	0x00, 0x00, 0x00, 0x00


//--------------------- .nv.info._ZN7cutlass13device_kernelINS_4conv6kernel13ConvUniversalINS1_16ConvProblemShapeILNS1_8OperatorE2ELi3EEENS1_10collective14CollectiveConvINS1_47MainloopSm100TmaUmmaWarpSpecializedImplicitGemmILS5_2ELi8ELi3ELi1ELi2EN4cute5tupleIJNSA_1CILi2EEENSC_ILi1EEESE_EEEEENSB_IJNSC_ILi256EEENSB_IJNSC_ILi128EEEEEENSB_IJNSC_ILi32EEEEEEEEENS_10tfloat32_tESN_NSA_8TiledMMAINSA_8MMA_AtomIJNSA_23SM100_MMA_TF32_2x1SM_SSISN_SN_fLi256ELi128ELNSA_4UMMA5MajorE1ELSS_1ELNSR_7ScaleInE0ELST_0EEEEEENSA_6LayoutINSB_IJSE_SE_SE_EEENSB_IJNSC_ILi0EEESY_SY_EEEEENSB_IJNSA_10UnderscoreES11_S11_EEEEENS7_6detail27Sm100ImplicitGemmTileTraitsINSA_18SM100_TMA_2SM_LOADENSA_14ComposedLayoutINSA_7SwizzleILi2ELi5ELi2EEENSA_18smem_ptr_flag_bitsILi32EEENSW_INSB_IJSK_NSC_ILi4EEEEEENSB_IJSE_SK_EEEEEEEvEENS15_INSA_25SM100_TMA_2SM_LOAD_IM2COLES1G_vEEEENS_8epilogue10collective18CollectiveEpilogueINS1L_23Sm100TmaWarpSpecializedILi4ELi2ELi16ELb1ELb0EEEJNSB_IJSI_SJ_SL_EEENSB_IJNSW_ISI_SE_EENSW_INSC_ILi16EEESE_EEEEESN_NSB_IJlNSB_IJSE_lllEEESY_EEESN_S1W_NS1L_6fusion15FusionCallbacksIS1P_NS1X_17LinearCombinationISN_fSN_fLNS_15FloatRoundStyleE2EEES1Q_S1U_JEEENSA_5SM1004TMEM4LOAD26SM100_TMEM_LOAD_32dp32b16xENSA_13SM90_TMA_LOADENS17_INS18_ILi2ELi4ELi3EEES1B_NSW_INSB_IJNSC_ILi8EEES1S_EEENSB_IJS1S_SE_EEEEEEENSA_39AutoVectorizingCopyWithAssumedAlignmentILi128EEENSA_14SM90_TMA_STOREES2D_S2F_S2F_EEEvvEEEEvNT_6ParamsE --------------------------
	.section	.nv.info._ZN7cutlass13device_kernelINS_4conv6kernel13ConvUniversalINS1_16ConvProblemShapeILNS1_8OperatorE2ELi3EEENS1_10collective14CollectiveConvINS1_47MainloopSm100TmaUmmaWarpSpecializedImplicitGemmILS5_2ELi8ELi3ELi1ELi2EN4cute5tupleIJNSA_1CILi2EEENSC_ILi1EEESE_EEEEENSB_IJNSC_ILi256EEENSB_IJNSC_ILi128EEEEEENSB_IJNSC_ILi32EEEEEEEEENS_10tfloat32_tESN_NSA_8TiledMMAINSA_8MMA_AtomIJNSA_23SM100_MMA_TF32_2x1SM_SSISN_SN_fLi256ELi128ELNSA_4UMMA5MajorE1ELSS_1ELNSR_7ScaleInE0ELST_0EEEEEENSA_6LayoutINSB_IJSE_SE_SE_EEENSB_IJNSC_ILi0EEESY_SY_EEEEENSB_IJNSA_10UnderscoreES11_S11_EEEEENS7_6detail27Sm100ImplicitGemmTileTraitsINSA_18SM100_TMA_2SM_LOADENSA_14ComposedLayoutINSA_7SwizzleILi2ELi5ELi2EEENSA_18smem_ptr_flag_bitsILi32EEENSW_INSB_IJSK_NSC_ILi4EEEEEENSB_IJSE_SK_EEEEEEEvEENS15_INSA_25SM100_TMA_2SM_LOAD_IM2COLES1G_vEEEENS_8epilogue10collective18CollectiveEpilogueINS1L_23Sm100TmaWarpSpecializedILi4ELi2ELi16ELb1ELb0EEEJNSB_IJSI_SJ_SL_EEENSB_IJNSW_ISI_SE_EENSW_INSC_ILi16EEESE_EEEEESN_NSB_IJlNSB_IJSE_lllEEESY_EEESN_S1W_NS1L_6fusion15FusionCallbacksIS1P_NS1X_17LinearCombinationISN_fSN_fLNS_15FloatRoundStyleE2EEES1Q_S1U_JEEENSA_5SM1004TMEM4LOAD26SM100_TMEM_LOAD_32dp32b16xENSA_13SM90_TMA_LOADENS17_INS18_ILi2ELi4ELi3EEES1B_NSW_INSB_IJNSC_ILi8EEES1S_EEENSB_IJS1S_SE_EEEEEEENSA_39AutoVectorizingCopyWithAssumedAlignmentILi128EEENSA_14SM90_TMA_STOREES2D_S2F_S2F_EEEvvEEEEvNT_6ParamsE,"",@"SHT_CUDA_INFO"
	.sectionflags	@""
	.align	4


	//----- nvinfo : EIATTR_CUDA_API_VERSION
	.align		4
        /*0000*/ 	.byte	0x04, 0x37
        /*0002*/ 	.short	(.L_31 - .L_30)
.L_30:
        /*0004*/ 	.word	0x00000082


	//----- nvinfo : EIATTR_KPARAM_INFO
	.align		4
.L_31:
        /*0008*/ 	.byte	0x04, 0x17
        /*000a*/ 	.short	(.L_33 - .L_32)
.L_32:
        /*000c*/ 	.word	0x00000000
        /*0010*/ 	.short	0x0000
        /*0012*/ 	.short	0x0000
        /*0014*/ 	.byte	0x00, 0xf0, 0x01, 0x24


	//----- nvinfo : EIATTR_AT_ENTRY_FRAGMENTS
	.align		4
.L_33:
        /*0018*/ 	.byte	0x04, 0x4f
        /*001a*/ 	.short	(.L_35 - .L_34)


	//   ....[0]....
.L_34:
        /*001c*/ 	.word	0x00000007


	//----- nvinfo : EIATTR_RESERVED_SMEM_USED
	.align		4
.L_35:
        /*0020*/ 	.byte	0x01, 0x41
	.zero		2


	//----- nvinfo : EIATTR_SPARSE_MMA_MASK
	.align		4
        /*0024*/ 	.byte	0x03, 0x50
        /*0026*/ 	.short	0x0000


	//----- nvinfo : EIATTR_TCGEN05_2CTA_USED
	.align		4
        /*0028*/ 	.byte	0x01, 0x52
	.zero		2


	//----- nvinfo : EIATTR_MAXREG_COUNT
	.align		4
        /*002c*/ 	.byte	0x03, 0x1b
        /*002e*/ 	.short	0x00ff


	//----- nvinfo : EIATTR_NUM_BARRIERS
	.align		4
        /*0030*/ 	.byte	0x02, 0x4c
        /*0032*/ 	.byte	0x07
	.zero		1


	//----- nvinfo : EIATTR_EXTERNS
	.align		4
        /*0034*/ 	.byte	0x04, 0x0f
        /*0036*/ 	.short	(.L_37 - .L_36)


	//   ....[0]....
	.align		4
.L_36:
        /*0038*/ 	.word	index@(__assertfail)


	//----- nvinfo : EIATTR_MERCURY_ISA_VERSION
	.align		4
.L_37:
        /*003c*/ 	.byte	0x03, 0x5f
        /*003e*/ 	.short	0x0101


	//----- nvinfo : EIATTR_INT_WARP_WIDE_INSTR_OFFSETS
	.align		4
        /*0040*/ 	.byte	0x04, 0x31
        /*0042*/ 	.short	(.L_39 - .L_38)


	//   ....[0]....
.L_38:
        /*0044*/ 	.word	0x00000cd0


	//   ....[1]....
        /*0048*/ 	.word	0x00000d80


	//   ....[2]....
        /*004c*/ 	.word	0x00004f10


	//   ....[3]....
        /*0050*/ 	.word	0x00004f30


	//   ....[4]....
        /*0054*/ 	.word	0x00004f60


	//   ....[5]....
        /*0058*/ 	.word	0x000061b0


	//   ....[6]....
        /*005c*/ 	.word	0x00006210


	//   ....[7]....
        /*0060*/ 	.word	0x00006310


	//   ....[8]....
        /*0064*/ 	.word	0x00006390


	//   ....[9]....
        /*0068*/ 	.word	0x000064a0


	//   ....[10]....
        /*006c*/ 	.word	0x00006520


	//   ....[11]....
        /*0070*/ 	.word	0x00006630


	//   ....[12]....
        /*0074*/ 	.word	0x000066c0


	//   ....[13]....
        /*0078*/ 	.word	0x000067d0


	//   ....[14]....
        /*007c*/ 	.word	0x00006850


	//   ....[15]....
        /*0080*/ 	.word	0x00006930


	//   ....[16]....
        /*0084*/ 	.word	0x000069b0


	//   ....[17]....
        /*0088*/ 	.word	0x00006a90


	//   ....[18]....
        /*008c*/ 	.word	0x00006b20


	//   ....[19]....
        /*0090*/ 	.word	0x00006c10


	//   ....[20]....
        /*0094*/ 	.word	0x00006ca0


	//----- nvinfo : EIATTR_COOP_GROUP_MASK_REGIDS
	.align		4
.L_39:
        /*0098*/ 	.byte	0x04, 0x29
        /*009a*/ 	.short	(.L_41 - .L_40)


	//   ....[0]....
.L_40:
        /*009c*/ 	.word	0xffffffff


	//   ....[1]....
        /*00a0*/ 	.word	0xffffffff


	//   ....[2]....
        /*00a4*/ 	.word	0xffffffff


	//   ....[3]....
        /*00a8*/ 	.word	0xffffffff


	//   ....[4]....
        /*00ac*/ 	.word	0xffffffff


	//   ....[5]....
        /*00b0*/ 	.word	0xffffffff


	//   ....[6]....
        /*00b4*/ 	.word	0xffffffff


	//   ....[7]....
        /*00b8*/ 	.word	0xffffffff


	//   ....[8]....
        /*00bc*/ 	.word	0xffffffff


	//   ....[9]....
        /*00c0*/ 	.word	0xffffffff


	//   ....[10]....
        /*00c4*/ 	.word	0xffffffff


	//   ....[11]....
        /*00c8*/ 	.word	0xffffffff


	//   ....[12]....
        /*00cc*/ 	.word	0xffffffff


	//----- nvinfo : EIATTR_COOP_GROUP_INSTR_OFFSETS
	.align		4
.L_41:
        /*00d0*/ 	.byte	0x04, 0x28
        /*00d2*/ 	.short	(.L_43 - .L_42)


	//   ....[0]....
.L_42:
        /*00d4*/ 	.word	0x000000d0


	//   ....[1]....
        /*00d8*/ 	.word	0x00000540


	//   ....[2]....
        /*00dc*/ 	.word	0x00000760


	//   ....[3]....
        /*00e0*/ 	.word	0x00000900


	//   ....[4]....
        /*00e4*/ 	.word	0x00000a00


	//   ....[5]....
        /*00e8*/ 	.word	0x00000b50


	//   ....[6]....
        /*00ec*/ 	.word	0x00000df0


	//   ....[7]....
        /*00f0*/ 	.word	0x00002f20


	//   ....[8]....
        /*00f4*/ 	.word	0x00003de0


	//   ....[9]....
        /*00f8*/ 	.word	0x000042b0


	//   ....[10]....
        /*00fc*/ 	.word	0x000042e0


	//   ....[11]....
        /*0100*/ 	.word	0x00004e30


	//   ....[12]....
        /*0104*/ 	.word	0x00005030


	//----- nvinfo : EIATTR_VRC_CTA_INIT_COUNT
	.align		4
.L_43:
        /*0108*/ 	.byte	0x02, 0x4a
        /*010a*/ 	.byte	0x80
	.zero		1


	//----- nvinfo : EIATTR_SYSCALL_OFFSETS
	.align		4
        /*010c*/ 	.byte	0x04, 0x46
        /*010e*/ 	.short	(.L_45 - .L_44)


	//   ....[0]....
.L_44:
        /*0110*/ 	.word	0x00007f60


	//   ....[1]....
        /*0114*/ 	.word	0x00008050


	//   ....[2]....
        /*0118*/ 	.word	0x00008850


	//   ....[3]....
        /*011c*/ 	.word	0x000091d0


	//   ....[4]....
        /*0120*/ 	.word	0x00009b00


	//   ....[5]....
        /*0124*/ 	.word	0x0000a470


	//   ....[6]....
        /*0128*/ 	.word	0x0000ade0


	//   ....[7]....
        /*012c*/ 	.word	0x0000b780


	//   ....[8]....
        /*0130*/ 	.word	0x0000c0f0


	//   ....[9]....
        /*0134*/ 	.word	0x0000ca10


	//----- nvinfo : EIATTR_MBARRIER_INSTR_OFFSETS
	.align		4
.L_45:
        /*0138*/ 	.byte	0x04, 0x39
        /*013a*/ 	.short	(.L_47 - .L_46)


	//   ....[0]....
.L_46:
        /*013c*/ 	.word	0x00000650
        /*0140*/ 	.word	0x000000ff
        /*0144*/ 	.word	0x00000000
        /*0148*/ 	.short	0x0100
        /*014a*/ 	.byte	0x04
	.zero		1


	//   ....[1]....
        /*014c*/ 	.word	0x00000660
        /*0150*/ 	.word	0x000000ff
        /*0154*/ 	.word	0x00000040
        /*0158*/ 	.short	0x0100
        /*015a*/ 	.byte	0x04
	.zero		1


	//   ....[2]....
        /*015c*/ 	.word	0x00000670
        /*0160*/ 	.word	0x000000ff
        /*0164*/ 	.word	0x00000008
        /*0168*/ 	.short	0x0100
        /*016a*/ 	.byte	0x04
	.zero		1


	//   ....[3]....
        /*016c*/ 	.word	0x00000680
        /*0170*/ 	.word	0x000000ff
        /*0174*/ 	.word	0x00000048
        /*0178*/ 	.short	0x0100
        /*017a*/ 	.byte	0x04
	.zero		1


	//   ....[4]....
        /*017c*/ 	.word	0x00000690
        /*0180*/ 	.word	0x000000ff
        /*0184*/ 	.word	0x00000010
        /*0188*/ 	.short	0x0100
        /*018a*/ 	.byte	0x04
	.zero		1


	//   ....[5]....
        /*018c*/ 	.word	0x000006a0
        /*0190*/ 	.word	0x000000ff
        /*0194*/ 	.word	0x00000050
        /*0198*/ 	.short	0x0100
        /*019a*/ 	.byte	0x04
	.zero		1


	//   ....[6]....
        /*019c*/ 	.word	0x000006b0
        /*01a0*/ 	.word	0x000000ff
        /*01a4*/ 	.word	0x00000018
        /*01a8*/ 	.short	0x0100
        /*01aa*/ 	.byte	0x04
	.zero		1


	//   ....[7]....
        /*01ac*/ 	.word	0x000006c0
        /*01b0*/ 	.word	0x000000ff
        /*01b4*/ 	.word	0x00000058
        /*01b8*/ 	.short	0x0100
        /*01ba*/ 	.byte	0x04
	.zero		1


	//   ....[8]....
        /*01bc*/ 	.word	0x000006d0
        /*01c0*/ 	.word	0x000000ff
        /*01c4*/ 	.word	0x00000020
        /*01c8*/ 	.short	0x0100
        /*01ca*/ 	.byte	0x04
	.zero		1


	//   ....[9]....
        /*01cc*/ 	.word	0x000006e0
        /*01d0*/ 	.word	0x000000ff
        /*01d4*/ 	.word	0x00000060
        /*01d8*/ 	.short	0x0100
        /*01da*/ 	.byte	0x04
	.zero		1


	//   ....[10]....
        /*01dc*/ 	.word	0x000006f0
        /*01e0*/ 	.word	0x000000ff
        /*01e4*/ 	.word	0x00000028
        /*01e8*/ 	.short	0x0100
        /*01ea*/ 	.byte	0x04
	.zero		1


	//   ....[11]....
        /*01ec*/ 	.word	0x00000700
        /*01f0*/ 	.word	0x000000ff
        /*01f4*/ 	.word	0x00000068
        /*01f8*/ 	.short	0x0100
        /*01fa*/ 	.byte	0x04
	.zero		1


	//   ....[12]....
        /*01fc*/ 	.word	0x00000710
        /*0200*/ 	.word	0x000000ff
        /*0204*/ 	.word	0x00000030
        /*0208*/ 	.short	0x0100
        /*020a*/ 	.byte	0x04
	.zero		1


	//   ....[13]....
        /*020c*/ 	.word	0x00000720
        /*0210*/ 	.word	0x000000ff
        /*0214*/ 	.word	0x00000070
        /*0218*/ 	.short	0x0100
        /*021a*/ 	.byte	0x04
	.zero		1


	//   ....[14]....
        /*021c*/ 	.word	0x00000730
        /*0220*/ 	.word	0x000000ff
        /*0224*/ 	.word	0x00000038
        /*0228*/ 	.short	0x0100
        /*022a*/ 	.byte	0x04
	.zero		1


	//   ....[15]....
        /*022c*/ 	.word	0x00000740
        /*0230*/ 	.word	0x000000ff
        /*0234*/ 	.word	0x00000078
        /*0238*/ 	.short	0x0100
        /*023a*/ 	.byte	0x04
	.zero		1


	//   ....[16]....
        /*023c*/ 	.word	0x00000870
        /*0240*/ 	.word	0x000000ff
        /*0244*/ 	.word	0x00000080
        /*0248*/ 	.short	0x0100
        /*024a*/ 	.byte	0x04
	.zero		1


	//   ....[17]....
        /*024c*/ 	.word	0x00000880
        /*0250*/ 	.word	0x000000ff
        /*0254*/ 	.word	0x000000a0
        /*0258*/ 	.short	0x0100
        /*025a*/ 	.byte	0x04
	.zero		1


	//   ....[18]....
        /*025c*/ 	.word	0x00000890
        /*0260*/ 	.word	0x000000ff
        /*0264*/ 	.word	0x00000088
        /*0268*/ 	.short	0x0100
        /*026a*/ 	.byte	0x04
	.zero		1


	//   ....[19]....
        /*026c*/ 	.word	0x000008a0
        /*0270*/ 	.word	0x000000ff
        /*0274*/ 	.word	0x000000a8
        /*0278*/ 	.short	0x0100
        /*027a*/ 	.byte	0x04
	.zero		1


	//   ....[20]....
        /*027c*/ 	.word	0x000008b0
        /*0280*/ 	.word	0x000000ff
        /*0284*/ 	.word	0x00000090
        /*0288*/ 	.short	0x0100
        /*028a*/ 	.byte	0x04
	.zero		1


	//   ....[21]....
        /*028c*/ 	.word	0x000008c0
        /*0290*/ 	.word	0x000000ff
        /*0294*/ 	.word	0x000000b0
        /*0298*/ 	.short	0x0100
        /*029a*/ 	.byte	0x04
	.zero		1


	//   ....[22]....
        /*029c*/ 	.word	0x000008d0
        /*02a0*/ 	.word	0x000000ff
        /*02a4*/ 	.word	0x00000098
        /*02a8*/ 	.short	0x0100
        /*02aa*/ 	.byte	0x04
	.zero		1


	//   ....[23]....
        /*02ac*/ 	.word	0x000008e0
        /*02b0*/ 	.word	0x000000ff
        /*02b4*/ 	.word	0x000000b8
        /*02b8*/ 	.short	0x0100
        /*02ba*/ 	.byte	0x04
	.zero		1


	//   ....[24]....
        /*02bc*/ 	.word	0x000009d0
        /*02c0*/ 	.word	0x000000ff
        /*02c4*/ 	.word	0x000000c0
        /*02c8*/ 	.short	0x0100
        /*02ca*/ 	.byte	0x04
	.zero		1


	//   ....[25]....
        /*02cc*/ 	.word	0x000009e0
        /*02d0*/ 	.word	0x000000ff
        /*02d4*/ 	.word	0x000000c8
        /*02d8*/ 	.short	0x0100
        /*02da*/ 	.byte	0x04
	.zero		1


	//   ....[26]....
        /*02dc*/ 	.word	0x00000b20
        /*02e0*/ 	.word	0x000000ff
        /*02e4*/ 	.word	0x000000d0
        /*02e8*/ 	.short	0x0100
        /*02ea*/ 	.byte	0x06
	.zero		1


	//   ....[27]....
        /*02ec*/ 	.word	0x00000b30
        /*02f0*/ 	.word	0x000000ff
        /*02f4*/ 	.word	0x000000d8
        /*02f8*/ 	.short	0x0100
        /*02fa*/ 	.byte	0x06
	.zero		1


	//   ....[28]....
        /*02fc*/ 	.word	0x00000c70
        /*0300*/ 	.word	0x000000ff
        /*0304*/ 	.word	0x000000e0
        /*0308*/ 	.short	0x0100
        /*030a*/ 	.byte	0x04
	.zero		1


	//   ....[29]....
        /*030c*/ 	.word	0x00000c80
        /*0310*/ 	.word	0x000000ff
        /*0314*/ 	.word	0x000000f0
        /*0318*/ 	.short	0x0100
        /*031a*/ 	.byte	0x04
	.zero		1


	//   ....[30]....
        /*031c*/ 	.word	0x00000c90
        /*0320*/ 	.word	0x000000ff
        /*0324*/ 	.word	0x000000e8
        /*0328*/ 	.short	0x0100
        /*032a*/ 	.byte	0x04
	.zero		1


	//   ....[31]....
        /*032c*/ 	.word	0x00000ca0
        /*0330*/ 	.word	0x000000ff
        /*0334*/ 	.word	0x000000f8
        /*0338*/ 	.short	0x0100
        /*033a*/ 	.byte	0x04
	.zero		1


	//   ....[32]....
        /*033c*/ 	.word	0x00000da0
        /*0340*/ 	.word	0x000000ff
        /*0344*/ 	.word	0x00000100
        /*0348*/ 	.short	0x0100
        /*034a*/ 	.byte	0x06
	.zero		1


	//   ....[33]....
        /*034c*/ 	.word	0x00001e00
        /*0350*/ 	.word	0x000000ff
        /*0354*/ 	.word	0x00000040
        /*0358*/ 	.short	0x010a
        /*035a*/ 	.byte	0x07
	.zero		1


	//   ....[34]....
        /*035c*/ 	.word	0x000021f0
        /*0360*/ 	.word	0x000000ff
        /*0364*/ 	.word	0x00000040
        /*0368*/ 	.short	0x010a
        /*036a*/ 	.byte	0x0c
	.zero		1


	//   ....[35]....
        /*036c*/ 	.word	0x000023a0
        /*0370*/ 	.word	0x000000ff
        /*0374*/ 	.word	0x00000040
        /*0378*/ 	.short	0x010a
        /*037a*/ 	.byte	0x0b
	.zero		1


	//   ....[36]....
        /*037c*/ 	.word	0x00002770
        /*0380*/ 	.word	0x000000ff
        /*0384*/ 	.word	0x000000c8
        /*0388*/ 	.short	0x0101
        /*038a*/ 	.byte	0x26
	.zero		1


	//   ....[37]....
        /*038c*/ 	.word	0x000027a0
        /*0390*/ 	.word	0x000000ff
        /*0394*/ 	.word	0x00000040
        /*0398*/ 	.short	0x010a
        /*039a*/ 	.byte	0x04
	.zero		1


	//   ....[38]....
        /*039c*/ 	.word	0x000029b0
        /*03a0*/ 	.word	0x000000ff
        /*03a4*/ 	.word	0x00000040
        /*03a8*/ 	.short	0x010a
        /*03aa*/ 	.byte	0x08
	.zero		1


	//   ....[39]....
        /*03ac*/ 	.word	0x00002b60
        /*03b0*/ 	.word	0x000000ff
        /*03b4*/ 	.word	0x00000040
        /*03b8*/ 	.short	0x010a
        /*03ba*/ 	.byte	0x09
	.zero		1


	//   ....[40]....
        /*03bc*/ 	.word	0x00002f30
        /*03c0*/ 	.word	0x000000ff
        /*03c4*/ 	.word	0x000000d0
        /*03c8*/ 	.short	0x010a
        /*03ca*/ 	.byte	0x26
	.zero		1


	//   ....[41]....
        /*03cc*/ 	.word	0x00002ff0
        /*03d0*/ 	.word	0x000000ff
        /*03d4*/ 	.word	0x00000000
        /*03d8*/ 	.short	0x0101
        /*03da*/ 	.byte	0x04
	.zero		1


	//   ....[42]....
        /*03dc*/ 	.word	0x000035e0
        /*03e0*/ 	.word	0x000000ff
        /*03e4*/ 	.word	0x00000000
        /*03e8*/ 	.short	0x010a
        /*03ea*/ 	.byte	0x04
	.zero		1


	//   ....[43]....
        /*03ec*/ 	.word	0x00003680
        /*03f0*/ 	.word	0x000000ff
        /*03f4*/ 	.word	0x00000000
        /*03f8*/ 	.short	0x010a
        /*03fa*/ 	.byte	0x05
	.zero		1


	//   ....[44]....
        /*03fc*/ 	.word	0x00003720
        /*0400*/ 	.word	0x000000ff
        /*0404*/ 	.word	0x00000000
        /*0408*/ 	.short	0x010a
        /*040a*/ 	.byte	0x05
	.zero		1


	//   ....[45]....
        /*040c*/ 	.word	0x000037c0
        /*0410*/ 	.word	0x000000ff
        /*0414*/ 	.word	0x00000000
        /*0418*/ 	.short	0x010a
        /*041a*/ 	.byte	0x05
	.zero		1


	//   ....[46]....
        /*041c*/ 	.word	0x00003860
        /*0420*/ 	.word	0x000000ff
        /*0424*/ 	.word	0x00000000
        /*0428*/ 	.short	0x010a
        /*042a*/ 	.byte	0x05
	.zero		1


	//   ....[47]....
        /*042c*/ 	.word	0x00003900
        /*0430*/ 	.word	0x000000ff
        /*0434*/ 	.word	0x00000000
        /*0438*/ 	.short	0x010a
        /*043a*/ 	.byte	0x05
	.zero		1


	//   ....[48]....
        /*043c*/ 	.word	0x000039a0
        /*0440*/ 	.word	0x000000ff
        /*0444*/ 	.word	0x00000000
        /*0448*/ 	.short	0x010a
        /*044a*/ 	.byte	0x05
	.zero		1


	//   ....[49]....
        /*044c*/ 	.word	0x00003a50
        /*0450*/ 	.word	0x00000000
        /*0454*/ 	.word	0x00000000
        /*0458*/ 	.short	0x010a
        /*045a*/ 	.byte	0xff
	.zero		1


	//   ....[50]....
        /*045c*/ 	.word	0x00003ba0
        /*0460*/ 	.word	0x000000ff
        /*0464*/ 	.word	0x000000d8
        /*0468*/ 	.short	0x010a
        /*046a*/ 	.byte	0x04
	.zero		1


	//   ....[51]....
        /*046c*/ 	.word	0x00003c40
        /*0470*/ 	.word	0x000000ff
        /*0474*/ 	.word	0x000000d0
        /*0478*/ 	.short	0x010a
        /*047a*/ 	.byte	0x04
	.zero		1


	//   ....[52]....
        /*047c*/ 	.word	0x00003ce0
        /*0480*/ 	.word	0x000000ff
        /*0484*/ 	.word	0x00000000
        /*0488*/ 	.short	0x0101
        /*048a*/ 	.byte	0x05
	.zero		1


	//   ....[53]....
        /*048c*/ 	.word	0x00003d20
        /*0490*/ 	.word	0x000000ff
        /*0494*/ 	.word	0x000000d8
        /*0498*/ 	.short	0x0106
        /*049a*/ 	.byte	0x04
	.zero		1


	//   ....[54]....
        /*049c*/ 	.word	0x00003d60
        /*04a0*/ 	.word	0x00000000
        /*04a4*/ 	.word	0x000000d8
        /*04a8*/ 	.short	0x010a
        /*04aa*/ 	.byte	0xff
	.zero		1


	//   ....[55]....
        /*04ac*/ 	.word	0x00003fb0
        /*04b0*/ 	.word	0x000000ff
        /*04b4*/ 	.word	0x00000008
        /*04b8*/ 	.short	0x010a
        /*04ba*/ 	.byte	0x05
	.zero		1


	//   ....[56]....
        /*04bc*/ 	.word	0x00003fd0
        /*04c0*/ 	.word	0x000000ff
        /*04c4*/ 	.word	0x00000008
        /*04c8*/ 	.short	0x010a
        /*04ca*/ 	.byte	0x05
	.zero		1


	//   ....[57]....
        /*04cc*/ 	.word	0x00004160
        /*04d0*/ 	.word	0x000000ff
        /*04d4*/ 	.word	0x00000008
        /*04d8*/ 	.short	0x010a
        /*04da*/ 	.byte	0x05
	.zero		1


	//   ....[58]....
        /*04dc*/ 	.word	0x00004180
        /*04e0*/ 	.word	0x000000ff
        /*04e4*/ 	.word	0x00000008
        /*04e8*/ 	.short	0x010a
        /*04ea*/ 	.byte	0x05
	.zero		1


	//   ....[59]....
        /*04ec*/ 	.word	0x00004240
        /*04f0*/ 	.word	0x000000ff
        /*04f4*/ 	.word	0x00000000
        /*04f8*/ 	.short	0x0101
        /*04fa*/ 	.byte	0x04
	.zero		1


	//   ....[60]....
        /*04fc*/ 	.word	0x000045b0
        /*0500*/ 	.word	0x000000ff
        /*0504*/ 	.word	0x000000d0
        /*0508*/ 	.short	0x010a
        /*050a*/ 	.byte	0x15
	.zero		1


	//   ....[61]....
        /*050c*/ 	.word	0x00004650
        /*0510*/ 	.word	0x000000ff
        /*0514*/ 	.word	0x00000000
        /*0518*/ 	.short	0x0101
        /*051a*/ 	.byte	0x26
	.zero		1


	//   ....[62]....
        /*051c*/ 	.word	0x00004690
        /*0520*/ 	.word	0x000000ff
        /*0524*/ 	.word	0x000000f0
        /*0528*/ 	.short	0x010a
        /*052a*/ 	.byte	0x1a
	.zero		1


	//   ....[63]....
        /*052c*/ 	.word	0x00004760
        /*0530*/ 	.word	0x000000ff
        /*0534*/ 	.word	0x00000000
        /*0538*/ 	.short	0x010a
        /*053a*/ 	.byte	0x04
	.zero		1


	//   ....[64]....
        /*053c*/ 	.word	0x000047d0
        /*0540*/ 	.word	0x000000ff
        /*0544*/ 	.word	0x00000000
        /*0548*/ 	.short	0x010a
        /*054a*/ 	.byte	0x11
	.zero		1


	//   ....[65]....
        /*054c*/ 	.word	0x00004920
        /*0550*/ 	.word	0x000000ff
        /*0554*/ 	.word	0x00000000
        /*0558*/ 	.short	0x010a
        /*055a*/ 	.byte	0x05
	.zero		1


	//   ....[66]....
        /*055c*/ 	.word	0x00004c20
        /*0560*/ 	.word	0x000000ff
        /*0564*/ 	.word	0x00000000
        /*0568*/ 	.short	0x010a
        /*056a*/ 	.byte	0x04
	.zero		1


	//   ....[67]....
        /*056c*/ 	.word	0x00004cc0
        /*0570*/ 	.word	0x00000000
        /*0574*/ 	.word	0x00000000
        /*0578*/ 	.short	0x010a
        /*057a*/ 	.byte	0xff
	.zero		1


	//   ....[68]....
        /*057c*/ 	.word	0x00004d00
        /*0580*/ 	.word	0x00000000
        /*0584*/ 	.word	0x00000000
        /*0588*/ 	.short	0x010a
        /*058a*/ 	.byte	0xff
	.zero		1


	//   ....[69]....
        /*058c*/ 	.word	0x00004d70
        /*0590*/ 	.word	0x000000ff
        /*0594*/ 	.word	0x00000000
        /*0598*/ 	.short	0x0101
        /*059a*/ 	.byte	0x04
	.zero		1


	//   ....[70]....
        /*059c*/ 	.word	0x00004db0
        /*05a0*/ 	.word	0x000000ff
        /*05a4*/ 	.word	0x00000100
        /*05a8*/ 	.short	0x010a
        /*05aa*/ 	.byte	0x15
	.zero		1


	//   ....[71]....
        /*05ac*/ 	.word	0x00004e20
        /*05b0*/ 	.word	0x000000ff
        /*05b4*/ 	.word	0x00000000
        /*05b8*/ 	.short	0x0101
        /*05ba*/ 	.byte	0x04
	.zero		1


	//   ....[72]....
        /*05bc*/ 	.word	0x00005590
        /*05c0*/ 	.word	0x000000ff
        /*05c4*/ 	.word	0x000000d0
        /*05c8*/ 	.short	0x010a
        /*05ca*/ 	.byte	0x2a
	.zero		1


	//   ....[73]....
        /*05cc*/ 	.word	0x00005630
        /*05d0*/ 	.word	0x000000ff
        /*05d4*/ 	.word	0x00000000
        /*05d8*/ 	.short	0x0101
        /*05da*/ 	.byte	0x41
	.zero		1


	//   ....[74]....
        /*05dc*/ 	.word	0x00005b50
        /*05e0*/ 	.word	0x000000ff
        /*05e4*/ 	.word	0x000000c8
        /*05e8*/ 	.short	0x010a
        /*05ea*/ 	.byte	0x2a
	.zero		1


	//   ....[75]....
        /*05ec*/ 	.word	0x00006150
        /*05f0*/ 	.word	0x000000ff
        /*05f4*/ 	.word	0x000000a0
        /*05f8*/ 	.short	0x010a
        /*05fa*/ 	.byte	0x2a
	.zero		1


	//   ....[76]....
        /*05fc*/ 	.word	0x000062c0
        /*0600*/ 	.word	0x000000ff
        /*0604*/ 	.word	0x00000080
        /*0608*/ 	.short	0x010b
        /*060a*/ 	.byte	0x2a
	.zero		1


	//   ....[77]....
        /*060c*/ 	.word	0x000062d0
        /*0610*/ 	.word	0x000000ff
        /*0614*/ 	.word	0x00000000
        /*0618*/ 	.short	0x0101
        /*061a*/ 	.byte	0x32
	.zero		1


	//   ....[78]....
        /*061c*/ 	.word	0x000062e0
        /*0620*/ 	.word	0x000000ff
        /*0624*/ 	.word	0x000000a8
        /*0628*/ 	.short	0x010a
        /*062a*/ 	.byte	0x2a
	.zero		1


	//   ....[79]....
        /*062c*/ 	.word	0x00006450
        /*0630*/ 	.word	0x000000ff
        /*0634*/ 	.word	0x00000088
        /*0638*/ 	.short	0x010b
        /*063a*/ 	.byte	0x2a
	.zero		1


	//   ....[80]....
        /*063c*/ 	.word	0x00006460
        /*0640*/ 	.word	0x000000ff
        /*0644*/ 	.word	0x00000000
        /*0648*/ 	.short	0x0101
        /*064a*/ 	.byte	0x31
	.zero		1


	//   ....[81]....
        /*064c*/ 	.word	0x00006470
        /*0650*/ 	.word	0x000000ff
        /*0654*/ 	.word	0x000000b0
        /*0658*/ 	.short	0x010a
        /*065a*/ 	.byte	0x2a
	.zero		1


	//   ....[82]....
        /*065c*/ 	.word	0x000065e0
        /*0660*/ 	.word	0x000000ff
        /*0664*/ 	.word	0x00000090
        /*0668*/ 	.short	0x010b
        /*066a*/ 	.byte	0x2a
	.zero		1


	//   ....[83]....
        /*066c*/ 	.word	0x000065f0
        /*0670*/ 	.word	0x000000ff
        /*0674*/ 	.word	0x00000000
        /*0678*/ 	.short	0x0101
        /*067a*/ 	.byte	0x30
	.zero		1


	//   ....[84]....
        /*067c*/ 	.word	0x00006600
        /*0680*/ 	.word	0x000000ff
        /*0684*/ 	.word	0x000000b8
        /*0688*/ 	.short	0x010a
        /*068a*/ 	.byte	0x2a
	.zero		1


	//   ....[85]....
        /*068c*/ 	.word	0x00006780
        /*0690*/ 	.word	0x000000ff
        /*0694*/ 	.word	0x00000098
        /*0698*/ 	.short	0x010b
        /*069a*/ 	.byte	0x2a
	.zero		1


	//   ....[86]....
        /*069c*/ 	.word	0x00006790
        /*06a0*/ 	.word	0x000000ff
        /*06a4*/ 	.word	0x00000000
        /*06a8*/ 	.short	0x0101
        /*06aa*/ 	.byte	0x2f
	.zero		1


	//   ....[87]....
        /*06ac*/ 	.word	0x000067a0
        /*06b0*/ 	.word	0x000000ff
        /*06b4*/ 	.word	0x000000a0
        /*06b8*/ 	.short	0x010a
        /*06ba*/ 	.byte	0x2a
	.zero		1


	//   ....[88]....
        /*06bc*/ 	.word	0x000068e0
        /*06c0*/ 	.word	0x000000ff
        /*06c4*/ 	.word	0x00000080
        /*06c8*/ 	.short	0x010b
        /*06ca*/ 	.byte	0x2a
	.zero		1


	//   ....[89]....
        /*06cc*/ 	.word	0x000068f0
        /*06d0*/ 	.word	0x000000ff
        /*06d4*/ 	.word	0x00000000
        /*06d8*/ 	.short	0x0101
        /*06da*/ 	.byte	0x32
	.zero		1


	//   ....[90]....
        /*06dc*/ 	.word	0x00006900
        /*06e0*/ 	.word	0x000000ff
        /*06e4*/ 	.word	0x000000a8
        /*06e8*/ 	.short	0x010a
        /*06ea*/ 	.byte	0x2a
	.zero		1


	//   ....[91]....
        /*06ec*/ 	.word	0x00006a40
        /*06f0*/ 	.word	0x000000ff
        /*06f4*/ 	.word	0x00000088
        /*06f8*/ 	.short	0x010b
        /*06fa*/ 	.byte	0x2a
	.zero		1


	//   ....[92]....
        /*06fc*/ 	.word	0x00006a50
        /*0700*/ 	.word	0x000000ff
        /*0704*/ 	.word	0x00000000
        /*0708*/ 	.short	0x0101
        /*070a*/ 	.byte	0x31
	.zero		1


	//   ....[93]....
        /*070c*/ 	.word	0x00006a60
        /*0710*/ 	.word	0x000000ff
        /*0714*/ 	.word	0x000000b0
        /*0718*/ 	.short	0x010a
        /*071a*/ 	.byte	0x2a
	.zero		1


	//   ....[94]....
        /*071c*/ 	.word	0x00006bc0
        /*0720*/ 	.word	0x000000ff
        /*0724*/ 	.word	0x00000090
        /*0728*/ 	.short	0x010b
        /*072a*/ 	.byte	0x2a
	.zero		1


	//   ....[95]....
        /*072c*/ 	.word	0x00006bd0
        /*0730*/ 	.word	0x000000ff
        /*0734*/ 	.word	0x00000000
        /*0738*/ 	.short	0x0101
        /*073a*/ 	.byte	0x30
	.zero		1


	//   ....[96]....
        /*073c*/ 	.word	0x00006be0
        /*0740*/ 	.word	0x000000ff
        /*0744*/ 	.word	0x000000b8
        /*0748*/ 	.short	0x010a
        /*074a*/ 	.byte	0x2a
	.zero		1


	//   ....[97]....
        /*074c*/ 	.word	0x00006d70
        /*0750*/ 	.word	0x000000ff
        /*0754*/ 	.word	0x00000098
        /*0758*/ 	.short	0x010b
        /*075a*/ 	.byte	0x2a
	.zero		1


	//   ....[98]....
        /*075c*/ 	.word	0x00006d80
        /*0760*/ 	.word	0x000000ff
        /*0764*/ 	.word	0x00000000
        /*0768*/ 	.short	0x0101
        /*076a*/ 	.byte	0x2f
	.zero		1


	//   ....[99]....
        /*076c*/ 	.word	0x00006da0
        /*0770*/ 	.word	0x000000ff
        /*0774*/ 	.word	0x000000a0
        /*0778*/ 	.short	0x010a
        /*077a*/ 	.byte	0x2a
	.zero		1


	//   ....[100]....
        /*077c*/ 	.word	0x00006dc0
        /*0780*/ 	.word	0x000000ff
        /*0784*/ 	.word	0x000000a8
        /*0788*/ 	.short	0x010a
        /*078a*/ 	.byte	0x2a
	.zero		1


	//   ....[101]....
        /*078c*/ 	.word	0x00006de0
        /*0790*/ 	.word	0x000000ff
        /*0794*/ 	.word	0x000000b0
        /*0798*/ 	.short	0x010a
        /*079a*/ 	.byte	0x2a
	.zero		1


	//   ....[102]....
        /*079c*/ 	.word	0x00006e30
        /*07a0*/ 	.word	0x00000002
        /*07a4*/ 	.word	0x000000b8
        /*07a8*/ 	.short	0x010a
        /*07aa*/ 	.byte	0xff
	.zero		1


	//   ....[103]....
        /*07ac*/ 	.word	0x000071c0
        /*07b0*/ 	.word	0x000000ff
        /*07b4*/ 	.word	0x000000d0
        /*07b8*/ 	.short	0x010a
        /*07ba*/ 	.byte	0x32
	.zero		1


	//   ....[104]....
        /*07bc*/ 	.word	0x00007330
        /*07c0*/ 	.word	0x000000ff
        /*07c4*/ 	.word	0x00000000
        /*07c8*/ 	.short	0x0101
        /*07ca*/ 	.byte	0x04
	.zero		1


	//   ....[105]....
        /*07cc*/ 	.word	0x00008520
        /*07d0*/ 	.word	0x000000ff
        /*07d4*/ 	.word	0x00000080
        /*07d8*/ 	.short	0x010a
        /*07da*/ 	.byte	0x32
	.zero		1


	//   ....[106]....
        /*07dc*/ 	.word	0x00008550
        /*07e0*/ 	.word	0x00000055
        /*07e4*/ 	.word	0x000000e0
        /*07e8*/ 	.short	0x010a
        /*07ea*/ 	.byte	0xff
	.zero		1


	//   ....[107]....
        /*07ec*/ 	.word	0x00008640
        /*07f0*/ 	.word	0x000000ff
        /*07f4*/ 	.word	0x00000080
        /*07f8*/ 	.short	0x010a
        /*07fa*/ 	.byte	0x32
	.zero		1


	//   ....[108]....
        /*07fc*/ 	.word	0x00008730
        /*0800*/ 	.word	0x00000055
        /*0804*/ 	.word	0x000000e0
        /*0808*/ 	.short	0x010a
        /*080a*/ 	.byte	0xff
	.zero		1


	//   ....[109]....
        /*080c*/ 	.word	0x00008f00
        /*0810*/ 	.word	0x00000000
        /*0814*/ 	.word	0x00000000
        /*0818*/ 	.short	0x0101
        /*081a*/ 	.byte	0xff
	.zero		1


	//   ....[110]....
        /*081c*/ 	.word	0x00008f10
        /*0820*/ 	.word	0x00000003
        /*0824*/ 	.word	0x00000080
        /*0828*/ 	.short	0x010a
        /*082a*/ 	.byte	0xff
	.zero		1


	//   ....[111]....
        /*082c*/ 	.word	0x00008ff0
        /*0830*/ 	.word	0x00000003
        /*0834*/ 	.word	0x00000080
        /*0838*/ 	.short	0x010a
        /*083a*/ 	.byte	0xff
	.zero		1


	//   ....[112]....
        /*083c*/ 	.word	0x00009830
        /*0840*/ 	.word	0x0000005a
        /*0844*/ 	.word	0x00000000
        /*0848*/ 	.short	0x0101
        /*084a*/ 	.byte	0xff
	.zero		1


	//   ....[113]....
        /*084c*/ 	.word	0x00009850
        /*0850*/ 	.word	0x00000028
        /*0854*/ 	.word	0x00000080
        /*0858*/ 	.short	0x010a
        /*085a*/ 	.byte	0xff
	.zero		1


	//   ....[114]....
        /*085c*/ 	.word	0x00009920
        /*0860*/ 	.word	0x00000028
        /*0864*/ 	.word	0x00000080
        /*0868*/ 	.short	0x010a
        /*086a*/ 	.byte	0xff
	.zero		1


	//   ....[115]....
        /*086c*/ 	.word	0x0000a150
        /*0870*/ 	.word	0x0000005a
        /*0874*/ 	.word	0x00000000
        /*0878*/ 	.short	0x0101
        /*087a*/ 	.byte	0xff
	.zero		1


	//   ....[116]....
        /*087c*/ 	.word	0x0000a170
        /*0880*/ 	.word	0x0000005b
        /*0884*/ 	.word	0x00000080
        /*0888*/ 	.short	0x010a
        /*088a*/ 	.byte	0xff
	.zero		1


	//   ....[117]....
        /*088c*/ 	.word	0x0000a250
        /*0890*/ 	.word	0x0000005b
        /*0894*/ 	.word	0x00000080
        /*0898*/ 	.short	0x010a
        /*089a*/ 	.byte	0xff
	.zero		1


	//   ....[118]....
        /*089c*/ 	.word	0x0000aac0
        /*08a0*/ 	.word	0x0000005b
        /*08a4*/ 	.word	0x00000000
        /*08a8*/ 	.short	0x0101
        /*08aa*/ 	.byte	0xff
	.zero		1


	//   ....[119]....
        /*08ac*/ 	.word	0x0000aae0
        /*08b0*/ 	.word	0x0000005c
        /*08b4*/ 	.word	0x00000080
        /*08b8*/ 	.short	0x010a
        /*08ba*/ 	.byte	0xff
	.zero		1


	//   ....[120]....
        /*08bc*/ 	.word	0x0000abb0
        /*08c0*/ 	.word	0x0000005c
        /*08c4*/ 	.word	0x00000080
        /*08c8*/ 	.short	0x010a
        /*08ca*/ 	.byte	0xff
	.zero		1


	//   ....[121]....
        /*08cc*/ 	.word	0x0000b460
        /*08d0*/ 	.word	0x0000005b
        /*08d4*/ 	.word	0x00000000
        /*08d8*/ 	.short	0x0101
        /*08da*/ 	.byte	0xff
	.zero		1


	//   ....[122]....
        /*08dc*/ 	.word	0x0000b480
        /*08e0*/ 	.word	0x0000005c
        /*08e4*/ 	.word	0x00000080
        /*08e8*/ 	.short	0x010a
        /*08ea*/ 	.byte	0xff
	.zero		1


	//   ....[123]....
        /*08ec*/ 	.word	0x0000b550
        /*08f0*/ 	.word	0x0000005c
        /*08f4*/ 	.word	0x00000080
        /*08f8*/ 	.short	0x010a
        /*08fa*/ 	.byte	0xff
	.zero		1


	//   ....[124]....
        /*08fc*/ 	.word	0x0000bdd0
        /*0900*/ 	.word	0x0000005b
        /*0904*/ 	.word	0x00000000
        /*0908*/ 	.short	0x0101
        /*090a*/ 	.byte	0xff
	.zero		1


	//   ....[125]....
        /*090c*/ 	.word	0x0000bdf0
        /*0910*/ 	.word	0x0000005c
        /*0914*/ 	.word	0x00000080
        /*0918*/ 	.short	0x010a
        /*091a*/ 	.byte	0xff
	.zero		1


	//   ....[126]....
        /*091c*/ 	.word	0x0000bec0
        /*0920*/ 	.word	0x0000005c
        /*0924*/ 	.word	0x00000080
        /*0928*/ 	.short	0x010a
        /*092a*/ 	.byte	0xff
	.zero		1


	//   ....[127]....
        /*092c*/ 	.word	0x0000c740
        /*0930*/ 	.word	0x0000005c
        /*0934*/ 	.word	0x00000000
        /*0938*/ 	.short	0x0101
        /*093a*/ 	.byte	0xff
	.zero		1


	//   ....[128]....
        /*093c*/ 	.word	0x0000c760
        /*0940*/ 	.word	0x0000005b
        /*0944*/ 	.word	0x00000080
        /*0948*/ 	.short	0x010a
        /*094a*/ 	.byte	0xff
	.zero		1


	//   ....[129]....
        /*094c*/ 	.word	0x0000c830
        /*0950*/ 	.word	0x0000005b
        /*0954*/ 	.word	0x00000080
        /*0958*/ 	.short	0x010a
        /*095a*/ 	.byte	0xff
	.zero		1


	//   ....[130]....
        /*095c*/ 	.word	0x0000cb40
        /*0960*/ 	.word	0x00000055
        /*0964*/ 	.word	0x00000000
        /*0968*/ 	.short	0x0101
        /*096a*/ 	.byte	0xff
	.zero		1


	//   ....[131]....
        /*096c*/ 	.word	0x0000d0b0
        /*0970*/ 	.word	0x00000002
        /*0974*/ 	.word	0x00000000
        /*0978*/ 	.short	0x0101
        /*097a*/ 	.byte	0xff
	.zero		1


	//   ....[132]....
        /*097c*/ 	.word	0x0000d340
        /*0980*/ 	.word	0x000000ff
        /*0984*/ 	.word	0x00000000
        /*0988*/ 	.short	0x0101
        /*098a*/ 	.byte	0x04
	.zero		1


	//   ....[133]....
        /*098c*/ 	.word	0x0000d370
        /*0990*/ 	.word	0x00000003
        /*0994*/ 	.word	0x00000040
        /*0998*/ 	.short	0x010a
        /*099a*/ 	.byte	0xff
	.zero		1


	//   ....[134]....
        /*099c*/ 	.word	0x0000d3d0
        /*09a0*/ 	.word	0x00000003
        /*09a4*/ 	.word	0x00000040
        /*09a8*/ 	.short	0x010a
        /*09aa*/ 	.byte	0xff
	.zero		1


	//   ....[135]....
        /*09ac*/ 	.word	0x0000d430
        /*09b0*/ 	.word	0x00000003
        /*09b4*/ 	.word	0x000000d0
        /*09b8*/ 	.short	0x010a
        /*09ba*/ 	.byte	0xff
	.zero		1


	//   ....[136]....
        /*09bc*/ 	.word	0x0000d490
        /*09c0*/ 	.word	0x00000000
        /*09c4*/ 	.word	0x00000000
        /*09c8*/ 	.short	0x010a
        /*09ca*/ 	.byte	0xff
	.zero		1


	//   ....[137]....
        /*09cc*/ 	.word	0x0000d4f0
        /*09d0*/ 	.word	0x00000000
        /*09d4*/ 	.word	0x00000000
        /*09d8*/ 	.short	0x010a
        /*09da*/ 	.byte	0xff
	.zero		1


	//   ....[138]....
        /*09dc*/ 	.word	0x0000d550
        /*09e0*/ 	.word	0x00000000
        /*09e4*/ 	.word	0x00000000
        /*09e8*/ 	.short	0x010a
        /*09ea*/ 	.byte	0xff
	.zero		1


	//   ....[139]....
        /*09ec*/ 	.word	0x0000d5b0
        /*09f0*/ 	.word	0x00000000
        /*09f4*/ 	.word	0x00000000
        /*09f8*/ 	.short	0x010a
        /*09fa*/ 	.byte	0xff
	.zero		1


	//   ....[140]....
        /*09fc*/ 	.word	0x0000d610
        /*0a00*/ 	.word	0x00000000
        /*0a04*/ 	.word	0x00000000
        /*0a08*/ 	.short	0x010a
        /*0a0a*/ 	.byte	0xff
	.zero		1


	//   ....[141]....
        /*0a0c*/ 	.word	0x0000d670
        /*0a10*/ 	.word	0x00000000
        /*0a14*/ 	.word	0x00000000
        /*0a18*/ 	.short	0x010a
        /*0a1a*/ 	.byte	0xff
	.zero		1


	//   ....[142]....
        /*0a1c*/ 	.word	0x0000d6d0
        /*0a20*/ 	.word	0x00000000
        /*0a24*/ 	.word	0x00000000
        /*0a28*/ 	.short	0x010a
        /*0a2a*/ 	.byte	0xff
	.zero		1


	//   ....[143]....
        /*0a2c*/ 	.word	0x0000d730
        /*0a30*/ 	.word	0x00000004
        /*0a34*/ 	.word	0x000000d8
        /*0a38*/ 	.short	0x010a
        /*0a3a*/ 	.byte	0xff
	.zero		1


	//   ....[144]....
        /*0a3c*/ 	.word	0x0000d790
        /*0a40*/ 	.word	0x00000004
        /*0a44*/ 	.word	0x000000d0
        /*0a48*/ 	.short	0x010a
        /*0a4a*/ 	.byte	0xff
	.zero		1


	//   ....[145]....
        /*0a4c*/ 	.word	0x0000d7f0
        /*0a50*/ 	.word	0x00000005
        /*0a54*/ 	.word	0x00000008
        /*0a58*/ 	.short	0x010a
        /*0a5a*/ 	.byte	0xff
	.zero		1


	//   ....[146]....
        /*0a5c*/ 	.word	0x0000d8e0
        /*0a60*/ 	.word	0x00000003
        /*0a64*/ 	.word	0x00000008
        /*0a68*/ 	.short	0x010a
        /*0a6a*/ 	.byte	0xff
	.zero		1


	//   ....[147]....
        /*0a6c*/ 	.word	0x0000d940
        /*0a70*/ 	.word	0x00000004
        /*0a74*/ 	.word	0x000000d0
        /*0a78*/ 	.short	0x010a
        /*0a7a*/ 	.byte	0xff
	.zero		1


	//   ....[148]....
        /*0a7c*/ 	.word	0x0000d9a0
        /*0a80*/ 	.word	0x00000004
        /*0a84*/ 	.word	0x000000f0
        /*0a88*/ 	.short	0x010a
        /*0a8a*/ 	.byte	0xff
	.zero		1


	//   ....[149]....
        /*0a8c*/ 	.word	0x0000da00
        /*0a90*/ 	.word	0x00000004
        /*0a94*/ 	.word	0x00000000
        /*0a98*/ 	.short	0x010a
        /*0a9a*/ 	.byte	0xff
	.zero		1


	//   ....[150]....
        /*0a9c*/ 	.word	0x0000da60
        /*0aa0*/ 	.word	0x00000000
        /*0aa4*/ 	.word	0x00000000
        /*0aa8*/ 	.short	0x010a
        /*0aaa*/ 	.byte	0xff
	.zero		1


	//   ....[151]....
        /*0aac*/ 	.word	0x0000dac0
        /*0ab0*/ 	.word	0x00000000
        /*0ab4*/ 	.word	0x00000100
        /*0ab8*/ 	.short	0x010a
        /*0aba*/ 	.byte	0xff
	.zero		1


	//   ....[152]....
        /*0abc*/ 	.word	0x0000db20
        /*0ac0*/ 	.word	0x00000000
        /*0ac4*/ 	.word	0x000000d0
        /*0ac8*/ 	.short	0x010a
        /*0aca*/ 	.byte	0xff
	.zero		1


	//   ....[153]....
        /*0acc*/ 	.word	0x0000db80
        /*0ad0*/ 	.word	0x00000003
        /*0ad4*/ 	.word	0x000000c8
        /*0ad8*/ 	.short	0x010a
        /*0ada*/ 	.byte	0xff
	.zero		1


	//   ....[154]....
        /*0adc*/ 	.word	0x0000dbe0
        /*0ae0*/ 	.word	0x00000003
        /*0ae4*/ 	.word	0x000000a0
        /*0ae8*/ 	.short	0x010a
        /*0aea*/ 	.byte	0xff
	.zero		1


	//   ....[155]....
        /*0aec*/ 	.word	0x0000dc40
        /*0af0*/ 	.word	0x00000003
        /*0af4*/ 	.word	0x000000a8
        /*0af8*/ 	.short	0x010a
        /*0afa*/ 	.byte	0xff
	.zero		1


	//   ....[156]....
        /*0afc*/ 	.word	0x0000dca0
        /*0b00*/ 	.word	0x00000003
        /*0b04*/ 	.word	0x000000b0
        /*0b08*/ 	.short	0x010a
        /*0b0a*/ 	.byte	0xff
	.zero		1


	//   ....[157]....
        /*0b0c*/ 	.word	0x0000dd00
        /*0b10*/ 	.word	0x00000003
        /*0b14*/ 	.word	0x000000b8
        /*0b18*/ 	.short	0x010a
        /*0b1a*/ 	.byte	0xff
	.zero		1


	//   ....[158]....
        /*0b1c*/ 	.word	0x0000dd60
        /*0b20*/ 	.word	0x00000000
        /*0b24*/ 	.word	0x000000a0
        /*0b28*/ 	.short	0x010a
        /*0b2a*/ 	.byte	0xff
	.zero		1


	//   ....[159]....
        /*0b2c*/ 	.word	0x0000ddc0
        /*0b30*/ 	.word	0x00000000
        /*0b34*/ 	.word	0x000000a8
        /*0b38*/ 	.short	0x010a
        /*0b3a*/ 	.byte	0xff
	.zero		1


	//   ....[160]....
        /*0b3c*/ 	.word	0x0000de20
        /*0b40*/ 	.word	0x00000000
        /*0b44*/ 	.word	0x000000b0
        /*0b48*/ 	.short	0x010a
        /*0b4a*/ 	.byte	0xff
	.zero		1


	//   ....[161]....
        /*0b4c*/ 	.word	0x0000de80
        /*0b50*/ 	.word	0x00000000
        /*0b54*/ 	.word	0x000000b8
        /*0b58*/ 	.short	0x010a
        /*0b5a*/ 	.byte	0xff
	.zero		1


	//   ....[162]....
        /*0b5c*/ 	.word	0x0000dee0
        /*0b60*/ 	.word	0x00000003
        /*0b64*/ 	.word	0x000000a0
        /*0b68*/ 	.short	0x010a
        /*0b6a*/ 	.byte	0xff
	.zero		1


	//   ....[163]....
        /*0b6c*/ 	.word	0x0000df40
        /*0b70*/ 	.word	0x00000003
        /*0b74*/ 	.word	0x000000a8
        /*0b78*/ 	.short	0x010a
        /*0b7a*/ 	.byte	0xff
	.zero		1


	//   ....[164]....
        /*0b7c*/ 	.word	0x0000dfa0
        /*0b80*/ 	.word	0x00000003
        /*0b84*/ 	.word	0x000000b0
        /*0b88*/ 	.short	0x010a
        /*0b8a*/ 	.byte	0xff
	.zero		1


	//   ....[165]....
        /*0b8c*/ 	.word	0x0000e000
        /*0b90*/ 	.word	0x00000000
        /*0b94*/ 	.word	0x000000d0
        /*0b98*/ 	.short	0x010a
        /*0b9a*/ 	.byte	0xff
	.zero		1


	//   ....[166]....
        /*0b9c*/ 	.word	0x0000e060
        /*0ba0*/ 	.word	0x00000002
        /*0ba4*/ 	.word	0x00000080
        /*0ba8*/ 	.short	0x010a
        /*0baa*/ 	.byte	0xff
	.zero		1


	//   ....[167]....
        /*0bac*/ 	.word	0x0000e0b0
        /*0bb0*/ 	.word	0x00000055
        /*0bb4*/ 	.word	0x000000e0
        /*0bb8*/ 	.short	0x010a
        /*0bba*/ 	.byte	0xff
	.zero		1


	//   ....[168]....
        /*0bbc*/ 	.word	0x0000e100
        /*0bc0*/ 	.word	0x00000003
        /*0bc4*/ 	.word	0x00000080
        /*0bc8*/ 	.short	0x010a
        /*0bca*/ 	.byte	0xff
	.zero		1


	//   ....[169]....
        /*0bcc*/ 	.word	0x0000e150
        /*0bd0*/ 	.word	0x00000028
        /*0bd4*/ 	.word	0x00000080
        /*0bd8*/ 	.short	0x010a
        /*0bda*/ 	.byte	0xff
	.zero		1


	//   ....[170]....
        /*0bdc*/ 	.word	0x0000e1a0
        /*0be0*/ 	.word	0x0000005b
        /*0be4*/ 	.word	0x00000080
        /*0be8*/ 	.short	0x010a
        /*0bea*/ 	.byte	0xff
	.zero		1


	//   ....[171]....
        /*0bec*/ 	.word	0x0000e1f0
        /*0bf0*/ 	.word	0x0000005c
        /*0bf4*/ 	.word	0x00000080
        /*0bf8*/ 	.short	0x010a
        /*0bfa*/ 	.byte	0xff
	.zero		1


	//   ....[172]....
        /*0bfc*/ 	.word	0x0000e240
        /*0c00*/ 	.word	0x0000005c
        /*0c04*/ 	.word	0x00000080
        /*0c08*/ 	.short	0x010a
        /*0c0a*/ 	.byte	0xff
	.zero		1


	//   ....[173]....
        /*0c0c*/ 	.word	0x0000e290
        /*0c10*/ 	.word	0x0000005c
        /*0c14*/ 	.word	0x00000080
        /*0c18*/ 	.short	0x010a
        /*0c1a*/ 	.byte	0xff
	.zero		1


	//   ....[174]....
        /*0c1c*/ 	.word	0x0000e2e0
        /*0c20*/ 	.word	0x0000005b
        /*0c24*/ 	.word	0x00000080
        /*0c28*/ 	.short	0x010a
        /*0c2a*/ 	.byte	0xff
	.zero		1


	//----- nvinfo : EIATTR_NUM_MBARRIERS
	.align		4
.L_47:
        /*0c2c*/ 	.byte	0x03, 0x38
        /*0c2e*/ 	.short	0x0021


	//----- nvinfo : EIATTR_EXIT_INSTR_OFFSETS
	.align		4
        /*0c30*/ 	.byte	0x04, 0x1c
        /*0c32*/ 	.short	(.L_49 - .L_48)


	//   ....[0]....
.L_48:
        /*0c34*/ 	.word	0x00003a80


	//   ....[1]....
        /*0c38*/ 	.word	0x00003d30


	//   ....[2]....
        /*0c3c*/ 	.word	0x00003d90


	//   ....[3]....
        /*0c40*/ 	.word	0x00005040


	//   ....[4]....
        /*0c44*/ 	.word	0x00006e60


	//   ....[5]....
        /*0c48*/ 	.word	0x00006ea0


	//   ....[6]....
        /*0c4c*/ 	.word	0x0000d220


	//   ....[7]....
        /*0c50*/ 	.word	0x0000d2a0


	//   ....[8]....
        /*0c54*/ 	.word	0x0000d2d0


	//   ....[9]....
        /*0c58*/ 	.word	0x0000d350


	//----- nvinfo : EIATTR_MAX_THREADS
	.align		4
.L_49:
        /*0c5c*/ 	.byte	0x04, 0x05
        /*0c5e*/ 	.short	(.L_51 - .L_50)
.L_50:
        /*0c60*/ 	.word	0x00000100
        /*0c64*/ 	.word	0x00000001
        /*0c68*/ 	.word	0x00000001


	//----- nvinfo : EIATTR_CRS_STACK_SIZE
	.align		4
.L_51:
        /*0c6c*/ 	.byte	0x04, 0x1e
        /*0c6e*/ 	.short	(.L_53 - .L_52)
.L_52:
        /*0c70*/ 	.word	0x00000000


	//----- nvinfo : EIATTR_CBANK_PARAM_SIZE
	.align		4
.L_53:
        /*0c74*/ 	.byte	0x03, 0x19
        /*0c76*/ 	.short	0x0900


	//----- nvinfo : EIATTR_PARAM_CBANK
	.align		4
        /*0c78*/ 	.byte	0x04, 0x0a
        /*0c7a*/ 	.short	(.L_55 - .L_54)
	.align		4
.L_54:
        /*0c7c*/ 	.word	index@(.nv.constant0._ZN7cutlass13device_kernelINS_4conv6kernel13ConvUniversalINS1_16ConvProblemShapeILNS1_8OperatorE2ELi3EEENS1_10collective14CollectiveConvINS1_47MainloopSm100TmaUmmaWarpSpecializedImplicitGemmILS5_2ELi8ELi3ELi1ELi2EN4cute5tupleIJNSA_1CILi2EEENSC_ILi1EEESE_EEEEENSB_IJNSC_ILi256EEENSB_IJNSC_ILi128EEEEEENSB_IJNSC_ILi32EEEEEEEEENS_10tfloat32_tESN_NSA_8TiledMMAINSA_8MMA_AtomIJNSA_23SM100_MMA_TF32_2x1SM_SSISN_SN_fLi256ELi128ELNSA_4UMMA5MajorE1ELSS_1ELNSR_7ScaleInE0ELST_0EEEEEENSA_6LayoutINSB_IJSE_SE_SE_EEENSB_IJNSC_ILi0EEESY_SY_EEEEENSB_IJNSA_10UnderscoreES11_S11_EEEEENS7_6detail27Sm100ImplicitGemmTileTraitsINSA_18SM100_TMA_2SM_LOADENSA_14ComposedLayoutINSA_7SwizzleILi2ELi5ELi2EEENSA_18smem_ptr_flag_bitsILi32EEENSW_INSB_IJSK_NSC_ILi4EEEEEENSB_IJSE_SK_EEEEEEEvEENS15_INSA_25SM100_TMA_2SM_LOAD_IM2COLES1G_vEEEENS_8epilogue10collective18CollectiveEpilogueINS1L_23Sm100TmaWarpSpecializedILi4ELi2ELi16ELb1ELb0EEEJNSB_IJSI_SJ_SL_EEENSB_IJNSW_ISI_SE_EENSW_INSC_ILi16EEESE_EEEEESN_NSB_IJlNSB_IJSE_lllEEESY_EEESN_S1W_NS1L_6fusion15FusionCallbacksIS1P_NS1X_17LinearCombinationISN_fSN_fLNS_15FloatRoundStyleE2EEES1Q_S1U_JEEENSA_5SM1004TMEM4LOAD26SM100_TMEM_LOAD_32dp32b16xENSA_13SM90_TMA_LOADENS17_INS18_ILi2ELi4ELi3EEES1B_NSW_INSB_IJNSC_ILi8EEES1S_EEENSB_IJS1S_SE_EEEEEEENSA_39AutoVectorizingCopyWithAssumedAlignmentILi128EEENSA_14SM90_TMA_STOREES2D_S2F_S2F_EEEvvEEEEvNT_6ParamsE)
        /*0c80*/ 	.short	0x0380
        /*0c82*/ 	.short	0x0900


	//----- nvinfo : EIATTR_SW_WAR
	.align		4
.L_55:
        /*0c84*/ 	.byte	0x04, 0x36
        /*0c86*/ 	.short	(.L_57 - .L_56)
.L_56:
        /*0c88*/ 	.word	0x00000008
.L_57:


//--------------------- .nv.callgraph             --------------------------
	.section	.nv.callgraph,"",@"SHT_CUDA_CALLGRAPH"
	.align	4
	.sectionentsize	8
	.align		4
        /*0000*/ 	.word	0x00000000
	.align		4
        /*0004*/ 	.word	0xffffffff
	.align		4
        /*0008*/ 	.word	index@(_ZN7cutlass13device_kernelINS_4conv6kernel13ConvUniversalINS1_16ConvProblemShapeILNS1_8OperatorE2ELi3EEENS1_10collective14CollectiveConvINS1_47MainloopSm100TmaUmmaWarpSpecializedImplicitGemmILS5_2ELi8ELi3ELi1ELi2EN4cute5tupleIJNSA_1CILi2EEENSC_ILi1EEESE_EEEEENSB_IJNSC_ILi256EEENSB_IJNSC_ILi128EEEEEENSB_IJNSC_ILi32EEEEEEEEENS_10tfloat32_tESN_NSA_8TiledMMAINSA_8MMA_AtomIJNSA_23SM100_MMA_TF32_2x1SM_SSISN_SN_fLi256ELi128ELNSA_4UMMA5MajorE1ELSS_1ELNSR_7ScaleInE0ELST_0EEEEEENSA_6LayoutINSB_IJSE_SE_SE_EEENSB_IJNSC_ILi0EEESY_SY_EEEEENSB_IJNSA_10UnderscoreES11_S11_EEEEENS7_6detail27Sm100ImplicitGemmTileTraitsINSA_18SM100_TMA_2SM_LOADENSA_14ComposedLayoutINSA_7SwizzleILi2ELi5ELi2EEENSA_18smem_ptr_flag_bitsILi32EEENSW_INSB_IJSK_NSC_ILi4EEEEEENSB_IJSE_SK_EEEEEEEvEENS15_INSA_25SM100_TMA_2SM_LOAD_IM2COLES1G_vEEEENS_8epilogue10collective18CollectiveEpilogueINS1L_23Sm100TmaWarpSpecializedILi4ELi2ELi16ELb1ELb0EEEJNSB_IJSI_SJ_SL_EEENSB_IJNSW_ISI_SE_EENSW_INSC_ILi16EEESE_EEEEESN_NSB_IJlNSB_IJSE_lllEEESY_EEESN_S1W_NS1L_6fusion15FusionCallbacksIS1P_NS1X_17LinearCombinationISN_fSN_fLNS_15FloatRoundStyleE2EEES1Q_S1U_JEEENSA_5SM1004TMEM4LOAD26SM100_TMEM_LOAD_32dp32b16xENSA_13SM90_TMA_LOADENS17_INS18_ILi2ELi4ELi3EEES1B_NSW_INSB_IJNSC_ILi8EEES1S_EEENSB_IJS1S_SE_EEEEEEENSA_39AutoVectorizingCopyWithAssumedAlignmentILi128EEENSA_14SM90_TMA_STOREES2D_S2F_S2F_EEEvvEEEEvNT_6ParamsE)
	.align		4
        /*000c*/ 	.word	index@(__assertfail)
	.align		4
        /*0010*/ 	.word	0x00000000
	.align		4
        /*0014*/ 	.word	0xfffffffe
	.align		4
        /*0018*/ 	.word	0x00000000
	.align		4
        /*001c*/ 	.word	0xfffffffd
	.align		4
        /*0020*/ 	.word	0x00000000
	.align		4
        /*0024*/ 	.word	0xfffffffc


//--------------------- .nv.constant4             --------------------------
	.section	.nv.constant4,"a",@progbits
	.align	8
	.align		8
.nv.constant4:
        /*0000*/ 	.dword	__assertfail
	.align		8
        /*0008*/ 	.dword	__unnamed_1
	.align		8
        /*0010*/ 	.dword	__unnamed_2
	.align		8
        /*0018*/ 	.dword	_ZN39_INTERNAL_cb5b53f8_4_k_cu_75b2fba1_34604cuda3std3__45__cpo5beginE
	.align		8
        /*0020*/ 	.dword	_ZN39_INTERNAL_cb5b53f8_4_k_cu_75b2fba1_34604cuda3std3__45__cpo3endE
	.align		8
        /*0028*/ 	.dword	_ZN39_INTERNAL_cb5b53f8_4_k_cu_75b2fba1_34604cuda3std3__45__cpo6cbeginE
	.align		8
        /*0030*/ 	.dword	_ZN39_INTERNAL_cb5b53f8_4_k_cu_75b2fba1_34604cuda3std3__45__cpo4cendE
	.align		8
        /*0038*/ 	.dword	_ZN39_INTERNAL_cb5b53f8_4_k_cu_75b2fba1_34604cuda3std3__441_GLOBAL__N__cb5b53f8_4_k_cu_75b2fba1_34606ignoreE
	.align		8
        /*0040*/ 	.dword	_ZN39_INTERNAL_cb5b53f8_4_k_cu_75b2fba1_34604cuda3std3__419piecewise_constructE
	.align		8
        /*0048*/ 	.dword	_ZN39_INTERNAL_cb5b53f8_4_k_cu_75b2fba1_34604cuda3std3__48in_placeE
	.align		8
        /*0050*/ 	.dword	_ZN39_INTERNAL_cb5b53f8_4_k_cu_75b2fba1_34604cuda3std6ranges3__45__cpo4swapE
	.align		8
        /*0058*/ 	.dword	_ZN39_INTERNAL_cb5b53f8_4_k_cu_75b2fba1_34604cuda3std6ranges3__45__cpo9iter_moveE
	.align		8
        /*0060*/ 	.dword	_ZN39_INTERNAL_cb5b53f8_4_k_cu_75b2fba1_34604cute7productE
	.align		8
        /*0068*/ 	.dword	_ZN39_INTERNAL_cb5b53f8_4_k_cu_75b2fba1_34604cute1_E
	.align		8
        /*0070*/ 	.dword	$str$27
	.align		8
        /*0078*/ 	.dword	$str$28
	.align		8
        /*0080*/ 	.dword	$str$29
	.align		8
        /*0088*/ 	.dword	$str$30


//--------------------- .text._ZN7cutlass13device_kernelINS_4conv6kernel13ConvUniversalINS1_16ConvProblemShapeILNS1_8OperatorE2ELi3EEENS1_10collective14CollectiveConvINS1_47MainloopSm100TmaUmmaWarpSpecializedImplicitGemmILS5_2ELi8ELi3ELi1ELi2EN4cute5tupleIJNSA_1CILi2EEENSC_ILi1EEESE_EEEEENSB_IJNSC_ILi256EEENSB_IJNSC_ILi128EEEEEENSB_IJNSC_ILi32EEEEEEEEENS_10tfloat32_tESN_NSA_8TiledMMAINSA_8MMA_AtomIJNSA_23SM100_MMA_TF32_2x1SM_SSISN_SN_fLi256ELi128ELNSA_4UMMA5MajorE1ELSS_1ELNSR_7ScaleInE0ELST_0EEEEEENSA_6LayoutINSB_IJSE_SE_SE_EEENSB_IJNSC_ILi0EEESY_SY_EEEEENSB_IJNSA_10UnderscoreES11_S11_EEEEENS7_6detail27Sm100ImplicitGemmTileTraitsINSA_18SM100_TMA_2SM_LOADENSA_14ComposedLayoutINSA_7SwizzleILi2ELi5ELi2EEENSA_18smem_ptr_flag_bitsILi32EEENSW_INSB_IJSK_NSC_ILi4EEEEEENSB_IJSE_SK_EEEEEEEvEENS15_INSA_25SM100_TMA_2SM_LOAD_IM2COLES1G_vEEEENS_8epilogue10collective18CollectiveEpilogueINS1L_23Sm100TmaWarpSpecializedILi4ELi2ELi16ELb1ELb0EEEJNSB_IJSI_SJ_SL_EEENSB_IJNSW_ISI_SE_EENSW_INSC_ILi16EEESE_EEEEESN_NSB_IJlNSB_IJSE_lllEEESY_EEESN_S1W_NS1L_6fusion15FusionCallbacksIS1P_NS1X_17LinearCombinationISN_fSN_fLNS_15FloatRoundStyleE2EEES1Q_S1U_JEEENSA_5SM1004TMEM4LOAD26SM100_TMEM_LOAD_32dp32b16xENSA_13SM90_TMA_LOADENS17_INS18_ILi2ELi4ELi3EEES1B_NSW_INSB_IJNSC_ILi8EEES1S_EEENSB_IJS1S_SE_EEEEEEENSA_39AutoVectorizingCopyWithAssumedAlignmentILi128EEENSA_14SM90_TMA_STOREES2D_S2F_S2F_EEEvvEEEEvNT_6ParamsE --------------------------
	.section	.text._ZN7cutlass13device_kernelINS_4conv6kernel13ConvUniversalINS1_16ConvProblemShapeILNS1_8OperatorE2ELi3EEENS1_10collective14CollectiveConvINS1_47MainloopSm100TmaUmmaWarpSpecializedImplicitGemmILS5_2ELi8ELi3ELi1ELi2EN4cute5tupleIJNSA_1CILi2EEENSC_ILi1EEESE_EEEEENSB_IJNSC_ILi256EEENSB_IJNSC_ILi128EEEEEENSB_IJNSC_ILi32EEEEEEEEENS_10tfloat32_tESN_NSA_8TiledMMAINSA_8MMA_AtomIJNSA_23SM100_MMA_TF32_2x1SM_SSISN_SN_fLi256ELi128ELNSA_4UMMA5MajorE1ELSS_1ELNSR_7ScaleInE0ELST_0EEEEEENSA_6LayoutINSB_IJSE_SE_SE_EEENSB_IJNSC_ILi0EEESY_SY_EEEEENSB_IJNSA_10UnderscoreES11_S11_EEEEENS7_6detail27Sm100ImplicitGemmTileTraitsINSA_18SM100_TMA_2SM_LOADENSA_14ComposedLayoutINSA_7SwizzleILi2ELi5ELi2EEENSA_18smem_ptr_flag_bitsILi32EEENSW_INSB_IJSK_NSC_ILi4EEEEEENSB_IJSE_SK_EEEEEEEvEENS15_INSA_25SM100_TMA_2SM_LOAD_IM2COLES1G_vEEEENS_8epilogue10collective18CollectiveEpilogueINS1L_23Sm100TmaWarpSpecializedILi4ELi2ELi16ELb1ELb0EEEJNSB_IJSI_SJ_SL_EEENSB_IJNSW_ISI_SE_EENSW_INSC_ILi16EEESE_EEEEESN_NSB_IJlNSB_IJSE_lllEEESY_EEESN_S1W_NS1L_6fusion15FusionCallbacksIS1P_NS1X_17LinearCombinationISN_fSN_fLNS_15FloatRoundStyleE2EEES1Q_S1U_JEEENSA_5SM1004TMEM4LOAD26SM100_TMEM_LOAD_32dp32b16xENSA_13SM90_TMA_LOADENS17_INS18_ILi2ELi4ELi3EEES1B_NSW_INSB_IJNSC_ILi8EEES1S_EEENSB_IJS1S_SE_EEEEEEENSA_39AutoVectorizingCopyWithAssumedAlignmentILi128EEENSA_14SM90_TMA_STOREES2D_S2F_S2F_EEEvvEEEEvNT_6ParamsE,"ax",@progbits
	.align	128
.text._ZN7cutlass13device_kernelINS_4conv6kernel13ConvUniversalINS1_16ConvProblemShapeILNS1_8OperatorE2ELi3EEENS1_10collective14CollectiveConvINS1_47MainloopSm100TmaUmmaWarpSpecializedImplicitGemmILS5_2ELi8ELi3ELi1ELi2EN4cute5tupleIJNSA_1CILi2EEENSC_ILi1EEESE_EEEEENSB_IJNSC_ILi256EEENSB_IJNSC_ILi128EEEEEENSB_IJNSC_ILi32EEEEEEEEENS_10tfloat32_tESN_NSA_8TiledMMAINSA_8MMA_AtomIJNSA_23SM100_MMA_TF32_2x1SM_SSISN_SN_fLi256ELi128ELNSA_4UMMA5MajorE1ELSS_1ELNSR_7ScaleInE0ELST_0EEEEEENSA_6LayoutINSB_IJSE_SE_SE_EEENSB_IJNSC_ILi0EEESY_SY_EEEEENSB_IJNSA_10UnderscoreES11_S11_EEEEENS7_6detail27Sm100ImplicitGemmTileTraitsINSA_18SM100_TMA_2SM_LOADENSA_14ComposedLayoutINSA_7SwizzleILi2ELi5ELi2EEENSA_18smem_ptr_flag_bitsILi32EEENSW_INSB_IJSK_NSC_ILi4EEEEEENSB_IJSE_SK_EEEEEEEvEENS15_INSA_25SM100_TMA_2SM_LOAD_IM2COLES1G_vEEEENS_8epilogue10collective18CollectiveEpilogueINS1L_23Sm100TmaWarpSpecializedILi4ELi2ELi16ELb1ELb0EEEJNSB_IJSI_SJ_SL_EEENSB_IJNSW_ISI_SE_EENSW_INSC_ILi16EEESE_EEEEESN_NSB_IJlNSB_IJSE_lllEEESY_EEESN_S1W_NS1L_6fusion15FusionCallbacksIS1P_NS1X_17LinearCombinationISN_fSN_fLNS_15FloatRoundStyleE2EEES1Q_S1U_JEEENSA_5SM1004TMEM4LOAD26SM100_TMEM_LOAD_32dp32b16xENSA_13SM90_TMA_LOADENS17_INS18_ILi2ELi4ELi3EEES1B_NSW_INSB_IJNSC_ILi8EEES1S_EEENSB_IJS1S_SE_EEEEEEENSA_39AutoVectorizingCopyWithAssumedAlignmentILi128EEENSA_14SM90_TMA_STOREES2D_S2F_S2F_EEEvvEEEEvNT_6ParamsE:
        .type           _ZN7cutlass13device_kernelINS_4conv6kernel13ConvUniversalINS1_16ConvProblemShapeILNS1_8OperatorE2ELi3EEENS1_10collective14CollectiveConvINS1_47MainloopSm100TmaUmmaWarpSpecializedImplicitGemmILS5_2ELi8ELi3ELi1ELi2EN4cute5tupleIJNSA_1CILi2EEENSC_ILi1EEESE_EEEEENSB_IJNSC_ILi256EEENSB_IJNSC_ILi128EEEEEENSB_IJNSC_ILi32EEEEEEEEENS_10tfloat32_tESN_NSA_8TiledMMAINSA_8MMA_AtomIJNSA_23SM100_MMA_TF32_2x1SM_SSISN_SN_fLi256ELi128ELNSA_4UMMA5MajorE1ELSS_1ELNSR_7ScaleInE0ELST_0EEEEEENSA_6LayoutINSB_IJSE_SE_SE_EEENSB_IJNSC_ILi0EEESY_SY_EEEEENSB_IJNSA_10UnderscoreES11_S11_EEEEENS7_6detail27Sm100ImplicitGemmTileTraitsINSA_18SM100_TMA_2SM_LOADENSA_14ComposedLayoutINSA_7SwizzleILi2ELi5ELi2EEENSA_18smem_ptr_flag_bitsILi32EEENSW_INSB_IJSK_NSC_ILi4EEEEEENSB_IJSE_SK_EEEEEEEvEENS15_INSA_25SM100_TMA_2SM_LOAD_IM2COLES1G_vEEEENS_8epilogue10collective18CollectiveEpilogueINS1L_23Sm100TmaWarpSpecializedILi4ELi2ELi16ELb1ELb0EEEJNSB_IJSI_SJ_SL_EEENSB_IJNSW_ISI_SE_EENSW_INSC_ILi16EEESE_EEEEESN_NSB_IJlNSB_IJSE_lllEEESY_EEESN_S1W_NS1L_6fusion15FusionCallbacksIS1P_NS1X_17LinearCombinationISN_fSN_fLNS_15FloatRoundStyleE2EEES1Q_S1U_JEEENSA_5SM1004TMEM4LOAD26SM100_TMEM_LOAD_32dp32b16xENSA_13SM90_TMA_LOADENS17_INS18_ILi2ELi4ELi3EEES1B_NSW_INSB_IJNSC_ILi8EEES1S_EEENSB_IJS1S_SE_EEEEEEENSA_39AutoVectorizingCopyWithAssumedAlignmentILi128EEENSA_14SM90_TMA_STOREES2D_S2F_S2F_EEEvvEEEEvNT_6ParamsE,@function
        .size           _ZN7cutlass13device_kernelINS_4conv6kernel13ConvUniversalINS1_16ConvProblemShapeILNS1_8OperatorE2ELi3EEENS1_10collective14CollectiveConvINS1_47MainloopSm100TmaUmmaWarpSpecializedImplicitGemmILS5_2ELi8ELi3ELi1ELi2EN4cute5tupleIJNSA_1CILi2EEENSC_ILi1EEESE_EEEEENSB_IJNSC_ILi256EEENSB_IJNSC_ILi128EEEEEENSB_IJNSC_ILi32EEEEEEEEENS_10tfloat32_tESN_NSA_8TiledMMAINSA_8MMA_AtomIJNSA_23SM100_MMA_TF32_2x1SM_SSISN_SN_fLi256ELi128ELNSA_4UMMA5MajorE1ELSS_1ELNSR_7ScaleInE0ELST_0EEEEEENSA_6LayoutINSB_IJSE_SE_SE_EEENSB_IJNSC_ILi0EEESY_SY_EEEEENSB_IJNSA_10UnderscoreES11_S11_EEEEENS7_6detail27Sm100ImplicitGemmTileTraitsINSA_18SM100_TMA_2SM_LOADENSA_14ComposedLayoutINSA_7SwizzleILi2ELi5ELi2EEENSA_18smem_ptr_flag_bitsILi32EEENSW_INSB_IJSK_NSC_ILi4EEEEEENSB_IJSE_SK_EEEEEEEvEENS15_INSA_25SM100_TMA_2SM_LOAD_IM2COLES1G_vEEEENS_8epilogue10collective18CollectiveEpilogueINS1L_23Sm100TmaWarpSpecializedILi4ELi2ELi16ELb1ELb0EEEJNSB_IJSI_SJ_SL_EEENSB_IJNSW_ISI_SE_EENSW_INSC_ILi16EEESE_EEEEESN_NSB_IJlNSB_IJSE_lllEEESY_EEESN_S1W_NS1L_6fusion15FusionCallbacksIS1P_NS1X_17LinearCombinationISN_fSN_fLNS_15FloatRoundStyleE2EEES1Q_S1U_JEEENSA_5SM1004TMEM4LOAD26SM100_TMEM_LOAD_32dp32b16xENSA_13SM90_TMA_LOADENS17_INS18_ILi2ELi4ELi3EEES1B_NSW_INSB_IJNSC_ILi8EEES1S_EEENSB_IJS1S_SE_EEEEEEENSA_39AutoVectorizingCopyWithAssumedAlignmentILi128EEENSA_14SM90_TMA_STOREES2D_S2F_S2F_EEEvvEEEEvNT_6ParamsE,(.L_x_243 - _ZN7cutlass13device_kernelINS_4conv6kernel13ConvUniversalINS1_16ConvProblemShapeILNS1_8OperatorE2ELi3EEENS1_10collective14CollectiveConvINS1_47MainloopSm100TmaUmmaWarpSpecializedImplicitGemmILS5_2ELi8ELi3ELi1ELi2EN4cute5tupleIJNSA_1CILi2EEENSC_ILi1EEESE_EEEEENSB_IJNSC_ILi256EEENSB_IJNSC_ILi128EEEEEENSB_IJNSC_ILi32EEEEEEEEENS_10tfloat32_tESN_NSA_8TiledMMAINSA_8MMA_AtomIJNSA_23SM100_MMA_TF32_2x1SM_SSISN_SN_fLi256ELi128ELNSA_4UMMA5MajorE1ELSS_1ELNSR_7ScaleInE0ELST_0EEEEEENSA_6LayoutINSB_IJSE_SE_SE_EEENSB_IJNSC_ILi0EEESY_SY_EEEEENSB_IJNSA_10UnderscoreES11_S11_EEEEENS7_6detail27Sm100ImplicitGemmTileTraitsINSA_18SM100_TMA_2SM_LOADENSA_14ComposedLayoutINSA_7SwizzleILi2ELi5ELi2EEENSA_18smem_ptr_flag_bitsILi32EEENSW_INSB_IJSK_NSC_ILi4EEEEEENSB_IJSE_SK_EEEEEEEvEENS15_INSA_25SM100_TMA_2SM_LOAD_IM2COLES1G_vEEEENS_8epilogue10collective18CollectiveEpilogueINS1L_23Sm100TmaWarpSpecializedILi4ELi2ELi16ELb1ELb0EEEJNSB_IJSI_SJ_SL_EEENSB_IJNSW_ISI_SE_EENSW_INSC_ILi16EEESE_EEEEESN_NSB_IJlNSB_IJSE_lllEEESY_EEESN_S1W_NS1L_6fusion15FusionCallbacksIS1P_NS1X_17LinearCombinationISN_fSN_fLNS_15FloatRoundStyleE2EEES1Q_S1U_JEEENSA_5SM1004TMEM4LOAD26SM100_TMEM_LOAD_32dp32b16xENSA_13SM90_TMA_LOADENS17_INS18_ILi2ELi4ELi3EEES1B_NSW_INSB_IJNSC_ILi8EEES1S_EEENSB_IJS1S_SE_EEEEEEENSA_39AutoVectorizingCopyWithAssumedAlignmentILi128EEENSA_14SM90_TMA_STOREES2D_S2F_S2F_EEEvvEEEEvNT_6ParamsE)
        .other          _ZN7cutlass13device_kernelINS_4conv6kernel13ConvUniversalINS1_16ConvProblemShapeILNS1_8OperatorE2ELi3EEENS1_10collective14CollectiveConvINS1_47MainloopSm100TmaUmmaWarpSpecializedImplicitGemmILS5_2ELi8ELi3ELi1ELi2EN4cute5tupleIJNSA_1CILi2EEENSC_ILi1EEESE_EEEEENSB_IJNSC_ILi256EEENSB_IJNSC_ILi128EEEEEENSB_IJNSC_ILi32EEEEEEEEENS_10tfloat32_tESN_NSA_8TiledMMAINSA_8MMA_AtomIJNSA_23SM100_MMA_TF32_2x1SM_SSISN_SN_fLi256ELi128ELNSA_4UMMA5MajorE1ELSS_1ELNSR_7ScaleInE0ELST_0EEEEEENSA_6LayoutINSB_IJSE_SE_SE_EEENSB_IJNSC_ILi0EEESY_SY_EEEEENSB_IJNSA_10UnderscoreES11_S11_EEEEENS7_6detail27Sm100ImplicitGemmTileTraitsINSA_18SM100_TMA_2SM_LOADENSA_14ComposedLayoutINSA_7SwizzleILi2ELi5ELi2EEENSA_18smem_ptr_flag_bitsILi32EEENSW_INSB_IJSK_NSC_ILi4EEEEEENSB_IJSE_SK_EEEEEEEvEENS15_INSA_25SM100_TMA_2SM_LOAD_IM2COLES1G_vEEEENS_8epilogue10collective18CollectiveEpilogueINS1L_23Sm100TmaWarpSpecializedILi4ELi2ELi16ELb1ELb0EEEJNSB_IJSI_SJ_SL_EEENSB_IJNSW_ISI_SE_EENSW_INSC_ILi16EEESE_EEEEESN_NSB_IJlNSB_IJSE_lllEEESY_EEESN_S1W_NS1L_6fusion15FusionCallbacksIS1P_NS1X_17LinearCombinationISN_fSN_fLNS_15FloatRoundStyleE2EEES1Q_S1U_JEEENSA_5SM1004TMEM4LOAD26SM100_TMEM_LOAD_32dp32b16xENSA_13SM90_TMA_LOADENS17_INS18_ILi2ELi4ELi3EEES1B_NSW_INSB_IJNSC_ILi8EEES1S_EEENSB_IJS1S_SE_EEEEEEENSA_39AutoVectorizingCopyWithAssumedAlignmentILi128EEENSA_14SM90_TMA_STOREES2D_S2F_S2F_EEEvvEEEEvNT_6ParamsE,@"STO_CUDA_ENTRY STV_DEFAULT"
_ZN7cutlass13device_kernelINS_4conv6kernel13ConvUniversalINS1_16ConvProblemShapeILNS1_8OperatorE2ELi3EEENS1_10collective14CollectiveConvINS1_47MainloopSm100TmaUmmaWarpSpecializedImplicitGemmILS5_2ELi8ELi3ELi1ELi2EN4cute5tupleIJNSA_1CILi2EEENSC_ILi1EEESE_EEEEENSB_IJNSC_ILi256EEENSB_IJNSC_ILi128EEEEEENSB_IJNSC_ILi32EEEEEEEEENS_10tfloat32_tESN_NSA_8TiledMMAINSA_8MMA_AtomIJNSA_23SM100_MMA_TF32_2x1SM_SSISN_SN_fLi256ELi128ELNSA_4UMMA5MajorE1ELSS_1ELNSR_7ScaleInE0ELST_0EEEEEENSA_6LayoutINSB_IJSE_SE_SE_EEENSB_IJNSC_ILi0EEESY_SY_EEEEENSB_IJNSA_10UnderscoreES11_S11_EEEEENS7_6detail27Sm100ImplicitGemmTileTraitsINSA_18SM100_TMA_2SM_LOADENSA_14ComposedLayoutINSA_7SwizzleILi2ELi5ELi2EEENSA_18smem_ptr_flag_bitsILi32EEENSW_INSB_IJSK_NSC_ILi4EEEEEENSB_IJSE_SK_EEEEEEEvEENS15_INSA_25SM100_TMA_2SM_LOAD_IM2COLES1G_vEEEENS_8epilogue10collective18CollectiveEpilogueINS1L_23Sm100TmaWarpSpecializedILi4ELi2ELi16ELb1ELb0EEEJNSB_IJSI_SJ_SL_EEENSB_IJNSW_ISI_SE_EENSW_INSC_ILi16EEESE_EEEEESN_NSB_IJlNSB_IJSE_lllEEESY_EEESN_S1W_NS1L_6fusion15FusionCallbacksIS1P_NS1X_17LinearCombinationISN_fSN_fLNS_15FloatRoundStyleE2EEES1Q_S1U_JEEENSA_5SM1004TMEM4LOAD26SM100_TMEM_LOAD_32dp32b16xENSA_13SM90_TMA_LOADENS17_INS18_ILi2ELi4ELi3EEES1B_NSW_INSB_IJNSC_ILi8EEES1S_EEENSB_IJS1S_SE_EEEEEEENSA_39AutoVectorizingCopyWithAssumedAlignmentILi128EEENSA_14SM90_TMA_STOREES2D_S2F_S2F_EEEvvEEEEvNT_6ParamsE:
[----:B------:R-:W1:Y:S01]  /*0000*/  LDC R1, c[0x0][0x37c] ;  /* 0x0000df00ff017b82 */ /* 0x000e620000000800 */
[----:B------:R-:W2:Y:S01]  /*0010*/  S2R R66, SR_TID.X ;  /* 0x0000000000427919 */ /* 0x000ea20000002100 */
[----:B------:R-:W3:Y:S06]  /*0020*/  LDCU.64 UR8, c[0x0][0x990] ;  /* 0x00013200ff0877ac */ /* 0x000eec0008000a00 */
[----:B------:R-:W4:Y:S01]  /*0030*/  S2UR UR4, SR_CgaCtaId ;  /* 0x00000000000479c3 */ /* 0x000f220000008800 */
[----:B-1----:R-:W-:Y:S01]  /*0040*/  VIADD R1, R1, 0xfffffff8 ;  /* 0xfffffff801017836 */ /* 0x002fe20000000000 */
[----:B------:R-:W-:-:S02]  /*0050*/  PRMT R68, RZ, 0x7610, R68 ;  /* 0x00007610ff447816 */ /* 0x000fc40000000044 */
[----:B------:R-:W-:Y:S02]  /*0060*/  ELECT P1, URZ, PT ;  /* 0x0000000000ff782f */ /* 0x000fe40003820000 */
[----:B------:R-:W-:Y:S01]  /*0070*/  R2UR UR49, R1 ;  /* 0x00000000013172ca */ /* 0x000fe200000e0000 */
[----:B---3--:R-:W-:-:S04]  /*0080*/  UISETP.NE.U32.AND UP0, UPT, UR8, URZ, UPT ;  /* 0x000000ff0800728c */ /* 0x008fc8000bf05070 */
[----:B------:R-:W-:Y:S02]  /*0090*/  UISETP.NE.AND.EX UP0, UPT, UR9, URZ, UPT, UP0 ;  /* 0x000000ff0900728c */ /* 0x000fe4000bf05300 */
[----:B----4-:R-:W-:Y:S02]  /*00a0*/  ULOP3.LUT UR41, UR4, 0x1, URZ, 0xc0, !UPT ;  /* 0x0000000104297892 */ /* 0x010fe4000f8ec0ff */
[----:B------:R-:W-:Y:S01]  /*00b0*/  ULOP3.LUT UR40, UR4, 0x1, URZ, 0x3c, !UPT ;  /* 0x0000000104287892 */ /* 0x000fe2000f8e3cff */
[----:B--2---:R-:W-:-:S05]  /*00c0*/  SHF.R.U32.HI R69, RZ, 0x5, R66 ;  /* 0x00000005ff457819 */ /* 0x004fca0000011642 */
[----:B------:R-:W1:Y:S02]  /*00d0*/  SHFL.IDX PT, R0, R69, RZ, 0x1f ;  /* 0x00001fff45007589 */ /* 0x000e6400000e0000 */
[----:B-1----:R-:W-:Y:S01]  /*00e0*/  R2UR UR17, R0 ;  /* 0x00000000001172ca */ /* 0x002fe200000e0000 */
[----:B------:R-:W-:-:S14]  /*00f0*/  BRA.U UP0, `(.L_x_0) ;  /* 0x0000000100307547 */ /* 0x000fdc000b800000 */
[----:B------:R-:W1:Y:S02]  /*0100*/  LDCU.64 UR4, c[0x0][0x988] ;  /* 0x00013100ff0477ac */ /* 0x000e640008000a00 */
[----:B-1----:R-:W-:-:S04]  /*0110*/  UISETP.NE.U32.AND UP0, UPT, UR4, URZ, UPT ;  /* 0x000000ff0400728c */ /* 0x002fc8000bf05070 */
[----:B------:R-:W-:-:S09]  /*0120*/  UISETP.NE.AND.EX UP0, UPT, UR5, URZ, UPT, UP0 ;  /* 0x000000ff0500728c */ /* 0x000fd2000bf05300 */
[----:B------:R-:W-:Y:S05]  /*0130*/  BRA.U !UP0, `(.L_x_1) ;  /* 0x0000000108147547 */ /* 0x000fea000b800000 */
[----:B------:R-:W1:Y:S01]  /*0140*/  LDC.64 R2, c[0x0][0x988] ;  /* 0x00026200ff027b82 */ /* 0x000e620000000a00 */
[----:B------:R-:W1:Y:S02]  /*0150*/  LDCU.64 UR4, c[0x0][0x358] ;  /* 0x00006b00ff0477ac */ /* 0x000e640008000a00 */
[----:B-1----:R1:W5:Y:S01]  /*0160*/  LDG.E R27, desc[UR4][R2.64] ;  /* 0x00000004021b7981 */ /* 0x002362000c1e1900 */
[----:B------:R-:W-:Y:S01]  /*0170*/  HFMA2 R68, -RZ, RZ, 0, 5.9604644775390625e-08 ;  /* 0x00000001ff447431 */ /* 0x000fe200000001ff */
[----:B------:R-:W-:Y:S05]  /*0180*/  BRA `(.L_x_0) ;  /* 0x00000000000c7947 */ /* 0x000fea0003800000 */
.L_x_1:
[----:B------:R-:W1:Y:S01]  /*0190*/  LDCU UR4, c[0x0][0x980] ;  /* 0x00013000ff0477ac */ /* 0x000e620008000800 */
[----:B------:R-:W-:Y:S01]  /*01a0*/  HFMA2 R68, -RZ, RZ, 0, 5.9604644775390625e-08 ;  /* 0x00000001ff447431 */ /* 0x000fe200000001ff */
[----:B-1----:R-:W-:-:S07]  /*01b0*/  MOV R27, UR4 ;  /* 0x00000004001b7c02 */ /* 0x002fce0008000f00 */
.L_x_0:
[----:B------:R-:W2:Y:S02]  /*01c0*/  LDCU.64 UR4, c[0x0][0x9b0] ;  /* 0x00013600ff0477ac */ /* 0x000ea40008000a00 */
[----:B--2---:R-:W-:-:S04]  /*01d0*/  UISETP.NE.U32.AND UP0, UPT, UR4, URZ, UPT ;  /* 0x000000ff0400728c */ /* 0x004fc8000bf05070 */
[----:B------:R-:W-:-:S09]  /*01e0*/  UISETP.NE.AND.EX UP0, UPT, UR5, URZ, UPT, UP0 ;  /* 0x000000ff0500728c */ /* 0x000fd2000bf05300 */
[----:B------:R-:W-:Y:S05]  /*01f0*/  BRA.U UP0, `(.L_x_2) ;  /* 0x0000000100287547 */ /* 0x000fea000b800000 */
[----:B------:R-:W2:Y:S02]  /*0200*/  LDCU.64 UR4, c[0x0][0x9a8] ;  /* 0x00013500ff0477ac */ /* 0x000ea40008000a00 */
[----:B--2---:R-:W-:-:S04]  /*0210*/  UISETP.NE.U32.AND UP0, UPT, UR4, URZ, UPT ;  /* 0x000000ff0400728c */ /* 0x004fc8000bf05070 */
[----:B------:R-:W-:-:S09]  /*0220*/  UISETP.NE.AND.EX UP0, UPT, UR5, URZ, UPT, UP0 ;  /* 0x000000ff0500728c */ /* 0x000fd2000bf05300 */
[----:B------:R-:W-:Y:S05]  /*0230*/  BRA.U !UP0, `(.L_x_3) ;  /* 0x0000000108107547 */ /* 0x000fea000b800000 */
[----:B------:R-:W2:Y:S01]  /*0240*/  LDC.64 R24, c[0x0][0x9a8] ;  /* 0x00026a00ff187b82 */ /* 0x000ea20000000a00 */
[----:B------:R-:W2:Y:S02]  /*0250*/  LDCU.64 UR4, c[0x0][0x358] ;  /* 0x00006b00ff0477ac */ /* 0x000ea40008000a00 */
[----:B--2---:R2:W5:Y:S01]  /*0260*/  LDG.E R24, desc[UR4][R24.64] ;  /* 0x0000000418187981 */ /* 0x004562000c1e1900 */
[----:B------:R-:W-:Y:S05]  /*0270*/  BRA `(.L_x_2) ;  /* 0x0000000000087947 */ /* 0x000fea0003800000 */
.L_x_3:
[----:B------:R-:W2:Y:S02]  /*0280*/  LDCU UR4, c[0x0][0x9a0] ;  /* 0x00013400ff0477ac */ /* 0x000ea40008000800 */
[----:B--2---:R-:W-:Y:S02]  /*0290*/  MOV R24, UR4 ;  /* 0x0000000400187c02 */ /* 0x004fe40008000f00 */
.L_x_2:
[----:B------:R-:W-:Y:S01]  /*02a0*/  IMAD.U32 R0, RZ, RZ, UR17 ;  /* 0x00000011ff007e24 */ /* 0x000fe2000f8e00ff */
[----:B------:R-:W-:Y:S04]  /*02b0*/  BSSY.RECONVERGENT B0, `(.L_x_4) ;  /* 0x000000c000007945 */ /* 0x000fe80003800200 */
[C---:B------:R-:W-:Y:S02]  /*02c0*/  ISETP.NE.OR P2, PT, R0.reuse, 0x1, !P1 ;  /* 0x000000010000780c */ /* 0x040fe40004f45670 */
[----:B------:R-:W-:-:S11]  /*02d0*/  ISETP.NE.OR P0, PT, R0, 0x3, !P1 ;  /* 0x000000030000780c */ /* 0x000fd60004f05670 */
[----:B------:R-:W-:Y:S05]  /*02e0*/  @P2 BRA `(.L_x_5) ;  /* 0x0000000000202947 */ /* 0x000fea0003800000 */
[----:B------:R-:W3:Y:S02]  /*02f0*/  LDCU.64 UR4, c[0x0][0x348] ;  /* 0x00006900ff0477ac */ /* 0x000ee40008000a00 */
[----:B---3--:R-:W-:Y:S02]  /*0300*/  UIADD3 UR6, UP1, UPT, UR4, 0x80, URZ ;  /* 0x0000008004067890 */ /* 0x008fe4000ff3e0ff */
[----:B------:R-:W-:Y:S02]  /*0310*/  UIADD3 UR4, UP0, UPT, UR4, 0x180, URZ ;  /* 0x0000018004047890 */ /* 0x000fe4000ff1e0ff */
[----:B------:R-:W-:Y:S02]  /*0320*/  UIADD3.X UR7, UPT, UPT, URZ, UR5, URZ, UP1, !UPT ;  /* 0x00000005ff077290 */ /* 0x000fe40008ffe4ff */
[----:B------:R-:W-:-:S07]  /*0330*/  UIADD3.X UR5, UPT, UPT, URZ, UR5, URZ, UP0, !UPT ;  /* 0x00000005ff057290 */ /* 0x000fce00087fe4ff */
[----:B------:R3:W-:Y:S02]  /*0340*/  UTMACCTL.PF [UR6] ;  /* 0x00000000060079b9 */ /* 0x0007e40008040000 */
[----:B------:R3:W-:Y:S02]  /*0350*/  UTMACCTL.PF [UR4] ;  /* 0x00000000040079b9 */ /* 0x0007e40008040000 */
[----:B---3--:R-:W-:Y:S01]  /*0360*/  NOP ;  /* 0x0000000000007918 */ /* 0x008fe20000000000 */
.L_x_5:
[----:B------:R-:W-:Y:S05]  /*0370*/  BSYNC.RECONVERGENT B0 ;  /* 0x0000000000007941 */ /* 0x000fea0003800200 */
.L_x_4:
[----:B------:R-:W-:Y:S04]  /*0380*/  BSSY.RECONVERGENT B0, `(.L_x_6) ;  /* 0x000000a000007945 */ /* 0x000fe80003800200 */
        /* <DEDUP_REMOVED lines=9> */
.L_x_7:
[----:B------:R-:W-:Y:S05]  /*0420*/  BSYNC.RECONVERGENT B0 ;  /* 0x0000000000007941 */ /* 0x000fea0003800200 */
.L_x_6:
[----:B------:R-:W3:Y:S01]  /*0430*/  LDCU.64 UR4, c[0x0][0x988] ;  /* 0x00013100ff0477ac */ /* 0x000ee20008000a00 */
[----:B------:R-:W-:Y:S02]  /*0440*/  UISETP.EQ.U32.AND UP1, UPT, UR8, URZ, UPT ;  /* 0x000000ff0800728c */ /* 0x000fe4000bf22070 */
[----:B------:R-:W-:Y:S02]  /*0450*/  UPLOP3.LUT UP3, UPT, UPT, UPT, UPT, 0x80, 0x8 ;  /* 0x000000000008789c */ /* 0x000fe40003f6f070 */
[----:B---3--:R-:W-:-:S04]  /*0460*/  UISETP.NE.U32.AND UP0, UPT, UR4, URZ, UPT ;  /* 0x000000ff0400728c */ /* 0x008fc8000bf05070 */
[----:B------:R-:W-:-:S04]  /*0470*/  UISETP.NE.AND.EX UP2, UPT, UR5, URZ, UPT, UP0 ;  /* 0x000000ff0500728c */ /* 0x000fc8000bf45300 */
[----:B------:R-:W-:-:S04]  /*0480*/  UISETP.EQ.OR.EX UP4, UPT, UR9, URZ, !UP2, UP1 ;  /* 0x000000ff0900728c */ /* 0x000fc8000d782710 */
[----:B------:R-:W-:-:S06]  /*0490*/  UP2UR UR4, UPR, URZ, 0x10 ;  /* 0x00000010ff047883 */ /* 0x000fcc0008000000 */
[----:B------:R-:W-:Y:S01]  /*04a0*/  MOV R77, UR4 ;  /* 0x00000004004d7c02 */ /* 0x000fe20008000f00 */
[----:B------:R-:W-:Y:S06]  /*04b0*/  BRA.U !UP4, `(.L_x_8) ;  /* 0x000000010c207547 */ /* 0x000fec000b800000 */
[----:B------:R-:W-:Y:S01]  /*04c0*/  UISETP.NE.U32.AND UP0, UPT, UR8, URZ, UPT ;  /* 0x000000ff0800728c */ /* 0x000fe2000bf05070 */
[----:B-----5:R-:W-:Y:S01]  /*04d0*/  FSETP.NEU.AND P0, PT, R27, RZ, PT ;  /* 0x000000ff1b00720b */ /* 0x020fe20003f0d000 */
[----:B------:R-:W-:Y:S02]  /*04e0*/  USEL UR4, URZ, 0xffffffff, UP2 ;  /* 0xffffffffff047887 */ /* 0x000fe40009000000 */
[----:B------:R-:W-:-:S10]  /*04f0*/  UISETP.NE.AND.EX UP1, UPT, UR9, URZ, UPT, UP0 ;  /* 0x000000ff0900728c */ /* 0x000fd4000bf25300 */
[----:B------:R-:W-:Y:S01]  /*0500*/  VOTEU.ANY UP0, P0 ;  /* 0x0000000000ff7886 */ /* 0x000fe20000000100 */
[----:B------:R-:W-:-:S04]  /*0510*/  @!UP1 USEL UR4, URZ, 0xffffffff, UP0 ;  /* 0xffffffffff049887 */ /* 0x000fc80008000000 */
[----:B------:R-:W-:-:S04]  /*0520*/  ULOP3.LUT UR4, UR4, 0x1, URZ, 0xc0, !UPT ;  /* 0x0000000104047892 */ /* 0x000fc8000f8ec0ff */
[----:B------:R-:W-:-:S11]  /*0530*/  UISETP.NE.U32.AND UP3, UPT, UR4, 0x1, UPT ;  /* 0x000000010400788c */ /* 0x000fd6000bf65070 */
.L_x_8:
[----:B------:R-:W3:Y:S01]  /*0540*/  SHFL.IDX PT, R0, R69, RZ, 0x1f ;  /* 0x00001fff45007589 */ /* 0x000ee200000e0000 */
[----:B------:R-:W-:Y:S02]  /*0550*/  UISETP.NE.AND UP5, UPT, UR17, 0x2, UPT ;  /* 0x000000021100788c */ /* 0x000fe4000bfa5270 */
[----:B------:R-:W-:Y:S02]  /*0560*/  UISETP.NE.AND UP0, UPT, UR17, 0x2, UPT ;  /* 0x000000021100788c */ /* 0x000fe4000bf05270 */
[----:B------:R-:W-:Y:S02]  /*0570*/  UISETP.NE.OR UP1, UPT, UR41, URZ, UP5 ;  /* 0x000000ff2900728c */ /* 0x000fe4000af25670 */
[----:B------:R-:W-:-:S04]  /*0580*/  USEL UR70, URZ, 0x1, UP0 ;  /* 0x00000001ff467887 */ /* 0x000fc80008000000 */
[----:B------:R-:W-:Y:S02]  /*0590*/  PLOP3.LUT P3, PT, P1, PT, UP1, 0xae, 0xea ;  /* 0x0000000000ea781c */ /* 0x000fe40000f6f51e */
[----:B---3--:R-:W-:-:S13]  /*05a0*/  ISETP.NE.AND P0, PT, R0, RZ, PT ;  /* 0x000000ff0000720c */ /* 0x008fda0003f05270 */
[----:B------:R-:W-:Y:S05]  /*05b0*/  @P0 BRA `(.L_x_9) ;  /* 0x0000000000680947 */ /* 0x000fea0003800000 */
[----:B------:R-:W3:Y:S01]  /*05c0*/  S2UR UR5, SR_CgaCtaId ;  /* 0x00000000000579c3 */ /* 0x000ee20000008800 */
[----:B------:R-:W-:Y:S01]  /*05d0*/  UMOV UR4, 0x400 ;  /* 0x0000040000047882 */ /* 0x000fe20000000000 */
[----:B------:R-:W-:Y:S01]  /*05e0*/  UMOV UR6, 0x1 ;  /* 0x0000000100067882 */ /* 0x000fe20000000000 */
[----:B------:R-:W-:Y:S01]  /*05f0*/  ELECT P0, URZ, PT ;  /* 0x0000000000ff782f */ /* 0x000fe20003800000 */
[----:B------:R-:W-:-:S04]  /*0600*/  UIADD3 UR6, UPT, UPT, -UR6, 0x100000, URZ ;  /* 0x0010000006067890 */ /* 0x000fc8000fffe1ff */
[----:B------:R-:W-:Y:S02]  /*0610*/  USHF.L.U32 UR7, UR6, 0xb, URZ ;  /* 0x0000000b06077899 */ /* 0x000fe400080006ff */
[----:B------:R-:W-:Y:S02]  /*0620*/  USHF.L.U32 UR6, UR6, 0x1, URZ ;  /* 0x0000000106067899 */ /* 0x000fe400080006ff */
[----:B---3--:R-:W-:Y:S01]  /*0630*/  ULEA UR4, UR5, UR4, 0x18 ;  /* 0x0000000405047291 */ /* 0x008fe2000f8ec0ff */
[----:B------:R-:W3:Y:S11]  /*0640*/  FENCE.VIEW.ASYNC.S ;  /* 0x00000000000073c6 */ /* 0x000ef60000000000 */
[----:B---3--:R3:W4:Y:S01]  /*0650*/  SYNCS.EXCH.64 URZ, [UR4], UR6 ;  /* 0x0000000604ff75b2 */ /* 0x0087220008000100 */
[----:B------:R3:W1:Y:S01]  /*0660*/  SYNCS.EXCH.64 URZ, [UR4+0x40], UR6 ;  /* 0x0000400604ff75b2 */ /* 0x0006620008000100 */
        /* <DEDUP_REMOVED lines=13> */
[----:B------:R3:W1:Y:S02]  /*0740*/  SYNCS.EXCH.64 URZ, [UR4+0x78], UR6 ;  /* 0x0000780604ff75b2 */ /* 0x0006640008000100 */
[----:B---3--:R-:W-:Y:S01]  /*0750*/  NOP ;  /* 0x0000000000007918 */ /* 0x008fe20000000000 */
.L_x_9:
[----:B------:R-:W3:Y:S01]  /*0760*/  SHFL.IDX PT, R0, R69, RZ, 0x1f ;  /* 0x00001fff45007589 */ /* 0x000ee200000e0000 */
[----:B------:R-:W-:Y:S01]  /*0770*/  NOP ;  /* 0x0000000000007918 */ /* 0x000fe20000000000 */
[----:B---3--:R-:W-:-:S13]  /*0780*/  ISETP.NE.AND P0, PT, R0, 0x1, PT ;  /* 0x000000010000780c */ /* 0x008fda0003f05270 */
[----:B------:R-:W-:Y:S05]  /*0790*/  @P0 BRA `(.L_x_10) ;  /* 0x0000000000580947 */ /* 0x000fea0003800000 */
[----:B------:R-:W3:Y:S01]  /*07a0*/  S2UR UR5, SR_CgaCtaId ;  /* 0x00000000000579c3 */ /* 0x000ee20000008800 */
[----:B------:R-:W-:Y:S01]  /*07b0*/  UMOV UR4, 0x400 ;  /* 0x0000040000047882 */ /* 0x000fe20000000000 */
[----:B------:R-:W-:Y:S01]  /*07c0*/  UMOV UR8, 0x20 ;  /* 0x0000002000087882 */ /* 0x000fe20000000000 */
[----:B------:R-:W-:Y:S01]  /*07d0*/  UMOV UR6, 0x80 ;  /* 0x0000008000067882 */ /* 0x000fe20000000000 */
[----:B------:R-:W-:-:S04]  /*07e0*/  UIADD3 UR8, UPT, UPT, -UR8, 0x100000, URZ ;  /* 0x0010000008087890 */ /* 0x000fc8000fffe1ff */
[----:B------:R-:W-:Y:S02]  /*07f0*/  USHF.L.U32 UR9, UR8, 0xb, URZ ;  /* 0x0000000b08097899 */ /* 0x000fe400080006ff */
[----:B------:R-:W-:Y:S02]  /*0800*/  USHF.L.U32 UR8, UR8, 0x1, URZ ;  /* 0x0000000108087899 */ /* 0x000fe400080006ff */
[----:B------:R-:W-:-:S04]  /*0810*/  UIADD3 UR6, UPT, UPT, -UR6, 0x100000, URZ ;  /* 0x0010000006067890 */ /* 0x000fc8000fffe1ff */
[----:B------:R-:W-:Y:S02]  /*0820*/  USHF.L.U32 UR7, UR6, 0xb, URZ ;  /* 0x0000000b06077899 */ /* 0x000fe400080006ff */
[----:B------:R-:W-:Y:S01]  /*0830*/  USHF.L.U32 UR6, UR6, 0x1, URZ ;  /* 0x0000000106067899 */ /* 0x000fe200080006ff */
[----:B------:R-:W-:Y:S01]  /*0840*/  ELECT P0, URZ, PT ;  /* 0x0000000000ff782f */ /* 0x000fe20003800000 */
[----:B---3--:R-:W-:Y:S01]  /*0850*/  ULEA UR4, UR5, UR4, 0x18 ;  /* 0x0000000405047291 */ /* 0x008fe2000f8ec0ff */
[----:B------:R-:W3:Y:S11]  /*0860*/  FENCE.VIEW.ASYNC.S ;  /* 0x00000000000073c6 */ /* 0x000ef60000000000 */
[----:B---3--:R3:W1:Y:S01]  /*0870*/  SYNCS.EXCH.64 URZ, [UR4+0x80], UR8 ;  /* 0x0000800804ff75b2 */ /* 0x0086620008000100 */
[----:B------:R3:W1:Y:S01]  /*0880*/  SYNCS.EXCH.64 URZ, [UR4+0xa0], UR6 ;  /* 0x0000a00604ff75b2 */ /* 0x0006620008000100 */
[----:B------:R3:W1:Y:S01]  /*0890*/  SYNCS.EXCH.64 URZ, [UR4+0x88], UR8 ;  /* 0x0000880804ff75b2 */ /* 0x0006620008000100 */
[----:B------:R3:W1:Y:S01]  /*08a0*/  SYNCS.EXCH.64 URZ, [UR4+0xa8], UR6 ;  /* 0x0000a80604ff75b2 */ /* 0x0006620008000100 */
[----:B------:R3:W1:Y:S01]  /*08b0*/  SYNCS.EXCH.64 URZ, [UR4+0x90], UR8 ;  /* 0x0000900804ff75b2 */ /* 0x0006620008000100 */
[----:B------:R3:W1:Y:S01]  /*08c0*/  SYNCS.EXCH.64 URZ, [UR4+0xb0], UR6 ;  /* 0x0000b00604ff75b2 */ /* 0x0006620008000100 */
[----:B------:R3:W1:Y:S01]  /*08d0*/  SYNCS.EXCH.64 URZ, [UR4+0x98], UR8 ;  /* 0x0000980804ff75b2 */ /* 0x0006620008000100 */
[----:B------:R3:W1:Y:S01]  /*08e0*/  SYNCS.EXCH.64 URZ, [UR4+0xb8], UR6 ;  /* 0x0000b80604ff75b2 */ /* 0x0006620008000100 */
[----:B------:R-:W-:Y:S01]  /*08f0*/  NOP ;  /* 0x0000000000007918 */ /* 0x000fe20000000000 */
.L_x_10:
[----:B------:R-:W2:Y:S01]  /*0900*/  SHFL.IDX PT, R0, R69, RZ, 0x1f ;  /* 0x00001fff45007589 */ /* 0x000ea200000e0000 */
[----:B------:R-:W-:Y:S01]  /*0910*/  NOP ;  /* 0x0000000000007918 */ /* 0x000fe20000000000 */
[----:B--2---:R-:W-:-:S13]  /*0920*/  ISETP.NE.AND P0, PT, R0, 0x3, PT ;  /* 0x000000030000780c */ /* 0x004fda0003f05270 */
[----:B------:R-:W-:Y:S05]  /*0930*/  @P0 BRA `(.L_x_11) ;  /* 0x0000000000300947 */ /* 0x000fea0003800000 */
[----:B------:R-:W2:Y:S01]  /*0940*/  S2UR UR5, SR_CgaCtaId ;  /* 0x00000000000579c3 */ /* 0x000ea20000008800 */
[----:B---3--:R-:W-:Y:S01]  /*0950*/  UMOV UR4, 0x400 ;  /* 0x0000040000047882 */ /* 0x008fe20000000000 */
[----:B------:R-:W-:Y:S01]  /*0960*/  UMOV UR6, 0x20 ;  /* 0x0000002000067882 */ /* 0x000fe20000000000 */
[----:B------:R-:W-:Y:S01]  /*0970*/  ELECT P0, URZ, PT ;  /* 0x0000000000ff782f */ /* 0x000fe20003800000 */
[----:B------:R-:W-:-:S04]  /*0980*/  UIADD3 UR6, UPT, UPT, -UR6, 0x100000, URZ ;  /* 0x0010000006067890 */ /* 0x000fc8000fffe1ff */
[----:B------:R-:W-:Y:S02]  /*0990*/  USHF.L.U32 UR7, UR6, 0xb, URZ ;  /* 0x0000000b06077899 */ /* 0x000fe400080006ff */
[----:B------:R-:W-:Y:S02]  /*09a0*/  USHF.L.U32 UR6, UR6, 0x1, URZ ;  /* 0x0000000106067899 */ /* 0x000fe400080006ff */
[----:B--2---:R-:W-:Y:S01]  /*09b0*/  ULEA UR4, UR5, UR4, 0x18 ;  /* 0x0000000405047291 */ /* 0x004fe2000f8ec0ff */
[----:B------:R-:W2:Y:S11]  /*09c0*/  FENCE.VIEW.ASYNC.S ;  /* 0x00000000000073c6 */ /* 0x000eb60000000000 */
[----:B--2---:R2:W3:Y:S01]  /*09d0*/  SYNCS.EXCH.64 URZ, [UR4+0xc0], UR6 ;  /* 0x0000c00604ff75b2 */ /* 0x0044e20008000100 */
[----:B------:R2:W1:Y:S01]  /*09e0*/  SYNCS.EXCH.64 URZ, [UR4+0xc8], UR6 ;  /* 0x0000c80604ff75b2 */ /* 0x0004620008000100 */
[----:B------:R-:W-:Y:S01]  /*09f0*/  NOP ;  /* 0x0000000000007918 */ /* 0x000fe20000000000 */
.L_x_11:
[----:B------:R-:W4:Y:S01]  /*0a00*/  SHFL.IDX PT, R0, R69, RZ, 0x1f ;  /* 0x00001fff45007589 */ /* 0x000f2200000e0000 */
[----:B------:R-:W-:Y:S01]  /*0a10*/  NOP ;  /* 0x0000000000007918 */ /* 0x000fe20000000000 */
[----:B----4-:R-:W-:-:S13]  /*0a20*/  ISETP.NE.AND P0, PT, R0, 0x4, PT ;  /* 0x000000040000780c */ /* 0x010fda0003f05270 */
[----:B------:R-:W-:Y:S05]  /*0a30*/  @P0 BRA `(.L_x_12) ;  /* 0x0000000000440947 */ /* 0x000fea0003800000 */
[----:B------:R-:W4:Y:S01]  /*0a40*/  S2UR UR5, SR_CgaCtaId ;  /* 0x00000000000579c3 */ /* 0x000f220000008800 */
[----:B--23--:R-:W-:Y:S01]  /*0a50*/  UMOV UR4, 0x1e0 ;  /* 0x000001e000047882 */ /* 0x00cfe20000000000 */
[----:B------:R-:W-:Y:S01]  /*0a60*/  UMOV UR6, 0x400 ;  /* 0x0000040000067882 */ /* 0x000fe20000000000 */
[----:B------:R-:W-:Y:S01]  /*0a70*/  USEL UR4, UR4, 0x1a0, UP3 ;  /* 0x000001a004047887 */ /* 0x000fe20009800000 */
[----:B------:R-:W-:Y:S01]  /*0a80*/  UMOV UR8, 0x1 ;  /* 0x0000000100087882 */ /* 0x000fe20000000000 */
[----:B------:R-:W-:Y:S01]  /*0a90*/  ELECT P0, URZ, PT ;  /* 0x0000000000ff782f */ /* 0x000fe20003800000 */
[----:B------:R-:W-:-:S04]  /*0aa0*/  UIADD3 UR8, UPT, UPT, -UR8, 0x100000, URZ ;  /* 0x0010000008087890 */ /* 0x000fc8000fffe1ff */
[----:B------:R-:W-:Y:S02]  /*0ab0*/  USHF.L.U32 UR9, UR8, 0xb, URZ ;  /* 0x0000000b08097899 */ /* 0x000fe400080006ff */
[----:B------:R-:W-:Y:S02]  /*0ac0*/  USHF.L.U32 UR8, UR8, 0x1, URZ ;  /* 0x0000000108087899 */ /* 0x000fe400080006ff */
[----:B----4-:R-:W-:Y:S02]  /*0ad0*/  ULEA UR6, UR5, UR6, 0x18 ;  /* 0x0000000605067291 */ /* 0x010fe4000f8ec0ff */
[----:B------:R-:W-:-:S04]  /*0ae0*/  UIADD3 UR4, UPT, UPT, -UR4, 0x100000, URZ ;  /* 0x0010000004047890 */ /* 0x000fc8000fffe1ff */
[----:B------:R-:W-:Y:S02]  /*0af0*/  USHF.L.U32 UR5, UR4, 0xb, URZ ;  /* 0x0000000b04057899 */ /* 0x000fe400080006ff */
[----:B------:R-:W-:Y:S01]  /*0b00*/  USHF.L.U32 UR4, UR4, 0x1, URZ ;  /* 0x0000000104047899 */ /* 0x000fe200080006ff */
[----:B------:R-:W2:Y:S03]  /*0b10*/  FENCE.VIEW.ASYNC.S ;  /* 0x00000000000073c6 */ /* 0x000ea60000000000 */
[----:B--2---:R4:W2:Y:S08]  /*0b20*/  SYNCS.EXCH.64 URZ, [UR6+0xd0], UR8 ;  /* 0x0000d00806ff75b2 */ /* 0x0048b00008000100 */
[----:B------:R4:W3:Y:S02]  /*0b30*/  SYNCS.EXCH.64 URZ, [UR6+0xd8], UR4 ;  /* 0x0000d80406ff75b2 */ /* 0x0008e40008000100 */
[----:B----4-:R-:W-:Y:S01]  /*0b40*/  NOP ;  /* 0x0000000000007918 */ /* 0x010fe20000000000 */
.L_x_12:
[----:B------:R-:W4:Y:S01]  /*0b50*/  SHFL.IDX PT, R0, R69, RZ, 0x1f ;  /* 0x00001fff45007589 */ /* 0x000f2200000e0000 */
[----:B------:R-:W-:Y:S01]  /*0b60*/  ISETP.NE.OR P1, PT, RZ, UR17, !P1 ;  /* 0x00000011ff007c0c */ /* 0x000fe2000cf25670 */
[----:B------:R-:W-:Y:S01]  /*0b70*/  NOP ;  /* 0x0000000000007918 */ /* 0x000fe20000000000 */
[----:B----4-:R-:W-:-:S13]  /*0b80*/  ISETP.NE.AND P0, PT, R0, 0x5, PT ;  /* 0x000000050000780c */ /* 0x010fda0003f05270 */
[----:B------:R-:W-:Y:S05]  /*0b90*/  @P0 BRA `(.L_x_13) ;  /* 0x0000000000480947 */ /* 0x000fea0003800000 */
[----:B------:R-:W4:Y:S01]  /*0ba0*/  S2UR UR5, SR_CgaCtaId ;  /* 0x00000000000579c3 */ /* 0x000f220000008800 */
[----:B--23--:R-:W-:Y:S01]  /*0bb0*/  UMOV UR4, 0x400 ;  /* 0x0000040000047882 */ /* 0x00cfe20000000000 */
        /* <DEDUP_REMOVED lines=9> */
[----:B----4-:R-:W-:Y:S01]  /*0c50*/  ULEA UR4, UR5, UR4, 0x18 ;  /* 0x0000000405047291 */ /* 0x010fe2000f8ec0ff */
[----:B------:R-:W2:Y:S11]  /*0c60*/  FENCE.VIEW.ASYNC.S ;  /* 0x00000000000073c6 */ /* 0x000eb60000000000 */
[----:B--2---:R4:W2:Y:S01]  /*0c70*/  SYNCS.EXCH.64 URZ, [UR4+0xe0], UR6 ;  /* 0x0000e00604ff75b2 */ /* 0x0048a20008000100 */
[----:B------:R4:W3:Y:S01]  /*0c80*/  SYNCS.EXCH.64 URZ, [UR4+0xf0], UR8 ;  /* 0x0000f00804ff75b2 */ /* 0x0008e20008000100 */
[----:B------:R4:W1:Y:S01]  /*0c90*/  SYNCS.EXCH.64 URZ, [UR4+0xe8], UR6 ;  /* 0x0000e80604ff75b2 */ /* 0x0008620008000100 */
[----:B------:R4:W1:Y:S02]  /*0ca0*/  SYNCS.EXCH.64 URZ, [UR4+0xf8], UR8 ;  /* 0x0000f80804ff75b2 */ /* 0x0008640008000100 */
[----:B----4-:R-:W-:Y:S01]  /*0cb0*/  NOP ;  /* 0x0000000000007918 */ /* 0x010fe20000000000 */
.L_x_13:
[----:B--23--:R-:W2:Y:S01]  /*0cc0*/  S2UR UR7, SR_CgaCtaId ;  /* 0x00000000000779c3 */ /* 0x00cea20000008800 */
[----:B------:R-:W-:Y:S01]  /*0cd0*/  VOTEU.ALL UP0, P1 ;  /* 0x0000000000ff7886 */ /* 0x000fe20000800000 */
[----:B------:R-:W-:Y:S01]  /*0ce0*/  UMOV UR4, 0x20 ;  /* 0x0000002000047882 */ /* 0x000fe20000000000 */
[----:B------:R-:W-:Y:S01]  /*0cf0*/  NOP ;  /* 0x0000000000007918 */ /* 0x000fe20000000000 */
[----:B-1----:R-:W-:Y:S01]  /*0d00*/  LOP3.LUT R3, R66, 0x1f, RZ, 0xc0, !PT ;  /* 0x0000001f42037812 */ /* 0x002fe200078ec0ff */
[----:B------:R-:W-:Y:S01]  /*0d10*/  UISETP.NE.AND UP4, UPT, UR17, URZ, UPT ;  /* 0x000000ff1100728c */ /* 0x000fe2000bf85270 */
[----:B------:R-:W-:Y:S01]  /*0d20*/  @!UP0 UMOV UR6, 0x400 ;  /* 0x0000040000068882 */ /* 0x000fe20000000000 */
[----:B------:R-:W-:-:S04]  /*0d30*/  @!UP0 UIADD3 UR4, UPT, UPT, -UR4, 0x100000, URZ ;  /* 0x0010000004048890 */ /* 0x000fc8000fffe1ff */
[----:B------:R-:W-:Y:S02]  /*0d40*/  @!UP0 USHF.L.U32 UR5, UR4, 0xb, URZ ;  /* 0x0000000b04058899 */ /* 0x000fe400080006ff */
[----:B------:R-:W-:Y:S02]  /*0d50*/  @!UP0 USHF.L.U32 UR4, UR4, 0x1, URZ ;  /* 0x0000000104048899 */ /* 0x000fe400080006ff */
[----:B--2---:R-:W-:Y:S01]  /*0d60*/  @!UP0 ULEA UR6, UR7, UR6, 0x18 ;  /* 0x0000000607068291 */ /* 0x004fe2000f8ec0ff */
[----:B------:R-:W1:Y:S01]  /*0d70*/  LDCU UR7, c[0x0][0x36c] ;  /* 0x00006d80ff0777ac */ /* 0x000e620008000800 */
[----:B------:R-:W-:Y:S01]  /*0d80*/  VOTEU.ALL UP0, P1 ;  /* 0x0000000000ff7886 */ /* 0x000fe20000800000 */
[----:B------:R-:W2:Y:S09]  /*0d90*/  FENCE.VIEW.ASYNC.S ;  /* 0x00000000000073c6 */ /* 0x000eb20000000000 */
[----:B--2---:R2:W3:Y:S01]  /*0da0*/  @!UP0 SYNCS.EXCH.64 URZ, [UR6+0x100], UR4 ;  /* 0x0001000406ff85b2 */ /* 0x0044e20008000100 */
[----:B-1----:R-:W-:-:S09]  /*0db0*/  UISETP.EQ.U32.AND UP6, UPT, UR7, 0x1, UPT ;  /* 0x000000010700788c */ /* 0x002fd2000bfc2070 */
[----:B--2---:R-:W-:Y:S05]  /*0dc0*/  BRA.U !UP6, `(.L_x_14) ;  /* 0x000000010e087547 */ /* 0x004fea000b800000 */
[----:B---3--:R-:W-:Y:S01]  /*0dd0*/  UCGABAR_ARV ;  /* 0x00000000000079c7 */ /* 0x008fe20008000000 */
[----:B------:R-:W-:Y:S05]  /*0de0*/  BRA `(.L_x_15) ;  /* 0x0000000000047947 */ /* 0x000fea0003800000 */
.L_x_14:
[----:B---3--:R-:W-:Y:S01]  /*0df0*/  NOP ;  /* 0x0000000000007918 */ /* 0x008fe20000000000 */
.L_x_15:
[----:B------:R-:W1:Y:S01]  /*0e00*/  S2UR UR22, SR_CTAID.X ;  /* 0x00000000001679c3 */ /* 0x000e620000002500 */
[----:B------:R-:W-:-:S05]  /*0e10*/  CS2R.32 R76, SR_CgaSize ;  /* 0x00000000004c7805 */ /* 0x000fca0000008a00 */
[----:B------:R-:W-:-:S05]  /*0e20*/  IMAD R76, R76, -0xa0, RZ ;  /* 0xffffff604c4c7824 */ /* 0x000fca00078e02ff */
[----:B------:R-:W-:-:S14]  /*0e30*/  R2UR UR5, R76 ;  /* 0x000000004c0572ca */ /* 0x000fdc00000e0000 */
[----:B------:R-:W2:Y:S01]  /*0e40*/  LDCU UR5, c[0x0][UR5+0x2b0] ;  /* 0x00005600050577ac */ /* 0x000ea20008000800 */
[----:B------:R-:W-:-:S05]  /*0e50*/  CS2R.32 R76, SR_CgaSize ;  /* 0x00000000004c7805 */ /* 0x000fca0000008a00 */
[----:B------:R-:W-:-:S05]  /*0e60*/  IMAD R76, R76, -0xa0, RZ ;  /* 0xffffff604c4c7824 */ /* 0x000fca00078e02ff */
[----:B------:R-:W-:-:S14]  /*0e70*/  R2UR UR4, R76 ;  /* 0x000000004c0472ca */ /* 0x000fdc00000e0000 */
[----:B------:R-:W3:Y:S01]  /*0e80*/  LDCU UR4, c[0x0][UR4+0x2b4] ;  /* 0x00005680040477ac */ /* 0x000ee20008000800 */
[----:B------:R-:W4:Y:S01]  /*0e90*/  S2UR UR16, SR_CTAID.Y ;  /* 0x00000000001079c3 */ /* 0x000f220000002600 */
[----:B------:R-:W-:-:S05]  /*0ea0*/  CS2R.32 R76, SR_CgaSize ;  /* 0x00000000004c7805 */ /* 0x000fca0000008a00 */
[----:B------:R-:W-:-:S05]  /*0eb0*/  IMAD R76, R76, -0xa0, RZ ;  /* 0xffffff604c4c7824 */ /* 0x000fca00078e02ff */
[----:B------:R-:W-:-:S14]  /*0ec0*/  R2UR UR7, R76 ;  /* 0x000000004c0772ca */ /* 0x000fdc00000e0000 */
[----:B------:R-:W3:Y:S01]  /*0ed0*/  LDCU UR7, c[0x0][UR7+0x2a0] ;  /* 0x00005400070777ac */ /* 0x000ee20008000800 */
[----:B------:R-:W-:-:S05]  /*0ee0*/  CS2R.32 R76, SR_CgaSize ;  /* 0x00000000004c7805 */ /* 0x000fca0000008a00 */
[----:B------:R-:W-:-:S05]  /*0ef0*/  IMAD R76, R76, -0xa0, RZ ;  /* 0xffffff604c4c7824 */ /* 0x000fca00078e02ff */
[----:B------:R-:W-:-:S14]  /*0f00*/  R2UR UR8, R76 ;  /* 0x000000004c0872ca */ /* 0x000fdc00000e0000 */
[----:B------:R-:W3:Y:S01]  /*0f10*/  LDCU UR8, c[0x0][UR8+0x2a4] ;  /* 0x00005480080877ac */ /* 0x000ee20008000800 */
[----:B------:R-:W3:Y:S01]  /*0f20*/  LDCU UR20, c[0x0][0xc24] ;  /* 0x00018480ff1477ac */ /* 0x000ee20008000800 */
[----:B------:R-:W3:Y:S01]  /*0f30*/  LDCU UR39, c[0x0][0xc24] ;  /* 0x00018480ff2777ac */ /* 0x000ee20008000800 */
[----:B-1----:R-:W-:Y:S01]  /*0f40*/  I2FP.F32.U32 R2, UR22 ;  /* 0x0000001600027c45 */ /* 0x002fe20008201000 */
[----:B------:R-:W1:Y:S04]  /*0f50*/  LDCU UR24, c[0x0][0xc30] ;  /* 0x00018600ff1877ac */ /* 0x000e680008000800 */
[----:B--2---:R-:W-:Y:S01]  /*0f60*/  FMUL R2, R2, UR5 ;  /* 0x0000000502027c20 */ /* 0x004fe20008400000 */
[----:B----4-:R-:W-:-:S05]  /*0f70*/  I2FP.F32.U32 R0, UR16 ;  /* 0x0000001000007c45 */ /* 0x010fca0008201000 */
[----:B------:R-:W2:Y:S01]  /*0f80*/  F2I.U32.TRUNC.NTZ R2, R2 ;  /* 0x0000000200027305 */ /* 0x000ea2000020f000 */
[----:B---3--:R-:W-:-:S07]  /*0f90*/  FMUL R0, R0, UR4 ;  /* 0x0000000400007c20 */ /* 0x008fce0008400000 */
[----:B------:R-:W3:Y:S01]  /*0fa0*/  F2I.U32.TRUNC.NTZ R0, R0 ;  /* 0x0000000000007305 */ /* 0x000ee2000020f000 */
[----:B--2---:R-:W-:Y:S02]  /*0fb0*/  R2UR UR4, R2 ;  /* 0x00000000020472ca */ /* 0x004fe400000e0000 */
[----:B------:R-:W-:Y:S02]  /*0fc0*/  PRMT R2, RZ, 0x7610, R2 ;  /* 0x00007610ff027816 */ /* 0x000fe40000000002 */
[----:B---3--:R-:W-:Y:S02]  /*0fd0*/  R2UR UR6, R0 ;  /* 0x00000000000672ca */ /* 0x008fe400000e0000 */
[----:B------:R-:W-:-:S07]  /*0fe0*/  PRMT R0, RZ, 0x7610, R0 ;  /* 0x00007610ff007816 */ /* 0x000fce0000000000 */
[----:B------:R-:W-:-:S04]  /*0ff0*/  UIADD3 UR5, UPT, UPT, -UR4, URZ, URZ ;  /* 0x000000ff04057290 */ /* 0x000fc8000fffe1ff */
[----:B------:R-:W-:Y:S02]  /*1000*/  UIMAD UR5, UR7, UR5, UR22 ;  /* 0x00000005070572a4 */ /* 0x000fe4000f8e0216 */
[----:B------:R-:W-:-:S04]  /*1010*/  UIADD3 UR4, UPT, UPT, -UR6, URZ, URZ ;  /* 0x000000ff06047290 */ /* 0x000fc8000fffe1ff */
[----:B------:R-:W-:Y:S01]  /*1020*/  IMAD.U32 R76, RZ, RZ, UR5 ;  /* 0x00000005ff4c7e24 */ /* 0x000fe2000f8e00ff */
[----:B------:R-:W-:-:S06]  /*1030*/  UIMAD UR4, UR8, UR4, UR16 ;  /* 0x00000004080472a4 */ /* 0x000fcc000f8e0210 */
[----:B------:R-:W-:Y:S01]  /*1040*/  IMAD.U32 R75, RZ, RZ, UR4 ;  /* 0x00000004ff4b7e24 */ /* 0x000fe2000f8e00ff */
[----:B-1----:R-:W-:Y:S06]  /*1050*/  BRA.U UP4, `(.L_x_16) ;  /* 0x0000000104307547 */ /* 0x002fec000b800000 */
[----:B------:R-:W-:Y:S01]  /*1060*/  R2UR UR5, R75 ;  /* 0x000000004b0572ca */ /* 0x000fe200000e0000 */
[----:B------:R-:W-:Y:S01]  /*1070*/  UMOV UR7, 0x3 ;  /* 0x0000000300077882 */ /* 0x000fe20000000000 */
[----:B------:R-:W-:-:S11]  /*1080*/  R2UR UR4, R76 ;  /* 0x000000004c0472ca */ /* 0x000fd600000e0000 */
[----:B------:R-:W-:-:S04]  /*1090*/  UISETP.NE.AND UP0, UPT, UR5, URZ, UPT ;  /* 0x000000ff0500728c */ /* 0x000fc8000bf05270 */
[----:B------:R-:W-:Y:S02]  /*10a0*/  UISETP.LT.U32.OR UP0, UPT, UR4, 0x2, !UP0 ;  /* 0x000000020400788c */ /* 0x000fe4000c701470 */
[----:B------:R-:W-:Y:S02]  /*10b0*/  ULOP3.LUT UR4, UR4, 0xfffffffe, URZ, 0xc0, !UPT ;  /* 0xfffffffe04047892 */ /* 0x000fe4000f8ec0ff */
[----:B------:R-:W-:Y:S02]  /*10c0*/  USEL UR6, URZ, 0x1, !UP0 ;  /* 0x00000001ff067887 */ /* 0x000fe4000c000000 */
[----:B------:R-:W-:Y:S02]  /*10d0*/  USEL UR5, URZ, 0x2, !UP0 ;  /* 0x00000002ff057887 */ /* 0x000fe4000c000000 */
[----:B------:R-:W-:Y:S02]  /*10e0*/  USHF.L.U32 UR4, UR7, UR4, URZ ;  /* 0x0000000407047299 */ /* 0x000fe400080006ff */
[----:B------:R-:W-:-:S04]  /*10f0*/  UIADD3 UR5, UPT, UPT, UR6, UR5, URZ ;  /* 0x0000000506057290 */ /* 0x000fc8000fffe0ff */
[----:B------:R-:W-:Y:S02]  /*1100*/  IMAD.U32 R0, RZ, RZ, UR4 ;  /* 0x00000004ff007e24 */ /* 0x000fe4000f8e00ff */
[----:B------:R-:W-:-:S07]  /*1110*/  IMAD.U32 R2, RZ, RZ, UR5 ;  /* 0x00000005ff027e24 */ /* 0x000fce000f8e00ff */
.L_x_16:
[----:B------:R-:W1:Y:S01]  /*1120*/  S2UR UR51, SR_CTAID.Z ;  /* 0x00000000003379c3 */ /* 0x000e620000002700 */
[----:B------:R-:W-:Y:S01]  /*1130*/  UISETP.GE.AND UP0, UPT, UR20, 0x1, UPT ;  /* 0x000000011400788c */ /* 0x000fe2000bf06270 */
[----:B------:R-:W-:-:S08]  /*1140*/  UMOV UR21, UR22 ;  /* 0x0000001600157c82 */ /* 0x000fd00008000000 */
[----:B------:R-:W-:Y:S05]  /*1150*/  BRA.U !UP0, `(.L_x_17) ;  /* 0x0000000108d47547 */ /* 0x000fea000b800000 */
[----:B------:R-:W2:Y:S01]  /*1160*/  LDCU.128 UR12, c[0x0][0xc10] ;  /* 0x00018200ff0c77ac */ /* 0x000ea20008000c00 */
[----:B------:R-:W3:Y:S01]  /*1170*/  LDCU UR23, c[0x0][0xc0c] ;  /* 0x00018180ff1777ac */ /* 0x000ee20008000800 */
[----:B------:R-:W4:Y:S01]  /*1180*/  LDCU UR6, c[0x0][0x370] ;  /* 0x00006e00ff0677ac */ /* 0x000f220008000800 */
[----:B------:R-:W1:Y:S01]  /*1190*/  LDCU UR7, c[0x0][0x374] ;  /* 0x00006e80ff0777ac */ /* 0x000e620008000800 */
[----:B------:R-:W1:Y:S01]  /*11a0*/  LDCU UR21, c[0x0][0xc20] ;  /* 0x00018400ff1577ac */ /* 0x000e620008000800 */
[----:B--2---:R-:W-:Y:S02]  /*11b0*/  UIMAD.WIDE.U32 UR4, UR22, UR12, URZ ;  /* 0x0000000c160472a5 */ /* 0x004fe4000f8e00ff */
[----:B---3--:R-:W-:Y:S01]  /*11c0*/  UISETP.NE.AND UP0, UPT, UR23, 0x1, UPT ;  /* 0x000000011700788c */ /* 0x008fe2000bf05270 */
[----:B------:R-:W2:Y:S01]  /*11d0*/  LDCU.64 UR8, c[0x0][0xc28] ;  /* 0x00018500ff0877ac */ /* 0x000ea20008000a00 */
[----:B----4-:R-:W-:-:S03]  /*11e0*/  UIMAD.WIDE.U32 UR10, UR6, UR12, URZ ;  /* 0x0000000c060a72a5 */ /* 0x010fc6000f8e00ff */
[----:B------:R-:W-:Y:S01]  /*11f0*/  UMOV UR4, UR5 ;  /* 0x0000000500047c82 */ /* 0x000fe20008000000 */
[----:B------:R-:W-:Y:S02]  /*1200*/  UISETP.NE.AND UP1, UPT, UR20, 0x1, UPT ;  /* 0x000000011400788c */ /* 0x000fe4000bf25270 */
[----:B------:R-:W-:Y:S01]  /*1210*/  USHF.R.U32.HI UR4, URZ, UR13, UR4 ;  /* 0x0000000dff047299 */ /* 0x000fe20008011604 */
[----:B------:R-:W-:Y:S01]  /*1220*/  UMOV UR10, UR11 ;  /* 0x0000000b000a7c82 */ /* 0x000fe20008000000 */
[----:B------:R-:W-:Y:S02]  /*1230*/  UIMAD.WIDE.U32 UR18, UR16, UR15, URZ ;  /* 0x0000000f101272a5 */ /* 0x000fe4000f8e00ff */
[----:B------:R-:W-:Y:S02]  /*1240*/  USEL UR5, UR22, UR4, !UP0 ;  /* 0x0000000416057287 */ /* 0x000fe4000c000000 */
[----:B------:R-:W-:Y:S02]  /*1250*/  @UP0 USHF.R.U32.HI UR6, URZ, UR13, UR10 ;  /* 0x0000000dff060299 */ /* 0x000fe4000801160a */
[----:B------:R-:W-:-:S02]  /*1260*/  UISETP.NE.AND UP0, UPT, UR14, 0x1, UPT ;  /* 0x000000010e00788c */ /* 0x000fc4000bf05270 */
[----:B-1----:R-:W-:Y:S02]  /*1270*/  UIMAD.WIDE.U32 UR10, UR7, UR15, URZ ;  /* 0x0000000f070a72a5 */ /* 0x002fe4000f8e00ff */
[----:B--2---:R-:W-:Y:S01]  /*1280*/  UIMAD.WIDE.U32 UR12, UR6, UR8, URZ ;  /* 0x00000008060c72a5 */ /* 0x004fe2000f8e00ff */
[----:B------:R-:W-:Y:S02]  /*1290*/  UMOV UR4, UR19 ;  /* 0x0000001300047c82 */ /* 0x000fe40008000000 */
[----:B------:R-:W-:Y:S02]  /*12a0*/  USHF.R.U32.HI UR4, URZ, UR21, UR4 ;  /* 0x00000015ff047299 */ /* 0x000fe40008011604 */
[----:B------:R-:W-:Y:S02]  /*12b0*/  UMOV UR10, UR11 ;  /* 0x0000000b000a7c82 */ /* 0x000fe40008000000 */
[----:B------:R-:W-:Y:S01]  /*12c0*/  UMOV UR12, UR13 ;  /* 0x0000000d000c7c82 */ /* 0x000fe20008000000 */
[----:B------:R-:W-:-:S02]  /*12d0*/  @UP0 USHF.R.U32.HI UR7, URZ, UR21, UR10 ;  /* 0x00000015ff070299 */ /* 0x000fc4000801160a */
[----:B------:R-:W-:Y:S02]  /*12e0*/  USEL UR4, UR16, UR4, !UP0 ;  /* 0x0000000410047287 */ /* 0x000fe4000c000000 */
[----:B------:R-:W-:Y:S02]  /*12f0*/  UIMAD.WIDE.U32 UR10, UR7, UR8, URZ ;  /* 0x00000008070a72a5 */ /* 0x000fe4000f8e00ff */
[----:B------:R-:W-:Y:S02]  /*1300*/  @UP1 USHF.R.U32.HI UR6, URZ, UR9, UR12 ;  /* 0x00000009ff061299 */ /* 0x000fe4000801160c */
[----:B------:R-:W-:Y:S02]  /*1310*/  UIMAD.WIDE.U32 UR12, UR4, UR8, URZ ;  /* 0x00000008040c72a5 */ /* 0x000fe4000f8e00ff */
[----:B------:R-:W-:Y:S01]  /*1320*/  UIADD3 UR21, UPT, UPT, -UR5, URZ, URZ ;  /* 0x000000ff05157290 */ /* 0x000fe2000fffe1ff */
[----:B------:R-:W-:Y:S02]  /*1330*/  UMOV UR10, UR11 ;  /* 0x0000000b000a7c82 */ /* 0x000fe40008000000 */
[----:B------:R-:W-:-:S02]  /*1340*/  @UP1 USHF.R.U32.HI UR7, URZ, UR9, UR10 ;  /* 0x00000009ff071299 */ /* 0x000fc4000801160a */
[----:B------:R-:W-:Y:S02]  /*1350*/  UIMAD UR10, UR6, UR20, URZ ;  /* 0x00000014060a72a4 */ /* 0x000fe4000f8e02ff */
[----:B------:R-:W-:Y:S02]  /*1360*/  UIMAD UR7, UR7, UR20, URZ ;  /* 0x00000014070772a4 */ /* 0x000fe4000f8e02ff */
[----:B------:R-:W-:Y:S02]  /*1370*/  UIMAD UR21, UR23, UR21, UR22 ;  /* 0x00000015171572a4 */ /* 0x000fe4000f8e0216 */
[----:B------:R-:W-:-:S03]  /*1380*/  UISETP.GE.AND UP0, UPT, UR4, UR7, UPT ;  /* 0x000000070400728c */ /* 0x000fc6000bf06270 */
[----:B------:R-:W-:Y:S01]  /*1390*/  UMOV UR7, UR13 ;  /* 0x0000000d00077c82 */ /* 0x000fe20008000000 */
[----:B------:R-:W-:Y:S02]  /*13a0*/  UISETP.GE.OR UP0, UPT, UR5, UR10, UP0 ;  /* 0x0000000a0500728c */ /* 0x000fe40008706670 */
[----:B------:R-:W-:Y:S02]  /*13b0*/  UIMAD.WIDE.U32 UR10, UR5, UR8, URZ ;  /* 0x00000008050a72a5 */ /* 0x000fe4000f8e00ff */
[----:B------:R-:W-:Y:S02]  /*13c0*/  USHF.R.U32.HI UR7, URZ, UR9, UR7 ;  /* 0x00000009ff077299 */ /* 0x000fe40008011607 */
[----:B------:R-:W-:Y:S02]  /*13d0*/  UIADD3 UR10, UPT, UPT, -UR4, URZ, URZ ;  /* 0x000000ff040a7290 */ /* 0x000fe4000fffe1ff */
[----:B------:R-:W-:Y:S02]  /*13e0*/  USEL UR7, UR4, UR7, !UP1 ;  /* 0x0000000704077287 */ /* 0x000fe4000c800000 */
[----:B------:R-:W-:Y:S01]  /*13f0*/  UIMAD UR10, UR14, UR10, UR16 ;  /* 0x0000000a0e0a72a4 */ /* 0x000fe2000f8e0210 */
[----:B------:R-:W-:-:S02]  /*1400*/  @!UP0 UMOV UR8, UR11 ;  /* 0x0000000b00088c82 */ /* 0x000fc40008000000 */
[----:B------:R-:W-:Y:S02]  /*1410*/  @!UP0 USHF.R.U32.HI UR8, URZ, UR9, UR8 ;  /* 0x00000009ff088299 */ /* 0x000fe40008011608 */
[----:B------:R-:W-:Y:S02]  /*1420*/  UIADD3 UR9, UPT, UPT, -UR7, URZ, URZ ;  /* 0x000000ff07097290 */ /* 0x000fe4000fffe1ff */
[----:B------:R-:W-:Y:S02]  /*1430*/  @!UP0 USEL UR8, UR5, UR8, !UP1 ;  /* 0x0000000805088287 */ /* 0x000fe4000c800000 */
[----:B------:R-:W-:Y:S02]  /*1440*/  UIMAD UR9, UR20, UR9, UR4 ;  /* 0x00000009140972a4 */ /* 0x000fe4000f8e0204 */
[----:B------:R-:W-:Y:S02]  /*1450*/  @!UP0 UIADD3 UR7, UPT, UPT, UR7, -UR8, URZ ;  /* 0x8000000807078290 */ /* 0x000fe4000fffe0ff */
[----:B------:R-:W-:-:S02]  /*1460*/  @!UP0 UIMAD UR6, UR9, UR6, UR8 ;  /* 0x00000006090682a4 */ /* 0x000fc4000f8e0208 */
[----:B------:R-:W-:-:S04]  /*1470*/  @!UP0 UIMAD UR4, UR7, UR20, UR5 ;  /* 0x00000014070482a4 */ /* 0x000fc8000f8e0205 */
[----:B------:R-:W-:Y:S01]  /*1480*/  UIMAD UR16, UR4, UR14, UR10 ;  /* 0x0000000e041072a4 */ /* 0x000fe2000f8e020a */
[----:B------:R-:W-:Y:S02]  /*1490*/  @!UP0 UMOV UR5, UR6 ;  /* 0x0000000600058c82 */ /* 0x000fe40008000000 */
[----:B------:R-:W-:-:S12]  /*14a0*/  UIMAD UR21, UR5, UR23, UR21 ;  /* 0x00000017051572a4 */ /* 0x000fd8000f8e0215 */
.L_x_17:
[----:B------:R-:W-:-:S09]  /*14b0*/  UISETP.NE.AND UP0, UPT, UR24, 0x1, UPT ;  /* 0x000000011800788c */ /* 0x000fd2000bf05270 */
[----:B------:R-:W-:Y:S05]  /*14c0*/  BRA.U UP0, `(.L_x_18) ;  /* 0x0000000100407547 */ /* 0x000fea000b800000 */
[----:B------:R-:W2:Y:S01]  /*14d0*/  LDCU.128 UR8, c[0x0][0xc10] ;  /* 0x00018200ff0877ac */ /* 0x000ea20008000c00 */
[----:B------:R-:W3:Y:S01]  /*14e0*/  LDCU UR12, c[0x0][0xc0c] ;  /* 0x00018180ff0c77ac */ /* 0x000ee20008000800 */
[----:B------:R-:W4:Y:S01]  /*14f0*/  LDCU UR13, c[0x0][0xc20] ;  /* 0x00018400ff0d77ac */ /* 0x000f220008000800 */
[----:B--2---:R-:W-:Y:S02]  /*1500*/  UIMAD.WIDE.U32 UR4, UR21, UR8, URZ ;  /* 0x00000008150472a5 */ /* 0x004fe4000f8e00ff */
[----:B------:R-:W-:Y:S02]  /*1510*/  UIMAD.WIDE.U32 UR6, UR16, UR11, URZ ;  /* 0x0000000b100672a5 */ /* 0x000fe4000f8e00ff */
[----:B---3--:R-:W-:Y:S02]  /*1520*/  UISETP.NE.AND UP0, UPT, UR12, 0x1, UPT ;  /* 0x000000010c00788c */ /* 0x008fe4000bf05270 */
[----:B------:R-:W-:-:S03]  /*1530*/  USHF.R.U32.HI UR5, URZ, UR9, UR5 ;  /* 0x00000009ff057299 */ /* 0x000fc60008011605 */
[----:B------:R-:W-:Y:S01]  /*1540*/  UMOV UR4, UR7 ;  /* 0x0000000700047c82 */ /* 0x000fe20008000000 */
[----:B------:R-:W-:Y:S02]  /*1550*/  USEL UR5, UR21, UR5, !UP0 ;  /* 0x0000000515057287 */ /* 0x000fe4000c000000 */
[----:B------:R-:W-:Y:S02]  /*1560*/  UISETP.NE.AND UP0, UPT, UR10, 0x1, UPT ;  /* 0x000000010a00788c */ /* 0x000fe4000bf05270 */
[----:B----4-:R-:W-:-:S04]  /*1570*/  USHF.R.U32.HI UR4, URZ, UR13, UR4 ;  /* 0x0000000dff047299 */ /* 0x010fc80008011604 */
[----:B------:R-:W-:-:S04]  /*1580*/  USEL UR4, UR16, UR4, !UP0 ;  /* 0x0000000410047287 */ /* 0x000fc8000c000000 */
[----:B------:R-:W-:Y:S02]  /*1590*/  UIADD3 UR6, UPT, UPT, -UR4, UR5, URZ ;  /* 0x0000000504067290 */ /* 0x000fe4000fffe1ff */
[----:B------:R-:W-:Y:S02]  /*15a0*/  UIADD3 UR4, UPT, UPT, UR4, -UR5, URZ ;  /* 0x8000000504047290 */ /* 0x000fe4000fffe0ff */
[----:B------:R-:W-:Y:S02]  /*15b0*/  UIMAD UR16, UR6, UR10, UR16 ;  /* 0x0000000a061072a4 */ /* 0x000fe4000f8e0210 */
[----:B------:R-:W-:-:S12]  /*15c0*/  UIMAD UR21, UR4, UR12, UR21 ;  /* 0x0000000c041572a4 */ /* 0x000fd8000f8e0215 */
.L_x_18:
[----:B------:R-:W-:Y:S05]  /*15d0*/  BRA.U !UP6, `(.L_x_19) ;  /* 0x000000010e0c7547 */ /* 0x000fea000b800000 */
[----:B------:R-:W-:Y:S01]  /*15e0*/  UCGABAR_WAIT ;  /* 0x0000000000007dc7 */ /* 0x000fe20008000000 */
[----:B------:R-:W-:Y:S01]  /*15f0*/  CCTL.IVALL ;  /* 0x00000000ff00798f */ /* 0x000fe20002000000 */
[----:B------:R-:W-:Y:S05]  /*1600*/  BRA `(.L_x_20) ;  /* 0x0000000000047947 */ /* 0x000fea0003800000 */
.L_x_19:
[----:B------:R-:W-:Y:S06]  /*1610*/  BAR.SYNC.DEFER_BLOCKING 0x0 ;  /* 0x0000000000007b1d */ /* 0x000fec0000010000 */
.L_x_20:
[----:B------:R-:W-:Y:S05]  /*1620*/  BRA.U UP5, `(.L_x_21) ;  /* 0x00000025051c7547 */ /* 0x000fea000b800000 */
[----:B------:R-:W2:Y:S01]  /*1630*/  LDCU UR7, c[0x0][0x394] ;  /* 0x00007280ff0777ac */ /* 0x000ea20008000800 */
[----:B------:R-:W-:Y:S01]  /*1640*/  PLOP3.LUT P1, PT, PT, PT, UP3, 0x80, 0x8 ;  /* 0x000000000008781c */ /* 0x000fe20003f2f038 */
[----:B------:R-:W-:Y:S01]  /*1650*/  HFMA2 R9, -RZ, RZ, 0, 0 ;  /* 0x00000000ff097431 */ /* 0x000fe200000001ff */
[----:B------:R-:W-:Y:S01]  /*1660*/  ISETP.EQ.OR P2, PT, R3, RZ, P3 ;  /* 0x000000ff0300720c */ /* 0x000fe20001f42670 */
[----:B------:R-:W3:Y:S01]  /*1670*/  LDCU UR6, c[0x0][0x5d8] ;  /* 0x0000bb00ff0677ac */ /* 0x000ee20008000800 */
[----:B------:R-:W-:Y:S01]  /*1680*/  PLOP3.LUT P1, PT, P1, PT, PT, 0x8, 0x80 ;  /* 0x000000000080781c */ /* 0x000fe20000f2e170 */
[----:B------:R-:W-:Y:S02]  /*1690*/  USHF.L.U32 UR4, UR22, 0x7, URZ ;  /* 0x0000000716047899 */ /* 0x000fe400080006ff */
[----:B------:R-:W-:Y:S02]  /*16a0*/  UISETP.NE.AND UP0, UPT, UR17, URZ, UPT ;  /* 0x000000ff1100728c */ /* 0x000fe4000bf05270 */
[----:B------:R-:W-:-:S02]  /*16b0*/  USHF.L.U32 UR8, UR22, 0x6, URZ ;  /* 0x0000000616087899 */ /* 0x000fc400080006ff */
[----:B------:R-:W-:Y:S01]  /*16c0*/  IMAD.U32 R0, RZ, RZ, UR4 ;  /* 0x00000004ff007e24 */ /* 0x000fe2000f8e00ff */
[----:B------:R-:W-:Y:S01]  /*16d0*/  USEL UR67, UR70, 0x2, UP0 ;  /* 0x0000000246437887 */ /* 0x000fe20008000000 */
[----:B------:R-:W4:Y:S01]  /*16e0*/  LDCU UR75, c[0x0][0x370] ;  /* 0x00006e00ff4b77ac */ /* 0x000f220008000800 */
[----:B--2---:R-:W-:Y:S02]  /*16f0*/  UIADD3 UR5, UPT, UPT, UR7, 0x1f, URZ ;  /* 0x0000001f07057890 */ /* 0x004fe4000fffe0ff */
[----:B---3--:R-:W-:Y:S02]  /*1700*/  UIADD3 UR6, UPT, UPT, UR6, 0x7f, URZ ;  /* 0x0000007f06067890 */ /* 0x008fe4000fffe0ff */
[----:B------:R-:W-:Y:S02]  /*1710*/  USHF.R.S32.HI UR4, URZ, 0x1f, UR5 ;  /* 0x0000001fff047899 */ /* 0x000fe40008011405 */
[----:B------:R-:W-:Y:S02]  /*1720*/  UIADD3 UR9, UPT, UPT, UR7, 0x3e, URZ ;  /* 0x0000003e07097890 */ /* 0x000fe4000fffe0ff */
[----:B------:R-:W-:-:S02]  /*1730*/  ULEA.HI UR4, UR4, UR5, URZ, 0x5 ;  /* 0x0000000504047291 */ /* 0x000fc4000f8f28ff */
[----:B------:R-:W-:Y:S02]  /*1740*/  UIADD3 UR5, UPT, UPT, UR7, -0x1, URZ ;  /* 0xffffffff07057890 */ /* 0x000fe4000fffe0ff */
[----:B------:R-:W-:Y:S01]  /*1750*/  USHF.R.S32.HI UR77, URZ, 0x5, UR4 ;  /* 0x00000005ff4d7899 */ /* 0x000fe20008011404 */
[----:B------:R-:W-:Y:S01]  /*1760*/  IMAD.U32 R8, RZ, RZ, UR9 ;  /* 0x00000009ff087e24 */ /* 0x000fe2000f8e00ff */
[----:B------:R-:W-:Y:S02]  /*1770*/  USHF.R.S32.HI UR4, URZ, 0x1f, UR6 ;  /* 0x0000001fff047899 */ /* 0x000fe40008011406 */
[----:B------:R-:W-:Y:S02]  /*1780*/  UISETP.LT.U32.AND UP0, UPT, UR77, 0x8, UPT ;  /* 0x000000084d00788c */ /* 0x000fe4000bf01070 */
[----:B------:R-:W-:Y:S02]  /*1790*/  UISETP.GE.U32.AND UP1, UPT, UR5, -0x3f, UPT ;  /* 0xffffffc10500788c */ /* 0x000fe4000bf26070 */
[----:B------:R-:W-:-:S02]  /*17a0*/  ULEA.HI UR4, UR4, UR6, URZ, 0x7 ;  /* 0x0000000604047291 */ /* 0x000fc4000f8f38ff */
[----:B------:R-:W-:Y:S02]  /*17b0*/  USEL UR76, UR77, 0x8, UP0 ;  /* 0x000000084d4c7887 */ /* 0x000fe40008000000 */
[----:B------:R-:W-:Y:S02]  /*17c0*/  USHF.R.S32.HI UR73, URZ, 0x7, UR4 ;  /* 0x00000007ff497899 */ /* 0x000fe40008011404 */
[----:B------:R-:W-:Y:S02]  /*17d0*/  ULOP3.LUT UR7, UR8, 0x40, URZ, 0xc0, !UPT ;  /* 0x0000004008077892 */ /* 0x000fe4000f8ec0ff */
[----:B------:R-:W-:Y:S02]  /*17e0*/  UIADD3 UR4, UPT, UPT, UR77, -UR76, URZ ;  /* 0x8000004c4d047290 */ /* 0x000fe4000fffe0ff */
[----:B------:R-:W-:Y:S02]  /*17f0*/  UIADD3 UR66, UPT, UPT, UR76, -0x1, URZ ;  /* 0xffffffff4c427890 */ /* 0x000fe4000fffe0ff */
[----:B------:R-:W-:Y:S01]  /*1800*/  @UP1 UIADD3 UR66, UPT, UPT, UR76, URZ, URZ ;  /* 0x000000ff4c421290 */ /* 0x000fe2000fffe0ff */
[----:B------:R-:W-:Y:S01]  /*1810*/  MOV R2, UR7 ;  /* 0x0000000700027c02 */ /* 0x000fe20008000f00 */
[----:B------:R-:W-:Y:S01]  /*1820*/  IMAD.U32 R3, RZ, RZ, UR4 ;  /* 0x00000004ff037e24 */ /* 0x000fe2000f8e00ff */
[----:B------:R-:W2:Y:S01]  /*1830*/  LDCU.64 UR68, c[0x0][0x348] ;  /* 0x00006900ff4477ac */ /* 0x000ea20008000a00 */
[----:B------:R-:W3:Y:S01]  /*1840*/  LDCU UR74, c[0x0][0x374] ;  /* 0x00006e80ff4a77ac */ /* 0x000ee20008000800 */
[----:B------:R-:W-:Y:S01]  /*1850*/  UIADD3 UR66, UPT, UPT, UR66, 0x1, URZ ;  /* 0x0000000142427890 */ /* 0x000fe2000fffe0ff */
[----:B------:R-:W-:Y:S01]  /*1860*/  UMOV UR35, 0x1 ;  /* 0x0000000100237882 */ /* 0x000fe20000000000 */
[----:B----4-:R-:W-:-:S10]  /*1870*/  UMOV UR48, URZ ;  /* 0x000000ff00307c82 */ /* 0x010fd40008000000 */
.L_x_39:
[----:B------:R-:W-:Y:S01]  /*1880*/  IMAD.U32 R5, RZ, RZ, UR73 ;  /* 0x00000049ff057e24 */ /* 0x000fe2000f8e00ff */
[----:B------:R-:W4:Y:S01]  /*1890*/  LDCU UR65, c[0x0][0x5dc] ;  /* 0x0000bb80ff4177ac */ /* 0x000f220008000800 */
[----:B------:R-:W-:Y:S02]  /*18a0*/  R2UR UR11, R8 ;  /* 0x00000000080b72ca */ /* 0x000fe400000e0000 */
[----:B------:R-:W-:Y:S01]  /*18b0*/  R2UR UR13, R0 ;  /* 0x00000000000d72ca */ /* 0x000fe200000e0000 */
[----:B------:R-:W1:Y:S01]  /*18c0*/  LDCU UR64, c[0x0][0x5e0] ;  /* 0x0000bc00ff4077ac */ /* 0x000e620008000800 */
[-C--:B------:R-:W-:Y:S02]  /*18d0*/  IABS R3, R5.reuse ;  /* 0x0000000500037213 */ /* 0x080fe40000000000 */
[----:B------:R-:W-:Y:S01]  /*18e0*/  IABS R5, R5 ;  /* 0x0000000500057213 */ /* 0x000fe20000000000 */
[----:B------:R-:W-:Y:S01]  /*18f0*/  UMOV UR38, 0x400 ;  /* 0x0000040000267882 */ /* 0x000fe20000000000 */
[----:B------:R-:W-:Y:S01]  /*1900*/  R2UR UR6, R3 ;  /* 0x00000000030672ca */ /* 0x000fe200000e0000 */
[----:B------:R-:W-:Y:S01]  /*1910*/  UMOV UR23, URZ ;  /* 0x000000ff00177c82 */ /* 0x000fe20008000000 */
[----:B------:R-:W-:Y:S01]  /*1920*/  R2UR UR12, R2 ;  /* 0x00000000020c72ca */ /* 0x000fe200000e0000 */
[----:B----4-:R-:W-:-:S10]  /*1930*/  IMAD.U32 R4, RZ, RZ, UR65 ;  /* 0x00000041ff047e24 */ /* 0x010fd4000f8e00ff */
[----:B------:R-:W4:Y:S01]  /*1940*/  I2F.RP R7, UR6 ;  /* 0x0000000600077d06 */ /* 0x000f220008209400 */
[----:B-1----:R-:W-:-:S07]  /*1950*/  UISETP.NE.AND UP2, UPT, UR64, URZ, UPT ;  /* 0x000000ff4000728c */ /* 0x002fce000bf45270 */
[----:B----4-:R-:W1:Y:S02]  /*1960*/  MUFU.RCP R6, R7 ;  /* 0x0000000700067308 */ /* 0x010e640000001000 */
[----:B-1----:R-:W-:-:S06]  /*1970*/  VIADD R6, R6, 0xffffffe ;  /* 0x0ffffffe06067836 */ /* 0x002fcc0000000000 */
[----:B------:R-:W1:Y:S02]  /*1980*/  F2I.FTZ.U32.TRUNC.NTZ R3, R6 ;  /* 0x0000000600037305 */ /* 0x000e64000021f000 */
[----:B-1----:R-:W-:Y:S02]  /*1990*/  R2UR UR5, R3 ;  /* 0x00000000030572ca */ /* 0x002fe400000e0000 */
[----:B------:R-:W-:Y:S01]  /*19a0*/  IABS R3, R4 ;  /* 0x0000000400037213 */ /* 0x000fe20000000000 */
[----:B------:R-:W-:-:S03]  /*19b0*/  IMAD.U32 R4, RZ, RZ, UR16 ;  /* 0x00000010ff047e24 */ /* 0x000fc6000f8e00ff */
[----:B------:R-:W-:Y:S01]  /*19c0*/  R2UR UR9, R3 ;  /* 0x00000000030972ca */ /* 0x000fe200000e0000 */
[----:B------:R-:W-:Y:S01]  /*19d0*/  IMAD.MOV R3, RZ, RZ, -R5 ;  /* 0x000000ffff037224 */ /* 0x000fe200078e0a05 */
[----:B------:R-:W-:-:S04]  /*19e0*/  IABS R4, R4 ;  /* 0x0000000400047213 */ /* 0x000fc80000000000 */
[----:B------:R-:W-:Y:S01]  /*19f0*/  R2UR UR8, R4 ;  /* 0x00000000040872ca */ /* 0x000fe200000e0000 */
[----:B------:R-:W-:-:S04]  /*1a00*/  UIADD3 UR4, UPT, UPT, URZ, -UR5, URZ ;  /* 0x80000005ff047290 */ /* 0x000fc8000fffe0ff */
[----:B------:R-:W-:Y:S02]  /*1a10*/  UIMAD UR7, UR4, UR6, URZ ;  /* 0x00000006040772a4 */ /* 0x000fe4000f8e02ff */
[----:B------:R-:W1:Y:S01]  /*1a20*/  I2F.RP R4, UR9 ;  /* 0x0000000900047d06 */ /* 0x000e620008209400 */
[----:B------:R-:W-:Y:S02]  /*1a30*/  UMOV UR4, URZ ;  /* 0x000000ff00047c82 */ /* 0x000fe40008000000 */
[----:B------:R-:W-:Y:S02]  /*1a40*/  UIMAD.WIDE.U32 UR4, UR5, UR7, UR4 ;  /* 0x00000007050472a5 */ /* 0x000fe4000f8e0004 */
[----:B------:R-:W-:-:S05]  /*1a50*/  R2UR UR7, R3 ;  /* 0x00000000030772ca */ /* 0x000fca00000e0000 */
[----:B------:R-:W-:Y:S02]  /*1a60*/  UMOV UR4, UR5 ;  /* 0x0000000500047c82 */ /* 0x000fe40008000000 */
[----:B------:R-:W-:Y:S01]  /*1a70*/  UIMAD.WIDE.U32 UR4, UR4, UR8, URZ ;  /* 0x00000008040472a5 */ /* 0x000fe2000f8e00ff */
[----:B-1----:R-:W1:Y:S06]  /*1a80*/  MUFU.RCP R4, R4 ;  /* 0x0000000400047308 */ /* 0x002e6c0000001000 */
[----:B------:R-:W-:Y:S02]  /*1a90*/  UMOV UR4, UR5 ;  /* 0x0000000500047c82 */ /* 0x000fe40008000000 */
[----:B------:R-:W-:-:S04]  /*1aa0*/  UIMAD UR5, UR4, UR7, UR8 ;  /* 0x00000007040572a4 */ /* 0x000fc8000f8e0208 */
[----:B------:R-:W-:Y:S01]  /*1ab0*/  UISETP.GT.U32.AND UP0, UPT, UR6, UR5, UPT ;  /* 0x000000050600728c */ /* 0x000fe2000bf04070 */
[----:B-1----:R-:W-:-:S10]  /*1ac0*/  VIADD R5, R4, 0xffffffe ;  /* 0x0ffffffe04057836 */ /* 0x002fd40000000000 */
[----:B------:R-:W-:Y:S01]  /*1ad0*/  @!UP0 UIADD3 UR5, UPT, UPT, UR5, -UR6, URZ ;  /* 0x8000000605058290 */ /* 0x000fe2000fffe0ff */
[----:B------:R-:W1:Y:S01]  /*1ae0*/  F2I.FTZ.U32.TRUNC.NTZ R3, R5 ;  /* 0x0000000500037305 */ /* 0x000e62000021f000 */
[----:B------:R-:W-:Y:S02]  /*1af0*/  @!UP0 UIADD3 UR4, UPT, UPT, UR4, 0x1, URZ ;  /* 0x0000000104048890 */ /* 0x000fe4000fffe0ff */
[----:B------:R-:W-:Y:S02]  /*1b00*/  UISETP.GE.U32.AND UP1, UPT, UR5, UR6, UPT ;  /* 0x000000060500728c */ /* 0x000fe4000bf26070 */
[----:B------:R-:W-:-:S04]  /*1b10*/  ULOP3.LUT UR5, UR16, UR73, URZ, 0x3c, !UPT ;  /* 0x0000004910057292 */ /* 0x000fc8000f8e3cff */
[----:B------:R-:W-:-:S05]  /*1b20*/  UISETP.GE.AND UP0, UPT, UR5, URZ, UPT ;  /* 0x000000ff0500728c */ /* 0x000fca000bf06270 */
[----:B------:R-:W-:Y:S01]  /*1b30*/  @UP1 UIADD3 UR4, UPT, UPT, UR4, 0x1, URZ ;  /* 0x0000000104041890 */ /* 0x000fe2000fffe0ff */
[----:B-1----:R-:W-:Y:S01]  /*1b40*/  R2UR UR5, R3 ;  /* 0x00000000030572ca */ /* 0x002fe200000e0000 */
[----:B------:R-:W-:Y:S01]  /*1b50*/  UISETP.NE.AND UP1, UPT, UR73, URZ, UPT ;  /* 0x000000ff4900728c */ /* 0x000fe2000bf25270 */
[----:B------:R-:W-:-:S04]  /*1b60*/  IMAD.U32 R3, RZ, RZ, UR64 ;  /* 0x00000040ff037e24 */ /* 0x000fc8000f8e00ff */
[----:B------:R-:W-:Y:S01]  /*1b70*/  UMOV UR8, UR4 ;  /* 0x0000000400087c82 */ /* 0x000fe20008000000 */
[----:B------:R-:W-:Y:S01]  /*1b80*/  IABS R3, R3 ;  /* 0x0000000300037213 */ /* 0x000fe20000000000 */
[----:B------:R-:W-:-:S03]  /*1b90*/  @!UP0 UIADD3 UR8, UPT, UPT, -UR8, URZ, URZ ;  /* 0x000000ff08088290 */ /* 0x000fc6000fffe1ff */
[----:B------:R-:W-:Y:S01]  /*1ba0*/  R2UR UR10, R3 ;  /* 0x00000000030a72ca */ /* 0x000fe200000e0000 */
[----:B------:R-:W-:Y:S02]  /*1bb0*/  @!UP1 ULOP3.LUT UR8, URZ, UR73, URZ, 0x33, !UPT ;  /* 0x00000049ff089292 */ /* 0x000fe4000f8e33ff */
[----:B------:R-:W-:Y:S02]  /*1bc0*/  UIADD3 UR4, UPT, UPT, URZ, -UR5, URZ ;  /* 0x80000005ff047290 */ /* 0x000fe4000fffe0ff */
[----:B------:R-:W-:Y:S02]  /*1bd0*/  UIADD3 UR18, UPT, UPT, -UR8, URZ, URZ ;  /* 0x000000ff08127290 */ /* 0x000fe4000fffe1ff */
[----:B------:R-:W-:Y:S01]  /*1be0*/  IMAD.U32 R4, RZ, RZ, UR8 ;  /* 0x00000008ff047e24 */ /* 0x000fe2000f8e00ff */
[----:B------:R-:W-:Y:S02]  /*1bf0*/  UIMAD UR6, UR4, UR9, URZ ;  /* 0x00000009040672a4 */ /* 0x000fe4000f8e02ff */
[----:B------:R-:W-:-:S02]  /*1c00*/  UIMAD UR18, UR73, UR18, UR16 ;  /* 0x00000012491272a4 */ /* 0x000fc4000f8e0210 */
[----:B------:R-:W-:Y:S01]  /*1c10*/  IABS R4, R4 ;  /* 0x0000000400047213 */ /* 0x000fe20000000000 */
[----:B------:R-:W-:Y:S01]  /*1c20*/  UMOV UR4, URZ ;  /* 0x000000ff00047c82 */ /* 0x000fe20008000000 */
[----:B------:R-:W-:Y:S02]  /*1c30*/  ULEA UR18, UR18, UR12, 0x7 ;  /* 0x0000000c12127291 */ /* 0x000fe4000f8e38ff */
[----:B------:R-:W-:Y:S01]  /*1c40*/  R2UR UR7, R4 ;  /* 0x00000000040772ca */ /* 0x000fe200000e0000 */
[----:B------:R-:W-:Y:S01]  /*1c50*/  UIMAD.WIDE.U32 UR4, UR5, UR6, UR4 ;  /* 0x00000006050472a5 */ /* 0x000fe2000f8e0004 */
[----:B------:R-:W1:Y:S06]  /*1c60*/  I2F.RP R4, UR10 ;  /* 0x0000000a00047d06 */ /* 0x000e6c0008209400 */
[----:B------:R-:W-:-:S05]  /*1c70*/  UMOV UR4, UR5 ;  /* 0x0000000500047c82 */ /* 0x000fca0008000000 */
[----:B------:R-:W-:Y:S01]  /*1c80*/  UIMAD.WIDE.U32 UR4, UR4, UR7, URZ ;  /* 0x00000007040472a5 */ /* 0x000fe2000f8e00ff */
[----:B-1----:R-:W1:Y:S06]  /*1c90*/  MUFU.RCP R3, R4 ;  /* 0x0000000400037308 */ /* 0x002e6c0000001000 */
[----:B------:R-:W-:Y:S02]  /*1ca0*/  UMOV UR4, UR5 ;  /* 0x0000000500047c82 */ /* 0x000fe40008000000 */
[----:B------:R-:W-:-:S04]  /*1cb0*/  UIADD3 UR5, UPT, UPT, -UR4, URZ, URZ ;  /* 0x000000ff04057290 */ /* 0x000fc8000fffe1ff */
[----:B------:R-:W-:Y:S01]  /*1cc0*/  UIMAD UR5, UR9, UR5, UR7 ;  /* 0x00000005090572a4 */ /* 0x000fe2000f8e0207 */
[----:B------:R-:W4:Y:S03]  /*1cd0*/  S2UR UR7, SR_CgaCtaId ;  /* 0x00000000000779c3 */ /* 0x000f260000008800 */
[----:B------:R-:W-:Y:S01]  /*1ce0*/  UISETP.GT.U32.AND UP0, UPT, UR9, UR5, UPT ;  /* 0x000000050900728c */ /* 0x000fe2000bf04070 */
[----:B-1----:R-:W-:Y:S02]  /*1cf0*/  VIADD R3, R3, 0xffffffe ;  /* 0x0ffffffe03037836 */ /* 0x002fe40000000000 */
[----:B------:R-:W-:-:S04]  /*1d00*/  IMAD.U32 R4, RZ, RZ, UR35 ;  /* 0x00000023ff047e24 */ /* 0x000fc8000f8e00ff */
[----:B------:R-:W1:Y:S04]  /*1d10*/  F2I.FTZ.U32.TRUNC.NTZ R3, R3 ;  /* 0x0000000300037305 */ /* 0x000e68000021f000 */
[----:B------:R-:W-:Y:S01]  /*1d20*/  @!UP0 UIADD3 UR5, UPT, UPT, UR5, -UR9, URZ ;  /* 0x8000000905058290 */ /* 0x000fe2000fffe0ff */
[----:B------:R-:W-:Y:S01]  /*1d30*/  SHF.L.U32 R4, R4, 0x1f, RZ ;  /* 0x0000001f04047819 */ /* 0x000fe200000006ff */
[----:B------:R-:W-:Y:S02]  /*1d40*/  @!UP0 UIADD3 UR4, UPT, UPT, UR4, 0x1, URZ ;  /* 0x0000000104048890 */ /* 0x000fe4000fffe0ff */
[----:B------:R-:W-:Y:S02]  /*1d50*/  UISETP.GE.U32.AND UP1, UPT, UR5, UR9, UPT ;  /* 0x000000090500728c */ /* 0x000fe4000bf26070 */
[----:B------:R-:W-:-:S04]  /*1d60*/  ULOP3.LUT UR5, UR8, UR65, URZ, 0x3c, !UPT ;  /* 0x0000004108057292 */ /* 0x000fc8000f8e3cff */
[----:B------:R-:W-:Y:S02]  /*1d70*/  UISETP.GE.AND UP0, UPT, UR5, URZ, UPT ;  /* 0x000000ff0500728c */ /* 0x000fe4000bf06270 */
[----:B----4-:R-:W-:Y:S01]  /*1d80*/  ULEA UR38, UR7, UR38, 0x18 ;  /* 0x0000002607267291 */ /* 0x010fe2000f8ec0ff */
[----:B-1----:R-:W-:Y:S02]  /*1d90*/  R2UR UR5, R3 ;  /* 0x00000000030572ca */ /* 0x002fe400000e0000 */
[----:B------:R-:W-:Y:S02]  /*1da0*/  @UP1 UIADD3 UR4, UPT, UPT, UR4, 0x1, URZ ;  /* 0x0000000104041890 */ /* 0x000fe4000fffe0ff */
[----:B------:R-:W-:Y:S02]  /*1db0*/  UISETP.NE.AND UP1, UPT, UR65, URZ, UPT ;  /* 0x000000ff4100728c */ /* 0x000fe4000bf25270 */
[----:B------:R-:W-:-:S03]  /*1dc0*/  ULEA UR7, UR48, UR38, 0x3 ;  /* 0x0000002630077291 */ /* 0x000fc6000f8e18ff */
[----:B------:R-:W-:Y:S02]  /*1dd0*/  UMOV UR6, UR4 ;  /* 0x0000000400067c82 */ /* 0x000fe40008000000 */
[----:B------:R-:W-:Y:S02]  /*1de0*/  @!UP0 UIADD3 UR6, UPT, UPT, -UR6, URZ, URZ ;  /* 0x000000ff06068290 */ /* 0x000fe4000fffe1ff */
[----:B------:R-:W-:Y:S02]  /*1df0*/  UIADD3 UR4, UPT, UPT, URZ, -UR5, URZ ;  /* 0x80000005ff047290 */ /* 0x000fe4000fffe0ff */
[----:B------:R1:W4:Y:S01]  /*1e00*/  SYNCS.PHASECHK.TRANS64.TRYWAIT P0, [UR7+0x40], R4 ;  /* 0x00004004ff0075a7 */ /* 0x0003220008001107 */
[----:B------:R-:W-:Y:S02]  /*1e10*/  @!UP1 ULOP3.LUT UR6, URZ, UR65, URZ, 0x33, !UPT ;  /* 0x00000041ff069292 */ /* 0x000fe4000f8e33ff */
[----:B------:R-:W-:-:S03]  /*1e20*/  UIMAD UR7, UR4, UR10, URZ ;  /* 0x0000000a040772a4 */ /* 0x000fc6000f8e02ff */
[----:B------:R-:W-:Y:S01]  /*1e30*/  UMOV UR4, URZ ;  /* 0x000000ff00047c82 */ /* 0x000fe20008000000 */
[----:B------:R-:W-:Y:S01]  /*1e40*/  IMAD.U32 R3, RZ, RZ, UR6 ;  /* 0x00000006ff037e24 */ /* 0x000fe2000f8e00ff */
[----:B------:R-:W-:Y:S02]  /*1e50*/  UIMAD.WIDE.U32 UR4, UR5, UR7, UR4 ;  /* 0x00000007050472a5 */ /* 0x000fe4000f8e0004 */
[----:B------:R-:W-:Y:S02]  /*1e60*/  ULEA.HI UR7, UR21, UR21, URZ, 0x1 ;  /* 0x0000001515077291 */ /* 0x000fe4000f8f08ff */
[----:B------:R-:W-:Y:S02]  /*1e70*/  IABS R3, R3 ;  /* 0x0000000300037213 */ /* 0x000fe40000000000 */
[----:B------:R-:W-:Y:S02]  /*1e80*/  USHF.L.U32 UR7, UR7, 0x7, URZ ;  /* 0x0000000707077899 */ /* 0x000fe400080006ff */
[----:B------:R-:W-:Y:S01]  /*1e90*/  R2UR UR9, R3 ;  /* 0x00000000030972ca */ /* 0x000fe200000e0000 */
[----:B------:R-:W-:Y:S01]  /*1ea0*/  UMOV UR4, UR5 ;  /* 0x0000000500047c82 */ /* 0x000fe20008000000 */
[----:B------:R-:W-:-:S04]  /*1eb0*/  ULOP3.LUT UR46, UR7, 0xffffff00, URZ, 0xc0, !UPT ;  /* 0xffffff00072e7892 */ /* 0x000fc8000f8ec0ff */
[----:B------:R-:W-:-:S07]  /*1ec0*/  ULOP3.LUT UR46, UR46, 0x80, UR13, 0xf8, !UPT ;  /* 0x000000802e2e7892 */ /* 0x000fce000f8ef80d */
[----:B------:R-:W-:-:S07]  /*1ed0*/  UIMAD.WIDE.U32 UR4, UR4, UR9, URZ ;  /* 0x00000009040472a5 */ /* 0x000fce000f8e00ff */
[----:B------:R-:W-:Y:S02]  /*1ee0*/  UMOV UR4, UR5 ;  /* 0x0000000500047c82 */ /* 0x000fe40008000000 */
[----:B------:R-:W-:-:S04]  /*1ef0*/  UIADD3 UR5, UPT, UPT, -UR4, URZ, URZ ;  /* 0x000000ff04057290 */ /* 0x000fc8000fffe1ff */
[----:B------:R-:W-:-:S04]  /*1f00*/  UIMAD UR5, UR10, UR5, UR9 ;  /* 0x000000050a0572a4 */ /* 0x000fc8000f8e0209 */
[----:B------:R-:W-:-:S11]  /*1f10*/  UISETP.GT.U32.AND UP0, UPT, UR10, UR5, UPT ;  /* 0x000000050a00728c */ /* 0x000fd6000bf04070 */
[----:B------:R-:W-:Y:S02]  /*1f20*/  @!UP0 UIADD3 UR5, UPT, UPT, UR5, -UR10, URZ ;  /* 0x8000000a05058290 */ /* 0x000fe4000fffe0ff */
[----:B------:R-:W-:Y:S02]  /*1f30*/  @!UP0 UIADD3 UR4, UPT, UPT, UR4, 0x1, URZ ;  /* 0x0000000104048890 */ /* 0x000fe4000fffe0ff */
[----:B------:R-:W-:Y:S02]  /*1f40*/  UISETP.GE.U32.AND UP1, UPT, UR5, UR10, UPT ;  /* 0x0000000a0500728c */ /* 0x000fe4000bf26070 */
[----:B------:R-:W-:-:S04]  /*1f50*/  ULOP3.LUT UR5, UR6, UR64, URZ, 0x3c, !UPT ;  /* 0x0000004006057292 */ /* 0x000fc8000f8e3cff */
[----:B------:R-:W-:Y:S02]  /*1f60*/  UISETP.GE.AND UP0, UPT, UR5, URZ, UPT ;  /* 0x000000ff0500728c */ /* 0x000fe4000bf06270 */
[----:B------:R-:W-:-:S03]  /*1f70*/  UIADD3 UR5, UPT, UPT, -UR6, URZ, URZ ;  /* 0x000000ff06057290 */ /* 0x000fc6000fffe1ff */
[----:B------:R-:W-:Y:S02]  /*1f80*/  @UP1 UIADD3 UR4, UPT, UPT, UR4, 0x1, URZ ;  /* 0x0000000104041890 */ /* 0x000fe4000fffe0ff */
[----:B------:R-:W-:-:S05]  /*1f90*/  UIMAD UR65, UR65, UR5, UR8 ;  /* 0x00000005414172a4 */ /* 0x000fca000f8e0208 */
[----:B------:R-:W-:Y:S02]  /*1fa0*/  UMOV UR70, UR4 ;  /* 0x0000000400467c82 */ /* 0x000fe40008000000 */
[----:B------:R-:W-:Y:S02]  /*1fb0*/  @!UP0 UIADD3 UR70, UPT, UPT, -UR70, URZ, URZ ;  /* 0x000000ff46468290 */ /* 0x000fe4000fffe1ff */
[----:B------:R-:W-:Y:S02]  /*1fc0*/  UISETP.GE.U32.AND UP0, UPT, UR11, 0x3f, UPT ;  /* 0x0000003f0b00788c */ /* 0x000fe4000bf06070 */
[----:B------:R-:W-:-:S04]  /*1fd0*/  @!UP2 ULOP3.LUT UR70, URZ, UR64, URZ, 0x33, !UPT ;  /* 0x00000040ff46a292 */ /* 0x000fc8000f8e33ff */
[----:B------:R-:W-:-:S04]  /*1fe0*/  UIADD3 UR4, UPT, UPT, -UR70, URZ, URZ ;  /* 0x000000ff46047290 */ /* 0x000fc8000fffe1ff */
[----:B------:R-:W-:Y:S01]  /*1ff0*/  UIMAD UR64, UR64, UR4, UR6 ;  /* 0x00000004404072a4 */ /* 0x000fe2000f8e0206 */
[----:B-1--4-:R-:W-:Y:S11]  /*2000*/  BRA.U !UP0, `(.L_x_22) ;  /* 0x0000000508d07547 */ /* 0x012ff6000b800000 */
[----:B------:R-:W1:Y:S01]  /*2010*/  LDCU.64 UR6, c[0x0][0x5c0] ;  /* 0x0000b800ff0677ac */ /* 0x000e620008000a00 */
[----:B------:R-:W1:Y:S01]  /*2020*/  LDCU.64 UR4, c[0x0][0x5f8] ;  /* 0x0000bf00ff0477ac */ /* 0x000e620008000a00 */
[----:B------:R-:W4:Y:S01]  /*2030*/  LDCU UR8, c[0x0][0x5c8] ;  /* 0x0000b900ff0877ac */ /* 0x000f220008000800 */
[----:B------:R-:W4:Y:S01]  /*2040*/  LDCU UR49, c[0x0][0x600] ;  /* 0x0000c000ff3177ac */ /* 0x000f220008000800 */
[----:B------:R-:W2:Y:S01]  /*2050*/  LDCU UR30, c[0x0][0x5a8] ;  /* 0x0000b500ff1e77ac */ /* 0x000ea20008000800 */
[----:B------:R-:W2:Y:S01]  /*2060*/  LDCU UR29, c[0x0][0x59c] ;  /* 0x0000b380ff1d77ac */ /* 0x000ea20008000800 */
[----:B-1----:R-:W-:Y:S02]  /*2070*/  UIMAD UR51, UR65, UR6, UR4 ;  /* 0x00000006413372a4 */ /* 0x002fe4000f8e0204 */
[----:B------:R-:W-:Y:S01]  /*2080*/  UIMAD UR50, UR64, UR7, UR5 ;  /* 0x00000007403272a4 */ /* 0x000fe2000f8e0205 */
[----:B------:R-:W1:Y:S01]  /*2090*/  LDCU UR28, c[0x0][0x590] ;  /* 0x0000b200ff1c77ac */ /* 0x000e620008000800 */
[----:B------:R-:W1:Y:S01]  /*20a0*/  LDCU UR34, c[0x0][0x594] ;  /* 0x0000b280ff2277ac */ /* 0x000e620008000800 */
[----:B------:R-:W1:Y:S01]  /*20b0*/  LDCU UR33, c[0x0][0x598] ;  /* 0x0000b300ff2177ac */ /* 0x000e620008000800 */
[----:B------:R-:W1:Y:S01]  /*20c0*/  LDCU UR32, c[0x0][0x5ac] ;  /* 0x0000b580ff2077ac */ /* 0x000e620008000800 */
[----:B------:R-:W1:Y:S01]  /*20d0*/  LDCU UR31, c[0x0][0x5b0] ;  /* 0x0000b600ff1f77ac */ /* 0x000e620008000800 */
[----:B------:R-:W1:Y:S01]  /*20e0*/  LDCU UR5, c[0x0][0x5cc] ;  /* 0x0000b980ff0577ac */ /* 0x000e620008000800 */
[----:B------:R-:W1:Y:S01]  /*20f0*/  LDCU UR4, c[0x0][0x5ec] ;  /* 0x0000bd80ff0477ac */ /* 0x000e620008000800 */
[----:B------:R-:W1:Y:S01]  /*2100*/  LDCU.64 UR26, c[0x0][0x5a0] ;  /* 0x0000b400ff1a77ac */ /* 0x000e620008000a00 */
[----:B------:R-:W1:Y:S01]  /*2110*/  LDCU.64 UR24, c[0x0][0x5d0] ;  /* 0x0000ba00ff1877ac */ /* 0x000e620008000a00 */
[----:B------:R-:W1:Y:S01]  /*2120*/  LDCU.64 UR6, c[0x0][0x5f0] ;  /* 0x0000be00ff0677ac */ /* 0x000e620008000a00 */
[----:B------:R-:W-:-:S02]  /*2130*/  UIADD3 UR62, UPT, UPT, UR46, 0x20, URZ ;  /* 0x000000202e3e7890 */ /* 0x000fc4000fffe0ff */
[----:B------:R-:W-:Y:S02]  /*2140*/  UIADD3 UR58, UPT, UPT, UR46, 0x40, URZ ;  /* 0x000000402e3a7890 */ /* 0x000fe4000fffe0ff */
[----:B------:R-:W-:Y:S02]  /*2150*/  UIADD3 UR54, UPT, UPT, UR46, 0x60, URZ ;  /* 0x000000602e367890 */ /* 0x000fe4000fffe0ff */
[----:B------:R-:W-:Y:S02]  /*2160*/  UIADD3 UR10, UPT, UPT, UR18, 0x20, URZ ;  /* 0x00000020120a7890 */ /* 0x000fe4000fffe0ff */
[----:B----4-:R-:W-:Y:S01]  /*2170*/  UIMAD UR49, UR70, UR8, UR49 ;  /* 0x00000008463172a4 */ /* 0x010fe2000f8e0231 */
[----:B------:R-:W-:Y:S01]  /*2180*/  UMOV UR15, URZ ;  /* 0x000000ff000f7c82 */ /* 0x000fe20008000000 */
[----:B--2---:R-:W-:-:S10]  /*2190*/  UMOV UR13, UR48 ;  /* 0x00000030000d7c82 */ /* 0x004fd40008000000 */
.L_x_28:
[----:B------:R-:W-:Y:S01]  /*21a0*/  @!P3 MOV R4, 0xc000 ;  /* 0x0000c0000004b802 */ /* 0x000fe20000000f00 */
[----:B------:R-:W-:Y:S01]  /*21b0*/  ULEA UR12, UR13, UR38, 0x3 ;  /* 0x000000260d0c7291 */ /* 0x000fe2000f8e18ff */
[----:B------:R-:W-:Y:S11]  /*21c0*/  @P0 BRA `(.L_x_23) ;  /* 0x0000000000100947 */ /* 0x000ff60003800000 */
[----:B------:R-:W-:Y:S04]  /*21d0*/  MOV R3, UR35 ;  /* 0x0000002300037c02 */ /* 0x000fe80008000f00 */
[----:B------:R-:W-:Y:S04]  /*21e0*/  SHF.L.U32 R6, R3, 0x1f, RZ ;  /* 0x0000001f03067819 */ /* 0x000fe800000006ff */
[----:B------:R-:W2:Y:S02]  /*21f0*/  SYNCS.PHASECHK.TRANS64.TRYWAIT P0, [UR12+0x40], R6 ;  /* 0x00004006ff0075a7 */ /* 0x000ea4000800110c */
[----:B--2---:R-:W-:Y:S05]  /*2200*/  @!P0 BRA `(.L_x_24) ;  /* 0x000000b000548947 */ /* 0x004fea0003800000 */
.L_x_23:
[----:B------:R4:W-:Y:S01]  /*2210*/  @!P3 SYNCS.ARRIVE.TRANS64 RZ, [UR12], R4 ;  /* 0x00000004ffffb9a7 */ /* 0x0009e2000800000c */
[----:B------:R-:W-:Y:S04]  /*2220*/  ULOP3.LUT UR8, UR67, 0x2, URZ, 0xfc, !UPT ;  /* 0x0000000243087892 */ /* 0x000fe8000f8efcff */
[----:B------:R-:W-:Y:S09]  /*2230*/  UISETP.NE.AND UP0, UPT, UR8, 0x2, UPT ;  /* 0x000000020800788c */ /* 0x000ff2000bf05270 */
[----:B------:R-:W-:Y:S05]  /*2240*/  BRA.U UP0, `(.L_x_25) ;  /* 0x0000000100047547 */ /* 0x000fea000b800000 */
[----:B-1-3--:R-:W-:Y:S05]  /*2250*/  BPT.TRAP 0x1 ;  /* 0x000000040000795c */ /* 0x00afea0000300000 */
.L_x_25:
[----:B------:R-:W-:Y:S04]  /*2260*/  BSSY.RECONVERGENT B0, `(.L_x_26) ;  /* 0x0000003000007945 */ /* 0x000fe80003800200 */
[----:B------:R-:W-:Y:S05]  /*2270*/  @P2 BRA `(.L_x_27) ;  /* 0x0000000000042947 */ /* 0x000fea0003800000 */
[----:B-1-3--:R-:W-:Y:S05]  /*2280*/  BPT.TRAP 0x1 ;  /* 0x000000040000795c */ /* 0x00afea0000300000 */
.L_x_27:
[----:B-1-3--:R-:W-:Y:S05]  /*2290*/  BSYNC.RECONVERGENT B0 ;  /* 0x0000000000007941 */ /* 0x00afea0003800200 */
.L_x_26:
[----:B------:R-:W-:Y:S02]  /*22a0*/  UIADD3 UR8, UPT, UPT, UR13, 0x1, URZ ;  /* 0x000000010d087890 */ /* 0x000fe4000fffe0ff */
[----:B------:R-:W-:Y:S02]  /*22b0*/  USHF.L.U32 UR47, UR15, 0x5, URZ ;  /* 0x000000050f2f7899 */ /* 0x000fe400080006ff */
[----:B------:R-:W-:Y:S02]  /*22c0*/  UISETP.NE.AND UP0, UPT, UR8, 0x8, UPT ;  /* 0x000000080800788c */ /* 0x000fe4000bf05270 */
[----:B------:R-:W-:Y:S02]  /*22d0*/  UISETP.NE.AND UP2, UPT, UR28, 0x1, UPT ;  /* 0x000000011c00788c */ /* 0x000fe4000bf45270 */
[----:B------:R-:W-:Y:S02]  /*22e0*/  USEL UR9, URZ, 0x1, UP0 ;  /* 0x00000001ff097887 */ /* 0x000fe40008000000 */
[----:B------:R-:W-:Y:S02]  /*22f0*/  USEL UR48, UR8, URZ, UP0 ;  /* 0x000000ff08307287 */ /* 0x000fe40008000000 */
[----:B------:R-:W-:Y:S02]  /*2300*/  ULOP3.LUT UR35, UR35, UR9, URZ, 0x3c, !UPT ;  /* 0x0000000923237292 */ /* 0x000fe4000f8e3cff */
[----:B------:R-:W-:Y:S02]  /*2310*/  ULEA UR11, UR48, UR38, 0x3 ;  /* 0x00000026300b7291 */ /* 0x000fe4000f8e18ff */
[----:B------:R-:W-:Y:S02]  /*2320*/  UIMAD.WIDE.U32 UR8, UR47, UR34, URZ ;  /* 0x000000222f0872a5 */ /* 0x000fe4000f8e00ff */
[----:B------:R-:W-:Y:S01]  /*2330*/  UIADD3 UR36, UP1, UPT, UR68, 0x80, URZ ;  /* 0x0000008044247890 */ /* 0x000fe2000ff3e0ff */
[----:B--2---:R-:W-:Y:S01]  /*2340*/  MOV R3, UR35 ;  /* 0x0000002300037c02 */ /* 0x004fe20008000f00 */
[----:B------:R-:W-:Y:S02]  /*2350*/  ULEA UR14, UR13, UR38, 0xe ;  /* 0x000000260d0e7291 */ /* 0x000fe4000f8e70ff */
[----:B------:R-:W-:Y:S01]  /*2360*/  UISETP.NE.AND UP3, UPT, UR29, 0x1, UPT ;  /* 0x000000011d00788c */ /* 0x000fe2000bf65270 */
[----:B----4-:R-:W-:Y:S01]  /*2370*/  SHF.L.U32 R4, R3, 0x1f, RZ ;  /* 0x0000001f03047819 */ /* 0x010fe200000006ff */
[----:B------:R-:W-:Y:S02]  /*2380*/  ULOP3.LUT UR45, UR12, 0xfefffff8, URZ, 0xc0, !UPT ;  /* 0xfefffff80c2d7892 */ /* 0x000fe4000f8ec0ff */
[----:B------:R-:W-:Y:S01]  /*2390*/  UIADD3.X UR37, UPT, UPT, URZ, UR69, URZ, UP1, !UPT ;  /* 0x00000045ff257290 */ /* 0x000fe20008ffe4ff */
[----:B------:R4:W1:Y:S01]  /*23a0*/  SYNCS.PHASECHK.TRANS64.TRYWAIT P0, [UR11+0x40], R4 ;  /* 0x00004004ff0075a7 */ /* 0x000862000800110b */
[----:B------:R-:W-:Y:S02]  /*23b0*/  UIADD3 UR44, UPT, UPT, UR14, 0x8400, URZ ;  /* 0x000084000e2c7890 */ /* 0x000fe4000fffe0ff */
[----:B------:R-:W-:Y:S02]  /*23c0*/  UIADD3 UR60, UPT, UPT, UR14, 0x9400, URZ ;  /* 0x000094000e3c7890 */ /* 0x000fe4000fffe0ff */
[----:B------:R-:W-:Y:S02]  /*23d0*/  UIADD3 UR56, UPT, UPT, UR14, 0xa400, URZ ;  /* 0x0000a4000e387890 */ /* 0x000fe4000fffe0ff */
[----:B------:R-:W-:Y:S02]  /*23e0*/  ULEA UR19, UR13, UR38, 0xd ;  /* 0x000000260d137291 */ /* 0x000fe4000f8e68ff */
[----:B------:R-:W-:Y:S02]  /*23f0*/  ULEA UR16, UR50, UR51, 0x5 ;  /* 0x0000003332107291 */ /* 0x000fe4000f8e28ff */
[----:B------:R-:W-:Y:S02]  /*2400*/  UIADD3 UR52, UPT, UPT, UR14, 0xb400, URZ ;  /* 0x0000b4000e347890 */ /* 0x000fe4000fffe0ff */
[----:B------:R-:W-:Y:S02]  /*2410*/  ULEA UR23, UR49, UR16, 0xa ;  /* 0x0000001031177291 */ /* 0x000fe4000f8e50ff */
[----:B------:R-:W-:Y:S02]  /*2420*/  UIADD3 UR16, UPT, UPT, UR19, 0x28400, URZ ;  /* 0x0002840013107890 */ /* 0x000fe4000fffe0ff */
[----:B------:R-:W-:Y:S02]  /*2430*/  UIADD3 UR40, UP0, UPT, UR68, 0x180, URZ ;  /* 0x0000018044287890 */ /* 0x000fe4000ff1e0ff */
[----:B------:R-:W-:Y:S02]  /*2440*/  UPRMT UR23, UR23, 0x5410, URZ ;  /* 0x0000541017177896 */ /* 0x000fe400080000ff */
[----:B------:R-:W-:Y:S02]  /*2450*/  UIADD3.X UR41, UPT, UPT, URZ, UR69, URZ, UP0, !UPT ;  /* 0x00000045ff297290 */ /* 0x000fe400087fe4ff */
[----:B------:R-:W-:Y:S01]  /*2460*/  UIADD3 UR15, UPT, UPT, UR15, 0x1, URZ ;  /* 0x000000010f0f7890 */ /* 0x000fe2000fffe0ff */
[----:B------:R-:W-:Y:S01]  /*2470*/  UMOV UR42, 0x0 ;  /* 0x00000000002a7882 */ /* 0x000fe20000000000 */
[----:B------:R-:W-:Y:S02]  /*2480*/  UMOV UR43, 0x10000000 ;  /* 0x10000000002b7882 */ /* 0x000fe40000000000 */
[----:B------:R-:W-:Y:S01]  /*2490*/  UISETP.NE.AND UP0, UPT, UR15, UR66, UPT ;  /* 0x000000420f00728c */ /* 0x000fe2000bf05270 */
[----:B------:R-:W-:Y:S01]  /*24a0*/  UTMALDG.2D.2CTA [UR44], [UR36], desc[UR42] ;  /* 0x00002a2c240075b4 */ /* 0x000fe20008209000 */
[----:B------:R-:W-:Y:S01]  /*24b0*/  UMOV UR61, UR45 ;  /* 0x0000002d003d7c82 */ /* 0x000fe20008000000 */
[----:B------:R-:W-:Y:S01]  /*24c0*/  UMOV UR63, UR47 ;  /* 0x0000002f003f7c82 */ /* 0x000fe20008000000 */
[----:B------:R-:W-:Y:S01]  /*24d0*/  UMOV UR57, UR45 ;  /* 0x0000002d00397c82 */ /* 0x000fe20008000000 */
[----:B------:R-:W-:Y:S01]  /*24e0*/  UMOV UR59, UR47 ;  /* 0x0000002f003b7c82 */ /* 0x000fe20008000000 */
[----:B------:R-:W-:Y:S01]  /*24f0*/  UMOV UR53, UR45 ;  /* 0x0000002d00357c82 */ /* 0x000fe20008000000 */
[----:B------:R-:W-:Y:S01]  /*2500*/  UMOV UR55, UR47 ;  /* 0x0000002f00377c82 */ /* 0x000fe20008000000 */
[----:B------:R-:W-:Y:S01]  /*2510*/  UMOV UR17, UR45 ;  /* 0x0000002d00117c82 */ /* 0x000fe20008000000 */
[----:B------:R-:W-:Y:S01]  /*2520*/  UTMALDG.2D.2CTA [UR60], [UR36], desc[UR42] ;  /* 0x00002a3c240075b4 */ /* 0x000fe20008209000 */
[----:B------:R-:W-:Y:S02]  /*2530*/  UMOV UR8, UR9 ;  /* 0x0000000900087c82 */ /* 0x000fe40008000000 */
[----:B------:R-:W-:Y:S04]  /*2540*/  USHF.R.U32.HI UR11, URZ, UR33, UR8 ;  /* 0x00000021ff0b7299 */ /* 0x000fe80008011608 */
[----:B------:R-:W-:Y:S01]  /*2550*/  USEL UR11, UR47, UR11, !UP2 ;  /* 0x0000000b2f0b7287 */ /* 0x000fe2000d000000 */
[----:B------:R-:W-:Y:S01]  /*2560*/  UTMALDG.2D.2CTA [UR56], [UR36], desc[UR42] ;  /* 0x00002a38240075b4 */ /* 0x000fe20008209000 */
[----:B------:R-:W-:Y:S02]  /*2570*/  UISETP.NE.AND UP2, UPT, UR30, 0x1, UPT ;  /* 0x000000011e00788c */ /* 0x000fe4000bf45270 */
[----:B------:R-:W-:Y:S01]  /*2580*/  UIMAD.WIDE.U32 UR8, UR11, UR26, URZ ;  /* 0x0000001a0b0872a5 */ /* 0x000fe2000f8e00ff */
[----:B------:R-:W-:Y:S06]  /*2590*/  UTMALDG.2D.2CTA [UR52], [UR36], desc[UR42] ;  /* 0x00002a34240075b4 */ /* 0x000fec0008209000 */
[----:B------:R-:W-:Y:S02]  /*25a0*/  UMOV UR8, UR9 ;  /* 0x0000000900087c82 */ /* 0x000fe40008000000 */
[----:B------:R-:W-:Y:S04]  /*25b0*/  USHF.R.U32.HI UR8, URZ, UR27, UR8 ;  /* 0x0000001bff087299 */ /* 0x000fe80008011608 */
[----:B------:R-:W-:Y:S04]  /*25c0*/  USEL UR12, UR11, UR8, !UP3 ;  /* 0x000000080b0c7287 */ /* 0x000fe8000d800000 */
[----:B------:R-:W-:Y:S02]  /*25d0*/  UIMAD.WIDE.U32 UR8, UR12, UR32, URZ ;  /* 0x000000200c0872a5 */ /* 0x000fe4000f8e00ff */
[----:B------:R-:W-:Y:S05]  /*25e0*/  UIADD3 UR13, UPT, UPT, -UR12, URZ, URZ ;  /* 0x000000ff0c0d7290 */ /* 0x000fea000fffe1ff */
[----:B------:R-:W-:Y:S01]  /*25f0*/  UMOV UR8, UR9 ;  /* 0x0000000900087c82 */ /* 0x000fe20008000000 */
[----:B------:R-:W-:Y:S02]  /*2600*/  UIADD3 UR9, UPT, UPT, -UR11, URZ, URZ ;  /* 0x000000ff0b097290 */ /* 0x000fe4000fffe1ff */
[----:B------:R-:W-:Y:S02]  /*2610*/  USHF.R.U32.HI UR8, URZ, UR31, UR8 ;  /* 0x0000001fff087299 */ /* 0x000fe40008011608 */
[----:B------:R-:W-:Y:S02]  /*2620*/  UIMAD UR11, UR29, UR13, UR11 ;  /* 0x0000000d1d0b72a4 */ /* 0x000fe4000f8e020b */
[----:B------:R-:W-:Y:S02]  /*2630*/  USEL UR22, UR12, UR8, !UP2 ;  /* 0x000000080c167287 */ /* 0x000fe4000d000000 */
[----:B------:R-:W-:Y:S02]  /*2640*/  UIMAD UR14, UR28, UR9, UR47 ;  /* 0x000000091c0e72a4 */ /* 0x000fe4000f8e022f */
[----:B------:R-:W-:Y:S02]  /*2650*/  UIADD3 UR13, UPT, UPT, -UR22, URZ, URZ ;  /* 0x000000ff160d7290 */ /* 0x000fe4000fffe1ff */
[----:B------:R-:W-:Y:S02]  /*2660*/  UIADD3 UR8, UPT, UPT, UR19, 0x29400, URZ ;  /* 0x0002940013087890 */ /* 0x000fe4000fffe0ff */
[----:B------:R-:W-:Y:S02]  /*2670*/  UIMAD UR19, UR14, UR5, UR4 ;  /* 0x000000050e1372a4 */ /* 0x000fe4000f8e0204 */
[----:B------:R-:W-:Y:S02]  /*2680*/  UIMAD UR12, UR30, UR13, UR12 ;  /* 0x0000000d1e0c72a4 */ /* 0x000fe4000f8e020c */
[----:B------:R-:W-:Y:S02]  /*2690*/  UIMAD UR20, UR11, UR24, UR6 ;  /* 0x000000180b1472a4 */ /* 0x000fe4000f8e0206 */
[----:B------:R-:W-:Y:S01]  /*26a0*/  UIMAD UR21, UR12, UR25, UR7 ;  /* 0x000000190c1572a4 */ /* 0x000fe2000f8e0207 */
[----:B------:R-:W-:Y:S01]  /*26b0*/  UMOV UR9, UR45 ;  /* 0x0000002d00097c82 */ /* 0x000fe20008000000 */
[----:B------:R-:W-:Y:S01]  /*26c0*/  UMOV UR11, UR19 ;  /* 0x00000013000b7c82 */ /* 0x000fe20008000000 */
[----:B------:R-:W-:Y:S02]  /*26d0*/  UMOV UR14, UR22 ;  /* 0x00000016000e7c82 */ /* 0x000fe40008000000 */
[----:B------:R-:W-:Y:S02]  /*26e0*/  UMOV UR12, UR20 ;  /* 0x00000014000c7c82 */ /* 0x000fe40008000000 */
[----:B------:R-:W-:Y:S02]  /*26f0*/  UMOV UR13, UR21 ;  /* 0x00000015000d7c82 */ /* 0x000fe40008000000 */
[----:B------:R-:W-:Y:S01]  /*2700*/  UTMALDG.5D.IM2COL.2CTA [UR16], [UR40], UR23, desc[UR42] ;  /* 0x00002a10280073b4 */ /* 0x000fe20008261017 */
[----:B------:R2:W-:Y:S02]  /*2710*/  UTMALDG.5D.IM2COL.2CTA [UR8], [UR40], UR23, desc[UR42] ;  /* 0x00002a08280073b4 */ /* 0x0005e40008261017 */
[----:B--2---:R-:W-:Y:S01]  /*2720*/  UMOV UR23, UR66 ;  /* 0x0000004200177c82 */ /* 0x004fe20008000000 */
[----:B------:R-:W-:Y:S01]  /*2730*/  UMOV UR13, UR48 ;  /* 0x00000030000d7c82 */ /* 0x000fe20008000000 */
[----:B-1--4-:R-:W-:Y:S05]  /*2740*/  BRA.U UP0, `(.L_x_28) ;  /* 0xfffffff900947547 */ /* 0x012fea000b83ffff */
.L_x_22:
[----:B------:R-:W-:Y:S01]  /*2750*/  ULEA UR4, UR48, UR38, 0x3 ;  /* 0x0000002630047291 */ /* 0x000fe2000f8e18ff */
[----:B------:R-:W-:Y:S01]  /*2760*/  MOV R3, UR35 ;  /* 0x0000002300037c02 */ /* 0x000fe20008000f00 */
[----:B------:R-:W-:Y:S01]  /*2770*/  @!P1 SYNCS.ARRIVE.TRANS64.A1T0 RZ, [UR38+0xc8], RZ ;  /* 0x0000c8ffffff99a7 */ /* 0x000fe20008100026 */
[----:B------:R-:W-:Y:S02]  /*2780*/  UISETP.GT.AND UP0, UPT, UR77, UR76, UPT ;  /* 0x0000004c4d00728c */ /* 0x000fe4000bf04270 */
[----:B------:R-:W-:-:S04]  /*2790*/  SHF.L.U32 R3, R3, 0x1f, RZ ;  /* 0x0000001f03037819 */ /* 0x000fc800000006ff */
[----:B------:R1:W4:Y:S03]  /*27a0*/  SYNCS.PHASECHK.TRANS64.TRYWAIT P0, [UR4+0x40], R3 ;  /* 0x00004003ff0075a7 */ /* 0x0003260008001104 */
[----:B------:R-:W-:Y:S05]  /*27b0*/  BRA.U !UP0, `(.L_x_29) ;  /* 0x0000000508d47547 */ /* 0x000fea000b800000 */
[----:B------:R-:W2:Y:S01]  /*27c0*/  LDCU.64 UR6, c[0x0][0x5c0] ;  /* 0x0000b800ff0677ac */ /* 0x000ea20008000a00 */
[----:B------:R-:W2:Y:S01]  /*27d0*/  LDCU.64 UR4, c[0x0][0x5f8] ;  /* 0x0000bf00ff0477ac */ /* 0x000ea20008000a00 */
[----:B------:R-:W3:Y:S01]  /*27e0*/  LDCU UR8, c[0x0][0x5c8] ;  /* 0x0000b900ff0877ac */ /* 0x000ee20008000800 */
[----:B------:R-:W3:Y:S01]  /*27f0*/  LDCU UR47, c[0x0][0x600] ;  /* 0x0000c000ff2f77ac */ /* 0x000ee20008000800 */
[----:B------:R-:W-:Y:S01]  /*2800*/  UIADD3 UR9, UPT, UPT, UR77, -UR76, URZ ;  /* 0x8000004c4d097290 */ /* 0x000fe2000fffe0ff */
[----:B------:R-:W1:Y:S01]  /*2810*/  LDCU UR30, c[0x0][0x5a8] ;  /* 0x0000b500ff1e77ac */ /* 0x000e620008000800 */
[----:B--2---:R-:W-:Y:S02]  /*2820*/  UIMAD UR65, UR65, UR6, UR4 ;  /* 0x00000006414172a4 */ /* 0x004fe4000f8e0204 */
[----:B------:R-:W-:Y:S02]  /*2830*/  UIMAD UR49, UR64, UR7, UR5 ;  /* 0x00000007403172a4 */ /* 0x000fe4000f8e0205 */
[----:B------:R-:W-:Y:S01]  /*2840*/  UIADD3 UR64, UPT, UPT, UR9, UR23, URZ ;  /* 0x0000001709407290 */ /* 0x000fe2000fffe0ff */
[----:B------:R-:W2:Y:S01]  /*2850*/  LDCU UR29, c[0x0][0x59c] ;  /* 0x0000b380ff1d77ac */ /* 0x000ea20008000800 */
        /* <DEDUP_REMOVED lines=14> */
[----:B---3--:R-:W-:Y:S01]  /*2940*/  UIMAD UR47, UR70, UR8, UR47 ;  /* 0x00000008462f72a4 */ /* 0x008fe2000f8e022f */
[----:B--2---:R-:W-:-:S11]  /*2950*/  UMOV UR11, UR48 ;  /* 0x00000030000b7c82 */ /* 0x004fd60008000000 */
.L_x_35:
[----:B------:R-:W-:Y:S01]  /*2960*/  @!P3 MOV R4, 0xc000 ;  /* 0x0000c0000004b802 */ /* 0x000fe20000000f00 */
[----:B------:R-:W-:Y:S01]  /*2970*/  ULEA UR8, UR11, UR38, 0x3 ;  /* 0x000000260b087291 */ /* 0x000fe2000f8e18ff */
[----:B----4-:R-:W-:Y:S11]  /*2980*/  @P0 BRA `(.L_x_30) ;  /* 0x0000000000100947 */ /* 0x010ff60003800000 */
[----:B-1----:R-:W-:Y:S04]  /*2990*/  MOV R3, UR35 ;  /* 0x0000002300037c02 */ /* 0x002fe80008000f00 */
[----:B------:R-:W-:Y:S04]  /*29a0*/  SHF.L.U32 R6, R3, 0x1f, RZ ;  /* 0x0000001f03067819 */ /* 0x000fe800000006ff */
[----:B------:R-:W1:Y:S02]  /*29b0*/  SYNCS.PHASECHK.TRANS64.TRYWAIT P0, [UR8+0x40], R6 ;  /* 0x00004006ff0075a7 */ /* 0x000e640008001108 */
[----:B-1----:R-:W-:Y:S05]  /*29c0*/  @!P0 BRA `(.L_x_31) ;  /* 0x000000a8007c8947 */ /* 0x002fea0003800000 */
.L_x_30:
[----:B------:R2:W-:Y:S01]  /*29d0*/  @!P3 SYNCS.ARRIVE.TRANS64 RZ, [UR8], R4 ;  /* 0x00000004ffffb9a7 */ /* 0x0005e20008000008 */
[----:B------:R-:W-:Y:S04]  /*29e0*/  ULOP3.LUT UR9, UR67, 0x2, URZ, 0xfc, !UPT ;  /* 0x0000000243097892 */ /* 0x000fe8000f8efcff */
[----:B------:R-:W-:Y:S09]  /*29f0*/  UISETP.NE.AND UP0, UPT, UR9, 0x2, UPT ;  /* 0x000000020900788c */ /* 0x000ff2000bf05270 */
[----:B------:R-:W-:Y:S05]  /*2a00*/  BRA.U UP0, `(.L_x_32) ;  /* 0x0000000100047547 */ /* 0x000fea000b800000 */
[----:B-1----:R-:W-:Y:S05]  /*2a10*/  BPT.TRAP 0x1 ;  /* 0x000000040000795c */ /* 0x002fea0000300000 */
.L_x_32:
[----:B------:R-:W-:Y:S04]  /*2a20*/  BSSY.RECONVERGENT B0, `(.L_x_33) ;  /* 0x0000003000007945 */ /* 0x000fe80003800200 */
[----:B------:R-:W-:Y:S05]  /*2a30*/  @P2 BRA `(.L_x_34) ;  /* 0x0000000000042947 */ /* 0x000fea0003800000 */
[----:B-1----:R-:W-:Y:S05]  /*2a40*/  BPT.TRAP 0x1 ;  /* 0x000000040000795c */ /* 0x002fea0000300000 */
.L_x_34:
[----:B-1----:R-:W-:Y:S05]  /*2a50*/  BSYNC.RECONVERGENT B0 ;  /* 0x0000000000007941 */ /* 0x002fea0003800200 */
.L_x_33:
[----:B------:R-:W-:Y:S02]  /*2a60*/  UIADD3 UR9, UPT, UPT, UR11, 0x1, URZ ;  /* 0x000000010b097890 */ /* 0x000fe4000fffe0ff */
[----:B------:R-:W-:Y:S02]  /*2a70*/  USHF.L.U32 UR43, UR23, 0x5, URZ ;  /* 0x00000005172b7899 */ /* 0x000fe400080006ff */
[----:B------:R-:W-:Y:S02]  /*2a80*/  UISETP.NE.AND UP0, UPT, UR9, 0x8, UPT ;  /* 0x000000080900788c */ /* 0x000fe4000bf05270 */
[----:B------:R-:W-:Y:S02]  /*2a90*/  ULOP3.LUT UR41, UR8, 0xfefffff8, URZ, 0xc0, !UPT ;  /* 0xfefffff808297892 */ /* 0x000fe4000f8ec0ff */
[----:B------:R-:W-:Y:S02]  /*2aa0*/  USEL UR12, URZ, 0x1, UP0 ;  /* 0x00000001ff0c7887 */ /* 0x000fe40008000000 */
[----:B------:R-:W-:Y:S02]  /*2ab0*/  USEL UR48, UR9, URZ, UP0 ;  /* 0x000000ff09307287 */ /* 0x000fe40008000000 */
[----:B------:R-:W-:Y:S02]  /*2ac0*/  ULOP3.LUT UR35, UR35, UR12, URZ, 0x3c, !UPT ;  /* 0x0000000c23237292 */ /* 0x000fe4000f8e3cff */
[----:B------:R-:W-:Y:S02]  /*2ad0*/  ULEA UR9, UR48, UR38, 0x3 ;  /* 0x0000002630097291 */ /* 0x000fe4000f8e18ff */
[----:B------:R-:W-:Y:S02]  /*2ae0*/  ULEA UR12, UR11, UR38, 0xe ;  /* 0x000000260b0c7291 */ /* 0x000fe4000f8e70ff */
[----:B------:R-:W-:Y:S01]  /*2af0*/  ULEA UR20, UR11, UR38, 0xd ;  /* 0x000000260b147291 */ /* 0x000fe2000f8e68ff */
[----:B------:R-:W-:Y:S01]  /*2b00*/  MOV R3, UR35 ;  /* 0x0000002300037c02 */ /* 0x000fe20008000f00 */
[----:B------:R-:W-:Y:S02]  /*2b10*/  UISETP.NE.AND UP2, UPT, UR28, 0x1, UPT ;  /* 0x000000011c00788c */ /* 0x000fe4000bf45270 */
[----:B------:R-:W-:Y:S01]  /*2b20*/  UIADD3 UR36, UP1, UPT, UR68, 0x80, URZ ;  /* 0x0000008044247890 */ /* 0x000fe2000ff3e0ff */
[----:B--2---:R-:W-:Y:S01]  /*2b30*/  SHF.L.U32 R4, R3, 0x1f, RZ ;  /* 0x0000001f03047819 */ /* 0x004fe200000006ff */
[----:B------:R-:W-:Y:S02]  /*2b40*/  UISETP.NE.AND UP3, UPT, UR29, 0x1, UPT ;  /* 0x000000011d00788c */ /* 0x000fe4000bf65270 */
[----:B------:R-:W-:Y:S01]  /*2b50*/  UIADD3.X UR37, UPT, UPT, URZ, UR69, URZ, UP1, !UPT ;  /* 0x00000045ff257290 */ /* 0x000fe20008ffe4ff */
[----:B------:R1:W2:Y:S01]  /*2b60*/  SYNCS.PHASECHK.TRANS64.TRYWAIT P0, [UR9+0x40], R4 ;  /* 0x00004004ff0075a7 */ /* 0x0002a20008001109 */
[----:B------:R-:W-:Y:S02]  /*2b70*/  UIMAD.WIDE.U32 UR8, UR43, UR34, URZ ;  /* 0x000000222b0872a5 */ /* 0x000fe4000f8e00ff */
[----:B------:R-:W-:Y:S02]  /*2b80*/  UIADD3 UR40, UPT, UPT, UR12, 0x8400, URZ ;  /* 0x000084000c287890 */ /* 0x000fe4000fffe0ff */
[----:B------:R-:W-:Y:S02]  /*2b90*/  UIADD3 UR60, UPT, UPT, UR12, 0x9400, URZ ;  /* 0x000094000c3c7890 */ /* 0x000fe4000fffe0ff */
[----:B------:R-:W-:Y:S02]  /*2ba0*/  UIADD3 UR56, UPT, UPT, UR12, 0xa400, URZ ;  /* 0x0000a4000c387890 */ /* 0x000fe4000fffe0ff */
[----:B------:R-:W-:Y:S02]  /*2bb0*/  UIADD3 UR52, UPT, UPT, UR12, 0xb400, URZ ;  /* 0x0000b4000c347890 */ /* 0x000fe4000fffe0ff */
[----:B------:R-:W-:Y:S02]  /*2bc0*/  ULEA UR13, UR49, UR65, 0x5 ;  /* 0x00000041310d7291 */ /* 0x000fe4000f8e28ff */
[----:B------:R-:W-:Y:S02]  /*2bd0*/  UISETP.NE.AND UP4, UPT, UR30, 0x1, UPT ;  /* 0x000000011e00788c */ /* 0x000fe4000bf85270 */
[----:B------:R-:W-:Y:S02]  /*2be0*/  ULEA UR21, UR47, UR13, 0xa ;  /* 0x0000000d2f157291 */ /* 0x000fe4000f8e50ff */
[----:B------:R-:W-:Y:S02]  /*2bf0*/  UIADD3 UR44, UP0, UPT, UR68, 0x180, URZ ;  /* 0x00000180442c7890 */ /* 0x000fe4000ff1e0ff */
[----:B------:R-:W-:Y:S02]  /*2c00*/  UIADD3 UR16, UPT, UPT, UR20, 0x28400, URZ ;  /* 0x0002840014107890 */ /* 0x000fe4000fffe0ff */
[----:B------:R-:W-:Y:S02]  /*2c10*/  UIADD3.X UR45, UPT, UPT, URZ, UR69, URZ, UP0, !UPT ;  /* 0x00000045ff2d7290 */ /* 0x000fe400087fe4ff */
[----:B------:R-:W-:Y:S01]  /*2c20*/  UIADD3 UR23, UPT, UPT, UR23, 0x1, URZ ;  /* 0x0000000117177890 */ /* 0x000fe2000fffe0ff */
[----:B------:R-:W-:Y:S01]  /*2c30*/  UMOV UR50, 0x0 ;  /* 0x0000000000327882 */ /* 0x000fe20000000000 */
[----:B------:R-:W-:Y:S02]  /*2c40*/  UMOV UR51, 0x10000000 ;  /* 0x1000000000337882 */ /* 0x000fe40000000000 */
[----:B------:R-:W-:Y:S01]  /*2c50*/  UISETP.NE.AND UP0, UPT, UR23, UR64, UPT ;  /* 0x000000401700728c */ /* 0x000fe2000bf05270 */
[----:B------:R-:W-:Y:S01]  /*2c60*/  UMOV UR42, UR46 ;  /* 0x0000002e002a7c82 */ /* 0x000fe20008000000 */
[----:B------:R-:W-:Y:S01]  /*2c70*/  UMOV UR61, UR41 ;  /* 0x00000029003d7c82 */ /* 0x000fe20008000000 */
        /* <DEDUP_REMOVED lines=9> */
[----:B------:R-:W-:Y:S04]  /*2d10*/  USHF.R.U32.HI UR11, URZ, UR33, UR8 ;  /* 0x00000021ff0b7299 */ /* 0x000fe80008011608 */
[----:B------:R-:W-:Y:S01]  /*2d20*/  USEL UR11, UR43, UR11, !UP2 ;  /* 0x0000000b2b0b7287 */ /* 0x000fe2000d000000 */
[----:B------:R-:W-:Y:S03]  /*2d30*/  UTMALDG.2D.2CTA [UR56], [UR36], desc[UR50] ;  /* 0x00003238240075b4 */ /* 0x000fe60008209000 */
[----:B------:R-:W-:Y:S01]  /*2d40*/  UIMAD.WIDE.U32 UR8, UR11, UR26, URZ ;  /* 0x0000001a0b0872a5 */ /* 0x000fe2000f8e00ff */
[----:B------:R-:W-:Y:S06]  /*2d50*/  UTMALDG.2D.2CTA [UR52], [UR36], desc[UR50] ;  /* 0x00003234240075b4 */ /* 0x000fec0008209000 */
[----:B------:R-:W-:Y:S01]  /*2d60*/  UMOV UR8, UR9 ;  /* 0x0000000900087c82 */ /* 0x000fe20008000000 */
[----:B------:R-:W-:Y:S01]  /*2d70*/  UMOV UR9, UR41 ;  /* 0x0000002900097c82 */ /* 0x000fe20008000000 */
[----:B------:R-:W-:Y:S04]  /*2d80*/  USHF.R.U32.HI UR8, URZ, UR27, UR8 ;  /* 0x0000001bff087299 */ /* 0x000fe80008011608 */
[----:B------:R-:W-:Y:S02]  /*2d90*/  USEL UR12, UR11, UR8, !UP3 ;  /* 0x000000080b0c7287 */ /* 0x000fe4000d800000 */
[----:B------:R-:W-:Y:S02]  /*2da0*/  UIADD3 UR8, UPT, UPT, -UR11, URZ, URZ ;  /* 0x000000ff0b087290 */ /* 0x000fe4000fffe1ff */
[----:B------:R-:W-:Y:S02]  /*2db0*/  UIMAD.WIDE.U32 UR14, UR12, UR32, URZ ;  /* 0x000000200c0e72a5 */ /* 0x000fe4000f8e00ff */
[----:B------:R-:W-:Y:S04]  /*2dc0*/  UIMAD UR19, UR28, UR8, UR43 ;  /* 0x000000081c1372a4 */ /* 0x000fe8000f8e022b */
[----:B------:R-:W-:Y:S01]  /*2dd0*/  UIMAD UR19, UR19, UR5, UR4 ;  /* 0x00000005131372a4 */ /* 0x000fe2000f8e0204 */
[----:B------:R-:W-:Y:S01]  /*2de0*/  UMOV UR8, UR15 ;  /* 0x0000000f00087c82 */ /* 0x000fe20008000000 */
[----:B------:R-:W-:Y:S02]  /*2df0*/  UPRMT UR15, UR21, 0x5410, URZ ;  /* 0x00005410150f7896 */ /* 0x000fe400080000ff */
[----:B------:R-:W-:Y:S02]  /*2e00*/  USHF.R.U32.HI UR13, URZ, UR31, UR8 ;  /* 0x0000001fff0d7299 */ /* 0x000fe40008011608 */
[----:B------:R-:W-:Y:S02]  /*2e10*/  UIADD3 UR8, UPT, UPT, UR20, 0x29400, URZ ;  /* 0x0002940014087890 */ /* 0x000fe4000fffe0ff */
[----:B------:R-:W-:Y:S02]  /*2e20*/  USEL UR22, UR12, UR13, !UP4 ;  /* 0x0000000d0c167287 */ /* 0x000fe4000e000000 */
[----:B------:R-:W-:Y:S02]  /*2e30*/  UIADD3 UR13, UPT, UPT, -UR12, URZ, URZ ;  /* 0x000000ff0c0d7290 */ /* 0x000fe4000fffe1ff */
[----:B------:R-:W-:Y:S02]  /*2e40*/  UIADD3 UR14, UPT, UPT, -UR22, URZ, URZ ;  /* 0x000000ff160e7290 */ /* 0x000fe4000fffe1ff */
[----:B------:R-:W-:Y:S02]  /*2e50*/  UIMAD UR11, UR29, UR13, UR11 ;  /* 0x0000000d1d0b72a4 */ /* 0x000fe4000f8e020b */
[----:B------:R-:W-:Y:S02]  /*2e60*/  UIMAD UR12, UR30, UR14, UR12 ;  /* 0x0000000e1e0c72a4 */ /* 0x000fe4000f8e020c */
[----:B------:R-:W-:Y:S02]  /*2e70*/  UIMAD UR20, UR11, UR24, UR6 ;  /* 0x000000180b1472a4 */ /* 0x000fe4000f8e0206 */
[----:B------:R-:W-:Y:S01]  /*2e80*/  UIMAD UR21, UR12, UR25, UR7 ;  /* 0x000000190c1572a4 */ /* 0x000fe2000f8e0207 */
[----:B------:R-:W-:Y:S01]  /*2e90*/  UMOV UR11, UR19 ;  /* 0x00000013000b7c82 */ /* 0x000fe20008000000 */
[----:B------:R-:W-:Y:S03]  /*2ea0*/  UMOV UR14, UR22 ;  /* 0x00000016000e7c82 */ /* 0x000fe60008000000 */
[----:B------:R-:W-:Y:S02]  /*2eb0*/  UMOV UR12, UR20 ;  /* 0x00000014000c7c82 */ /* 0x000fe40008000000 */
[----:B------:R-:W-:Y:S02]  /*2ec0*/  UMOV UR13, UR21 ;  /* 0x00000015000d7c82 */ /* 0x000fe40008000000 */
[----:B------:R-:W-:Y:S01]  /*2ed0*/  UTMALDG.5D.IM2COL.2CTA [UR16], [UR44], UR15, desc[UR50] ;  /* 0x000032102c0073b4 */ /* 0x000fe2000826100f */
[----:B------:R3:W-:Y:S02]  /*2ee0*/  UTMALDG.5D.IM2COL.2CTA [UR8], [UR44], UR15, desc[UR50] ;  /* 0x000032082c0073b4 */ /* 0x0007e4000826100f */
[----:B---3--:R-:W-:Y:S01]  /*2ef0*/  UMOV UR11, UR48 ;  /* 0x00000030000b7c82 */ /* 0x008fe20008000000 */
[----:B-12---:R-:W-:Y:S05]  /*2f00*/  BRA.U UP0, `(.L_x_35) ;  /* 0xfffffff900947547 */ /* 0x006fea000b83ffff */
.L_x_29:
[----:B------:R-:W-:Y:S01]  /*2f10*/  SHF.L.U32 R4, R9, 0x1f, RZ ;  /* 0x0000001f09047819 */ /* 0x000fe200000006ff */
[----:B------:R-:W-:-:S03]  /*2f20*/  NOP ;  /* 0x0000000000007918 */ /* 0x000fc60000000000 */
[----:B----4-:R-:W4:Y:S02]  /*2f30*/  SYNCS.PHASECHK.TRANS64.TRYWAIT P0, [UR38+0xd0], R4 ;  /* 0x0000d004ff0075a7 */ /* 0x010f240008001126 */
[----:B----4-:R-:W-:Y:S05]  /*2f40*/  @!P0 BRA `(.L_x_36) ;  /* 0x000000a400348947 */ /* 0x010fea0003800000 */
.L_x_185:
[----:B-1----:R-:W1:Y:S01]  /*2f50*/  LDS.128 R4, [UR38+0x110] ;  /* 0x00011026ff047984 */ /* 0x002e620008000c00 */
[----:B------:R-:W-:Y:S02]  /*2f60*/  UIADD3 UR4, UPT, UPT, UR38, 0xd8, URZ ;  /* 0x000000d826047890 */ /* 0x000fe4000fffe0ff */
[----:B------:R-:W-:Y:S01]  /*2f70*/  UISETP.GE.AND UP0, UPT, UR39, 0x1, UPT ;  /* 0x000000012700788c */ /* 0x000fe2000bf06270 */
[----:B------:R-:W-:Y:S01]  /*2f80*/  @!PT LDS RZ, [RZ] ;  /* 0x00000000fffff984 */ /* 0x000fe20000000800 */
[----:B------:R-:W-:Y:S01]  /*2f90*/  @!PT LDS RZ, [RZ] ;  /* 0x00000000fffff984 */ /* 0x000fe20000000800 */
[----:B------:R-:W-:Y:S01]  /*2fa0*/  @!PT LDS RZ, [RZ] ;  /* 0x00000000fffff984 */ /* 0x000fe20000000800 */
[----:B------:R-:W-:Y:S01]  /*2fb0*/  @!PT LDS RZ, [RZ] ;  /* 0x00000000fffff984 */ /* 0x000fe20000000800 */
[----:B------:R4:W-:Y:S06]  /*2fc0*/  MEMBAR.ALL.CTA ;  /* 0x0000000000007992 */ /* 0x0009ec0000008000 */
[----:B----4-:R-:W4:Y:S01]  /*2fd0*/  FENCE.VIEW.ASYNC.S ;  /* 0x00000000000073c6 */ /* 0x010f220000000000 */
[----:B------:R-:W-:-:S09]  /*2fe0*/  UPRMT UR4, URZ, 0x654, UR4 ;  /* 0x00000654ff047896 */ /* 0x000fd20008000004 */
[----:B----4-:R-:W-:Y:S01]  /*2ff0*/  SYNCS.ARRIVE.TRANS64.RED.A1T0 RZ, [UR4], RZ ;  /* 0x000000ffffff79a7 */ /* 0x010fe20008100404 */
[----:B-1----:R-:W-:-:S13]  /*3000*/  LOP3.LUT P0, RZ, R6, 0x1, RZ, 0xc0, !PT ;  /* 0x0000000106ff7812 */ /* 0x002fda000780c0ff */
[----:B------:R-:W-:Y:S01]  /*3010*/  VOTEU.ANY UP1, P0 ;  /* 0x0000000000ff7886 */ /* 0x000fe20000020100 */
[----:B------:R-:W-:-:S13]  /*3020*/  PLOP3.LUT P0, PT, PT, PT, UP1, 0x80, 0x8 ;  /* 0x000000000008781c */ /* 0x000fda0003f0f018 */
[----:B------:R-:W-:Y:S02]  /*3030*/  @P0 MOV R3, R4 ;  /* 0x0000000400030202 */ /* 0x000fe40000000f00 */
[----:B------:R-:W-:Y:S02]  /*3040*/  @P0 LOP3.LUT R4, R5, 0xffff, RZ, 0xc0, !PT ;  /* 0x0000ffff05040812 */ /* 0x000fe400078ec0ff */
[----:B------:R-:W-:Y:S02]  /*3050*/  @P0 R2UR UR6, R3 ;  /* 0x00000000030602ca */ /* 0x000fe400000e0000 */
[----:B------:R-:W-:-:S11]  /*3060*/  @P0 R2UR UR5, R4 ;  /* 0x00000000040502ca */ /* 0x000fd600000e0000 */
[----:B------:R-:W-:Y:S02]  /*3070*/  @UP1 UMOV UR72, UR6 ;  /* 0x0000000600481c82 */ /* 0x000fe40008000000 */
[----:B------:R-:W-:Y:S01]  /*3080*/  @UP1 UMOV UR71, UR5 ;  /* 0x0000000500471c82 */ /* 0x000fe20008000000 */
[----:B------:R-:W-:Y:S05]  /*3090*/  BRA.U !UP0, `(.L_x_37) ;  /* 0x0000000108d47547 */ /* 0x000fea000b800000 */
[----:B------:R-:W3:Y:S01]  /*30a0*/  LDCU.128 UR16, c[0x0][0xc10] ;  /* 0x00018200ff1077ac */ /* 0x000ee20008000c00 */
[----:B------:R-:W1:Y:S01]  /*30b0*/  LDCU UR20, c[0x0][0xc20] ;  /* 0x00018400ff1477ac */ /* 0x000e620008000800 */
[----:B------:R-:W4:Y:S01]  /*30c0*/  LDCU UR13, c[0x0][0xc0c] ;  /* 0x00018180ff0d77ac */ /* 0x000f220008000800 */
[----:B------:R-:W2:Y:S01]  /*30d0*/  LDCU.64 UR14, c[0x0][0xc28] ;  /* 0x00018500ff0e77ac */ /* 0x000ea20008000a00 */
[----:B------:R-:W-:Y:S02]  /*30e0*/  UISETP.NE.AND UP3, UPT, UR39, 0x1, UPT ;  /* 0x000000012700788c */ /* 0x000fe4000bf65270 */
[----:B---3--:R-:W-:Y:S02]  /*30f0*/  UIMAD.WIDE.U32 UR4, UR74, UR19, URZ ;  /* 0x000000134a0472a5 */ /* 0x008fe4000f8e00ff */
[----:B------:R-:W-:Y:S02]  /*3100*/  UIMAD.WIDE.U32 UR6, UR75, UR16, URZ ;  /* 0x000000104b0672a5 */ /* 0x000fe4000f8e00ff */
[----:B------:R-:W-:-:S02]  /*3110*/  UISETP.NE.AND UP0, UPT, UR18, 0x1, UPT ;  /* 0x000000011200788c */ /* 0x000fc4000bf05270 */
[----:B------:R-:W-:Y:S01]  /*3120*/  UIMAD.WIDE.U32 UR10, UR71, UR19, URZ ;  /* 0x00000013470a72a5 */ /* 0x000fe2000f8e00ff */
[----:B------:R-:W-:Y:S01]  /*3130*/  UMOV UR4, UR5 ;  /* 0x0000000500047c82 */ /* 0x000fe20008000000 */
[----:B----4-:R-:W-:Y:S02]  /*3140*/  UISETP.NE.AND UP2, UPT, UR13, 0x1, UPT ;  /* 0x000000010d00788c */ /* 0x010fe4000bf45270 */
[----:B-1----:R-:W-:Y:S02]  /*3150*/  USHF.R.U32.HI UR5, URZ, UR20, UR4 ;  /* 0x00000014ff057299 */ /* 0x002fe40008011604 */
[----:B------:R-:W-:Y:S01]  /*3160*/  UIMAD.WIDE.U32 UR8, UR72, UR16, URZ ;  /* 0x00000010480872a5 */ /* 0x000fe2000f8e00ff */
[----:B------:R-:W-:Y:S01]  /*3170*/  UMOV UR4, UR7 ;  /* 0x0000000700047c82 */ /* 0x000fe20008000000 */
[----:B------:R-:W-:Y:S02]  /*3180*/  USEL UR5, UR74, UR5, !UP0 ;  /* 0x000000054a057287 */ /* 0x000fe4000c000000 */
[----:B------:R-:W-:-:S02]  /*3190*/  USHF.R.U32.HI UR4, URZ, UR17, UR4 ;  /* 0x00000011ff047299 */ /* 0x000fc40008011604 */
[----:B--2---:R-:W-:Y:S02]  /*31a0*/  UIMAD.WIDE.U32 UR6, UR5, UR14, URZ ;  /* 0x0000000e050672a5 */ /* 0x004fe4000f8e00ff */
[----:B------:R-:W-:Y:S01]  /*31b0*/  USEL UR12, UR75, UR4, !UP2 ;  /* 0x000000044b0c7287 */ /* 0x000fe2000d000000 */
[----:B------:R-:W-:Y:S02]  /*31c0*/  UMOV UR8, UR9 ;  /* 0x0000000900087c82 */ /* 0x000fe40008000000 */
[----:B------:R-:W-:Y:S01]  /*31d0*/  UMOV UR4, UR11 ;  /* 0x0000000b00047c82 */ /* 0x000fe20008000000 */
[----:B------:R-:W-:Y:S01]  /*31e0*/  UIMAD.WIDE.U32 UR10, UR12, UR14, URZ ;  /* 0x0000000e0c0a72a5 */ /* 0x000fe2000f8e00ff */
[----:B------:R-:W-:Y:S01]  /*31f0*/  UMOV UR6, UR7 ;  /* 0x0000000700067c82 */ /* 0x000fe20008000000 */
[----:B------:R-:W-:Y:S02]  /*3200*/  USHF.R.U32.HI UR4, URZ, UR20, UR4 ;  /* 0x00000014ff047299 */ /* 0x000fe40008011604 */
[----:B------:R-:W-:-:S02]  /*3210*/  @UP3 USHF.R.U32.HI UR5, URZ, UR15, UR6 ;  /* 0x0000000fff053299 */ /* 0x000fc40008011606 */
[----:B------:R-:W-:Y:S01]  /*3220*/  USHF.R.U32.HI UR17, URZ, UR17, UR8 ;  /* 0x00000011ff117299 */ /* 0x000fe20008011608 */
[----:B------:R-:W-:Y:S01]  /*3230*/  UMOV UR6, UR11 ;  /* 0x0000000b00067c82 */ /* 0x000fe20008000000 */
[----:B------:R-:W-:Y:S02]  /*3240*/  USEL UR4, UR71, UR4, !UP0 ;  /* 0x0000000447047287 */ /* 0x000fe4000c000000 */
[----:B------:R-:W-:Y:S02]  /*3250*/  @UP3 USHF.R.U32.HI UR12, URZ, UR15, UR6 ;  /* 0x0000000fff0c3299 */ /* 0x000fe40008011606 */
[----:B------:R-:W-:Y:S02]  /*3260*/  UIMAD UR6, UR39, UR5, URZ ;  /* 0x00000005270672a4 */ /* 0x000fe4000f8e02ff */
[----:B------:R-:W-:Y:S02]  /*3270*/  USEL UR5, UR72, UR17, !UP2 ;  /* 0x0000001148057287 */ /* 0x000fe4000d000000 */
[----:B------:R-:W-:-:S02]  /*3280*/  UIMAD UR8, UR39, UR12, URZ ;  /* 0x0000000c270872a4 */ /* 0x000fc4000f8e02ff */
[----:B------:R-:W-:Y:S02]  /*3290*/  UISETP.GE.AND UP0, UPT, UR4, UR6, UPT ;  /* 0x000000060400728c */ /* 0x000fe4000bf06270 */
[----:B------:R-:W-:Y:S02]  /*32a0*/  UIMAD.WIDE.U32 UR6, UR4, UR14, URZ ;  /* 0x0000000e040672a5 */ /* 0x000fe4000f8e00ff */
[----:B------:R-:W-:Y:S02]  /*32b0*/  UISETP.GE.OR UP0, UPT, UR5, UR8, UP0 ;  /* 0x000000080500728c */ /* 0x000fe40008706670 */
[----:B------:R-:W-:Y:S02]  /*32c0*/  UIMAD.WIDE.U32 UR8, UR5, UR14, URZ ;  /* 0x0000000e050872a5 */ /* 0x000fe4000f8e00ff */
[----:B------:R-:W-:Y:S01]  /*32d0*/  UIADD3 UR10, UPT, UPT, -UR4, URZ, URZ ;  /* 0x000000ff040a7290 */ /* 0x000fe2000fffe1ff */
[----:B------:R-:W-:Y:S02]  /*32e0*/  UMOV UR6, UR7 ;  /* 0x0000000700067c82 */ /* 0x000fe40008000000 */
[----:B------:R-:W-:-:S02]  /*32f0*/  USHF.R.U32.HI UR6, URZ, UR15, UR6 ;  /* 0x0000000fff067299 */ /* 0x000fc40008011606 */
[----:B------:R-:W-:Y:S02]  /*3300*/  UIMAD UR10, UR18, UR10, UR71 ;  /* 0x0000000a120a72a4 */ /* 0x000fe4000f8e0247 */
[----:B------:R-:W-:Y:S01]  /*3310*/  USEL UR6, UR4, UR6, !UP3 ;  /* 0x0000000604067287 */ /* 0x000fe2000d800000 */
[----:B------:R-:W-:Y:S01]  /*3320*/  @!UP0 UMOV UR7, UR9 ;  /* 0x0000000900078c82 */ /* 0x000fe20008000000 */
[----:B------:R-:W-:Y:S02]  /*3330*/  UIADD3 UR9, UPT, UPT, -UR5, URZ, URZ ;  /* 0x000000ff05097290 */ /* 0x000fe4000fffe1ff */
[----:B------:R-:W-:Y:S02]  /*3340*/  @!UP0 USHF.R.U32.HI UR7, URZ, UR15, UR7 ;  /* 0x0000000fff078299 */ /* 0x000fe40008011607 */
[----:B------:R-:W-:Y:S02]  /*3350*/  UIADD3 UR8, UPT, UPT, -UR6, URZ, URZ ;  /* 0x000000ff06087290 */ /* 0x000fe4000fffe1ff */
[----:B------:R-:W-:-:S02]  /*3360*/  @!UP0 USEL UR7, UR5, UR7, !UP3 ;  /* 0x0000000705078287 */ /* 0x000fc4000d800000 */
[----:B------:R-:W-:Y:S02]  /*3370*/  UIMAD UR8, UR39, UR8, UR4 ;  /* 0x00000008270872a4 */ /* 0x000fe4000f8e0204 */
[----:B------:R-:W-:Y:S02]  /*3380*/  @!UP0 UIADD3 UR6, UPT, UPT, UR6, -UR7, URZ ;  /* 0x8000000706068290 */ /* 0x000fe4000fffe0ff */
[----:B------:R-:W-:Y:S02]  /*3390*/  @!UP0 UIMAD UR7, UR8, UR12, UR7 ;  /* 0x0000000c080782a4 */ /* 0x000fe4000f8e0207 */
[----:B------:R-:W-:Y:S02]  /*33a0*/  @!UP0 UIMAD UR4, UR39, UR6, UR5 ;  /* 0x00000006270482a4 */ /* 0x000fe4000f8e0205 */
[----:B------:R-:W-:Y:S02]  /*33b0*/  UIMAD UR6, UR13, UR9, UR72 ;  /* 0x000000090d0672a4 */ /* 0x000fe4000f8e0248 */
[----:B------:R-:W-:Y:S01]  /*33c0*/  UIMAD UR71, UR4, UR18, UR10 ;  /* 0x00000012044772a4 */ /* 0x000fe2000f8e020a */
[----:B------:R-:W-:-:S02]  /*33d0*/  @!UP0 UMOV UR5, UR7 ;  /* 0x0000000700058c82 */ /* 0x000fc40008000000 */
[----:B------:R-:W-:-:S12]  /*33e0*/  UIMAD UR72, UR5, UR13, UR6 ;  /* 0x0000000d054872a4 */ /* 0x000fd8000f8e0206 */
.L_x_37:
[----:B------:R-:W1:Y:S02]  /*33f0*/  LDCU UR4, c[0x0][0xc30] ;  /* 0x00018600ff0477ac */ /* 0x000e640008000800 */
[----:B-1----:R-:W-:-:S09]  /*3400*/  UISETP.NE.AND UP0, UPT, UR4, 0x1, UPT ;  /* 0x000000010400788c */ /* 0x002fd2000bf05270 */
[----:B------:R-:W-:Y:S05]  /*3410*/  BRA.U UP0, `(.L_x_38) ;  /* 0x0000000100447547 */ /* 0x000fea000b800000 */
[----:B------:R-:W1:Y:S01]  /*3420*/  LDCU.128 UR8, c[0x0][0xc10] ;  /* 0x00018200ff0877ac */ /* 0x000e620008000c00 */
[----:B------:R-:W4:Y:S01]  /*3430*/  LDCU UR12, c[0x0][0xc0c] ;  /* 0x00018180ff0c77ac */ /* 0x000f220008000800 */
[----:B------:R-:W2:Y:S01]  /*3440*/  LDCU UR13, c[0x0][0xc20] ;  /* 0x00018400ff0d77ac */ /* 0x000ea20008000800 */
[----:B-1----:R-:W-:Y:S02]  /*3450*/  UIMAD.WIDE.U32 UR6, UR72, UR8, URZ ;  /* 0x00000008480672a5 */ /* 0x002fe4000f8e00ff */
[----:B------:R-:W-:Y:S02]  /*3460*/  UIMAD.WIDE.U32 UR4, UR71, UR11, URZ ;  /* 0x0000000b470472a5 */ /* 0x000fe4000f8e00ff */
[----:B----4-:R-:W-:Y:S02]  /*3470*/  UISETP.NE.AND UP2, UPT, UR12, 0x1, UPT ;  /* 0x000000010c00788c */ /* 0x010fe4000bf45270 */
[----:B------:R-:W-:Y:S01]  /*3480*/  UISETP.NE.AND UP0, UPT, UR10, 0x1, UPT ;  /* 0x000000010a00788c */ /* 0x000fe2000bf05270 */
[----:B------:R-:W-:-:S02]  /*3490*/  UMOV UR6, UR7 ;  /* 0x0000000700067c82 */ /* 0x000fc40008000000 */
[----:B------:R-:W-:Y:S01]  /*34a0*/  UMOV UR4, UR5 ;  /* 0x0000000500047c82 */ /* 0x000fe20008000000 */
[----:B------:R-:W-:Y:S02]  /*34b0*/  USHF.R.U32.HI UR6, URZ, UR9, UR6 ;  /* 0x00000009ff067299 */ /* 0x000fe40008011606 */
[----:B--2---:R-:W-:Y:S02]  /*34c0*/  USHF.R.U32.HI UR4, URZ, UR13, UR4 ;  /* 0x0000000dff047299 */ /* 0x004fe40008011604 */
[----:B------:R-:W-:Y:S02]  /*34d0*/  USEL UR5, UR72, UR6, !UP2 ;  /* 0x0000000648057287 */ /* 0x000fe4000d000000 */
[----:B------:R-:W-:-:S04]  /*34e0*/  USEL UR4, UR71, UR4, !UP0 ;  /* 0x0000000447047287 */ /* 0x000fc8000c000000 */
[----:B------:R-:W-:Y:S02]  /*34f0*/  UIADD3 UR6, UPT, UPT, UR5, -UR4, URZ ;  /* 0x8000000405067290 */ /* 0x000fe4000fffe0ff */
[----:B------:R-:W-:Y:S02]  /*3500*/  UIADD3 UR4, UPT, UPT, -UR5, UR4, URZ ;  /* 0x0000000405047290 */ /* 0x000fe4000fffe1ff */
[----:B------:R-:W-:Y:S02]  /*3510*/  UIMAD UR71, UR6, UR10, UR71 ;  /* 0x0000000a064772a4 */ /* 0x000fe4000f8e0247 */
[----:B------:R-:W-:-:S12]  /*3520*/  UIMAD UR72, UR4, UR12, UR72 ;  /* 0x0000000c044872a4 */ /* 0x000fd8000f8e0248 */
.L_x_38:
[----:B------:R-:W-:Y:S02]  /*3530*/  R2UR UR5, R76 ;  /* 0x000000004c0572ca */ /* 0x000fe400000e0000 */
[----:B------:R-:W-:Y:S02]  /*3540*/  R2UR UR4, R75 ;  /* 0x000000004b0472ca */ /* 0x000fe400000e0000 */
[----:B------:R-:W-:Y:S02]  /*3550*/  PLOP3.LUT P1, PT, PT, PT, PT, 0x80, 0x8 ;  /* 0x000000000008781c */ /* 0x000fe40003f2f070 */
[----:B------:R-:W-:-:S07]  /*3560*/  LOP3.LUT R9, R9, 0x1, RZ, 0x3c, !PT ;  /* 0x0000000109097812 */ /* 0x000fce00078e3cff */
[----:B------:R-:W-:Y:S02]  /*3570*/  UIADD3 UR21, UPT, UPT, UR72, UR5, URZ ;  /* 0x0000000548157290 */ /* 0x000fe4000fffe0ff */
[----:B------:R-:W-:Y:S01]  /*3580*/  UIADD3 UR16, UPT, UPT, UR71, UR4, URZ ;  /* 0x0000000447107290 */ /* 0x000fe2000fffe0ff */
[----:B------:R-:W-:Y:S11]  /*3590*/  BRA.U UP1, `(.L_x_39) ;  /* 0xffffffe101b87547 */ /* 0x000ff6000b83ffff */
[----:B------:R-:W-:Y:S01]  /*35a0*/  UIADD3 UR38, UPT, UPT, UR38, 0x40, URZ ;  /* 0x0000004026267890 */ /* 0x000fe2000fffe0ff */
[----:B------:R-:W-:-:S03]  /*35b0*/  MOV R3, UR35 ;  /* 0x0000002300037c02 */ /* 0x000fc60008000f00 */
[----:B------:R-:W-:Y:S01]  /*35c0*/  ULEA UR4, UR48, UR38, 0x3 ;  /* 0x0000002630047291 */ /* 0x000fe2000f8e18ff */
[----:B------:R-:W-:-:S08]  /*35d0*/  SHF.L.U32 R3, R3, 0x1f, RZ ;  /* 0x0000001f03037819 */ /* 0x000fd000000006ff */
[----:B------:R-:W1:Y:S02]  /*35e0*/  SYNCS.PHASECHK.TRANS64.TRYWAIT P0, [UR4], R3 ;  /* 0x00000003ff0075a7 */ /* 0x000e640008001104 */
[----:B-1----:R-:W-:Y:S05]  /*35f0*/  @!P0 BRA `(.L_x_40) ;  /* 0x0000009c00a08947 */ /* 0x002fea0003800000 */
.L_x_187:
[----:B------:R-:W-:-:S04]  /*3600*/  UIADD3 UR4, UPT, UPT, UR48, 0x1, URZ ;  /* 0x0000000130047890 */ /* 0x000fc8000fffe0ff */
[----:B------:R-:W-:-:S04]  /*3610*/  UISETP.NE.AND UP0, UPT, UR4, 0x8, UPT ;  /* 0x000000080400788c */ /* 0x000fc8000bf05270 */
[----:B------:R-:W-:Y:S02]  /*3620*/  USEL UR5, URZ, 0x1, UP0 ;  /* 0x00000001ff057887 */ /* 0x000fe40008000000 */
[----:B------:R-:W-:Y:S02]  /*3630*/  USEL UR4, UR4, URZ, UP0 ;  /* 0x000000ff04047287 */ /* 0x000fe40008000000 */
[----:B------:R-:W-:Y:S02]  /*3640*/  ULOP3.LUT UR6, UR35, UR5, URZ, 0x3c, !UPT ;  /* 0x0000000523067292 */ /* 0x000fe4000f8e3cff */
[----:B------:R-:W-:-:S04]  /*3650*/  ULEA UR5, UR4, UR38, 0x3 ;  /* 0x0000002604057291 */ /* 0x000fc8000f8e18ff */
[----:B-1----:R-:W-:-:S04]  /*3660*/  MOV R3, UR6 ;  /* 0x0000000600037c02 */ /* 0x002fc80008000f00 */
[----:B------:R-:W-:-:S04]  /*3670*/  SHF.L.U32 R3, R3, 0x1f, RZ ;  /* 0x0000001f03037819 */ /* 0x000fc800000006ff */
[----:B------:R-:W1:Y:S02]  /*3680*/  SYNCS.PHASECHK.TRANS64.TRYWAIT P0, [UR5], R3 ;  /* 0x00000003ff0075a7 */ /* 0x000e640008001105 */
[----:B-1----:R-:W-:Y:S05]  /*3690*/  @!P0 BRA `(.L_x_41) ;  /* 0x0000009c00908947 */ /* 0x002fea0003800000 */
.L_x_189:
        /* <DEDUP_REMOVED lines=10> */
.L_x_191:
        /* <DEDUP_REMOVED lines=10> */
.L_x_193:
        /* <DEDUP_REMOVED lines=10> */
.L_x_195:
        /* <DEDUP_REMOVED lines=10> */
.L_x_197:
        /* <DEDUP_REMOVED lines=10> */
.L_x_199:
[----:B------:R-:W-:-:S04]  /*39c0*/  UIADD3 UR4, UPT, UPT, UR4, 0x1, URZ ;  /* 0x0000000104047890 */ /* 0x000fc8000fffe0ff */
[----:B------:R-:W-:-:S04]  /*39d0*/  UISETP.NE.AND UP0, UPT, UR4, 0x8, UPT ;  /* 0x000000080400788c */ /* 0x000fc8000bf05270 */
[----:B------:R-:W-:Y:S02]  /*39e0*/  USEL UR5, URZ, 0x1, UP0 ;  /* 0x00000001ff057887 */ /* 0x000fe40008000000 */
[----:B------:R-:W-:Y:S02]  /*39f0*/  USEL UR4, UR4, URZ, UP0 ;  /* 0x000000ff04047287 */ /* 0x000fe40008000000 */
[----:B------:R-:W-:Y:S02]  /*3a00*/  ULOP3.LUT UR5, UR6, UR5, URZ, 0x3c, !UPT ;  /* 0x0000000506057292 */ /* 0x000fe4000f8e3cff */
[----:B------:R-:W-:-:S04]  /*3a10*/  ULEA UR4, UR4, UR38, 0x3 ;  /* 0x0000002604047291 */ /* 0x000fc8000f8e18ff */
[----:B------:R-:W-:Y:S02]  /*3a20*/  IMAD.U32 R2, RZ, RZ, UR5 ;  /* 0x00000005ff027e24 */ /* 0x000fe4000f8e00ff */
[----:B-1----:R-:W-:-:S03]  /*3a30*/  MOV R0, UR4 ;  /* 0x0000000400007c02 */ /* 0x002fc60008000f00 */
[----:B------:R-:W-:-:S07]  /*3a40*/  SHF.L.U32 R3, R2, 0x1f, RZ ;  /* 0x0000001f02037819 */ /* 0x000fce00000006ff */
.L_x_47:
[----:B-1----:R1:W4:Y:S02]  /*3a50*/  SYNCS.PHASECHK.TRANS64.TRYWAIT P0, [R0+URZ], R3 ;  /* 0x00000003000075a7 */ /* 0x00232400080011ff */
[----:B----4-:R-:W-:Y:S05]  /*3a60*/  @!P0 NANOSLEEP.SYNCS 0x989680 ;  /* 0x009896800000895d */ /* 0x010fea0003900000 */
[----:B------:R-:W4:Y:S02]  /*3a70*/  @!P0 SYNCS.PHASECHK.TRANS64 P0, [R0+URZ], R3 ;  /* 0x00000003000085a7 */ /* 0x000f2400080010ff */
[----:B--234-:R-:W-:Y:S05]  /*3a80*/  @P0 EXIT ;  /* 0x000000000000094d */ /* 0x01cfea0003800000 */
[----:B------:R-:W-:Y:S05]  /*3a90*/  BRA `(.L_x_47) ;  /* 0xfffffffc00ec7947 */ /* 0x000fea000383ffff */
.L_x_21:
[----:B------:R-:W2:Y:S02]  /*3aa0*/  S2UR UR4, SR_CgaCtaId ;  /* 0x00000000000479c3 */ /* 0x000ea40000008800 */
[----:B--2---:R-:W-:-:S04]  /*3ab0*/  UISETP.NE.AND UP0, UPT, UR4, URZ, UPT ;  /* 0x000000ff0400728c */ /* 0x004fc8000bf05270 */
[----:B------:R-:W-:-:S09]  /*3ac0*/  UISETP.NE.OR UP0, UPT, UR17, 0x1, UP0 ;  /* 0x000000011100788c */ /* 0x000fd20008705670 */
[----:B------:R-:W-:Y:S05]  /*3ad0*/  BRA.U UP0, `(.L_x_48) ;  /* 0x0000000100b47547 */ /* 0x000fea000b800000 */
[----:B------:R-:W2:Y:S01]  /*3ae0*/  S2UR UR5, SR_CgaCtaId ;  /* 0x00000000000579c3 */ /* 0x000ea20000008800 */
[----:B------:R-:W-:Y:S01]  /*3af0*/  UMOV UR4, 0x400 ;  /* 0x0000040000047882 */ /* 0x000fe20000000000 */
[----:B------:R-:W-:Y:S01]  /*3b00*/  HFMA2 R2, -RZ, RZ, 0, 5.9604644775390625e-08 ;  /* 0x00000001ff027431 */ /* 0x000fe200000001ff */
[----:B------:R-:W-:Y:S01]  /*3b10*/  ISETP.GE.U32.AND P0, PT, R3, 0x2, PT ;  /* 0x000000020300780c */ /* 0x000fe20003f06070 */
[----:B------:R-:W-:Y:S01]  /*3b20*/  IMAD.MOV.U32 R8, RZ, RZ, RZ ;  /* 0x000000ffff087224 */ /* 0x000fe200078e00ff */
[----:B--2---:R-:W-:-:S04]  /*3b30*/  ULEA UR4, UR5, UR4, 0x18 ;  /* 0x0000000405047291 */ /* 0x004fc8000f8ec0ff */
[----:B------:R-:W-:Y:S02]  /*3b40*/  UIADD3 UR5, UPT, UPT, UR4, 0xd8, URZ ;  /* 0x000000d804057890 */ /* 0x000fe4000fffe0ff */
[----:B------:R-:W-:Y:S02]  /*3b50*/  UIADD3 UR8, UPT, UPT, UR4, 0xd0, URZ ;  /* 0x000000d004087890 */ /* 0x000fe4000fffe0ff */
[----:B------:R-:W-:-:S12]  /*3b60*/  UPRMT UR5, URZ, 0x654, UR5 ;  /* 0x00000654ff057896 */ /* 0x000fd80008000005 */
.L_x_51:
[----:B------:R-:W-:Y:S01]  /*3b70*/  SHF.L.U32 R7, R2, 0x1f, RZ ;  /* 0x0000001f02077819 */ /* 0x000fe200000006ff */
[----:B------:R-:W-:Y:S02]  /*3b80*/  IMAD.U32 R4, RZ, RZ, UR8 ;  /* 0x00000008ff047e24 */ /* 0x000fe4000f8e00ff */
[----:B------:R-:W-:Y:S01]  /*3b90*/  @!P0 IMAD.MOV.U32 R5, RZ, RZ, 0x10 ;  /* 0x00000010ff058424 */ /* 0x000fe200078e00ff */
[----:B------:R-:W2:Y:S02]  /*3ba0*/  SYNCS.PHASECHK.TRANS64.TRYWAIT P1, [UR4+0xd8], R7 ;  /* 0x0000d807ff0075a7 */ /* 0x000ea40008021104 */
[----:B------:R-:W-:-:S04]  /*3bb0*/  PRMT R9, R3, 0x654, R4 ;  /* 0x0000065403097816 */ /* 0x000fc80000000004 */
[----:B------:R-:W-:Y:S01]  /*3bc0*/  SEL R0, R9, R0, !P0 ;  /* 0x0000000009007207 */ /* 0x000fe20004000000 */
[----:B--2---:R-:W-:Y:S06]  /*3bd0*/  @!P1 BRA `(.L_x_49) ;  /* 0x0000009800d09947 */ /* 0x004fec0003800000 */
.L_x_201:
[----:B------:R-:W-:Y:S01]  /*3be0*/  UIADD3 UR6, UPT, UPT, UR4, 0x110, URZ ;  /* 0x0000011004067890 */ /* 0x000fe2000fffe0ff */
[----:B------:R3:W-:Y:S01]  /*3bf0*/  @!P0 SYNCS.ARRIVE.TRANS64.RED RZ, [R0+URZ], R5 ;  /* 0x0000000500ff89a7 */ /* 0x0007e200080004ff */
[----:B------:R-:W-:Y:S01]  /*3c00*/  UIADD3 UR7, UPT, UPT, UR4, 0xd0, URZ ;  /* 0x000000d004077890 */ /* 0x000fe2000fffe0ff */
[----:B------:R-:W-:-:S08]  /*3c10*/  LOP3.LUT R2, R2, 0x1, RZ, 0x3c, !PT ;  /* 0x0000000102027812 */ /* 0x000fd000078e3cff */
[----:B------:R-:W-:Y:S06]  /*3c20*/  UGETNEXTWORKID.BROADCAST [UR6], [UR7] ;  /* 0x00000000060073ca */ /* 0x000fec0008000100 */
[----:B---3--:R-:W-:-:S04]  /*3c30*/  SHF.L.U32 R5, R8, 0x1f, RZ ;  /* 0x0000001f08057819 */ /* 0x008fc800000006ff */
[----:B------:R-:W3:Y:S02]  /*3c40*/  SYNCS.PHASECHK.TRANS64.TRYWAIT P1, [UR4+0xd0], R5 ;  /* 0x0000d005ff0075a7 */ /* 0x000ee40008021104 */
[----:B---3--:R-:W-:Y:S05]  /*3c50*/  @!P1 BRA `(.L_x_50) ;  /* 0x0000009800c89947 */ /* 0x008fea0003800000 */
.L_x_203:
[----:B--2---:R-:W2:Y:S01]  /*3c60*/  LDS.128 R4, [UR4+0x110] ;  /* 0x00011004ff047984 */ /* 0x004ea20008000c00 */
[----:B------:R-:W-:Y:S01]  /*3c70*/  LOP3.LUT R8, R8, 0x1, RZ, 0x3c, !PT ;  /* 0x0000000108087812 */ /* 0x000fe200078e3cff */
[----:B------:R-:W-:Y:S01]  /*3c80*/  @!PT LDS RZ, [RZ] ;  /* 0x00000000fffff984 */ /* 0x000fe20000000800 */
[----:B------:R-:W-:Y:S01]  /*3c90*/  @!PT LDS RZ, [RZ] ;  /* 0x00000000fffff984 */ /* 0x000fe20000000800 */
[----:B------:R-:W-:Y:S01]  /*3ca0*/  @!PT LDS RZ, [RZ] ;  /* 0x00000000fffff984 */ /* 0x000fe20000000800 */
[----:B------:R-:W-:Y:S01]  /*3cb0*/  @!PT LDS RZ, [RZ] ;  /* 0x00000000fffff984 */ /* 0x000fe20000000800 */
[----:B------:R3:W-:Y:S06]  /*3cc0*/  MEMBAR.ALL.CTA ;  /* 0x0000000000007992 */ /* 0x0007ec0000008000 */
[----:B---3--:R-:W3:Y:S02]  /*3cd0*/  FENCE.VIEW.ASYNC.S ;  /* 0x00000000000073c6 */ /* 0x008ee40000000000 */
[----:B---3--:R-:W-:Y:S01]  /*3ce0*/  SYNCS.ARRIVE.TRANS64.RED.A1T0 RZ, [UR5], RZ ;  /* 0x000000ffffff79a7 */ /* 0x008fe20008100405 */
[----:B--2---:R-:W-:-:S13]  /*3cf0*/  LOP3.LUT P1, RZ, R6, 0x1, RZ, 0xc0, !PT ;  /* 0x0000000106ff7812 */ /* 0x004fda000782c0ff */
[----:B------:R-:W-:Y:S05]  /*3d00*/  @P1 BRA `(.L_x_51) ;  /* 0xfffffffc00981947 */ /* 0x000fea000383ffff */
[----:B------:R-:W-:-:S04]  /*3d10*/  SHF.L.U32 R0, R2, 0x1f, RZ ;  /* 0x0000001f02007819 */ /* 0x000fc800000006ff */
[----:B------:R-:W2:Y:S02]  /*3d20*/  SYNCS.PHASECHK.TRANS64 P0, [UR4+0xd8], R0 ;  /* 0x0000d800ff0075a7 */ /* 0x000ea40008001004 */
[----:B-12---:R-:W-:Y:S05]  /*3d30*/  @P0 EXIT ;  /* 0x000000000000094d */ /* 0x006fea0003800000 */
[----:B------:R-:W-:-:S07]  /*3d40*/  MOV R0, UR4 ;  /* 0x0000000400007c02 */ /* 0x000fce0008000f00 */
.L_x_52:
[----:B-1----:R-:W-:-:S04]  /*3d50*/  SHF.L.U32 R3, R2, 0x1f, RZ ;  /* 0x0000001f02037819 */ /* 0x002fc800000006ff */
[----:B------:R1:W2:Y:S03]  /*3d60*/  SYNCS.PHASECHK.TRANS64.TRYWAIT P0, [R0+URZ+0xd8], R3 ;  /* 0x0000d803000075a7 */ /* 0x0002a600080011ff */
[----:B--2---:R-:W-:Y:S05]  /*3d70*/  @!P0 NANOSLEEP.SYNCS 0x989680 ;  /* 0x009896800000895d */ /* 0x004fea0003900000 */
[----:B------:R-:W2:Y:S02]  /*3d80*/  @!P0 SYNCS.PHASECHK.TRANS64 P0, [R0+URZ+0xd8], R3 ;  /* 0x0000d803000085a7 */ /* 0x000ea400080010ff */
[----:B--2---:R-:W-:Y:S05]  /*3d90*/  @P0 EXIT ;  /* 0x000000000000094d */ /* 0x004fea0003800000 */
[----:B------:R-:W-:Y:S05]  /*3da0*/  BRA `(.L_x_52) ;  /* 0xfffffffc00e87947 */ /* 0x000fea000383ffff */
.L_x_48:
[----:B------:R-:W-:Y:S05]  /*3db0*/  BRA.U UP4, `(.L_x_53) ;  /* 0x0000001104a47547 */ /* 0x000fea000b800000 */
[----:B------:R-:W2:Y:S01]  /*3dc0*/  S2UR UR4, SR_CgaCtaId ;  /* 0x00000000000479c3 */ /* 0x000ea20000008800 */
[----:B------:R-:W-:Y:S01]  /*3dd0*/  UMOV UR5, 0x40 ;  /* 0x0000004000057882 */ /* 0x000fe20000000000 */
[----:B------:R-:W-:Y:S01]  /*3de0*/  NOP ;  /* 0x0000000000007918 */ /* 0x000fe20000000000 */
[----:B------:R-:W-:Y:S01]  /*3df0*/  UMOV UR6, 0x400 ;  /* 0x0000040000067882 */ /* 0x000fe20000000000 */
[----:B--2---:R-:W-:Y:S02]  /*3e00*/  ULEA UR5, UR4, UR5, 0x18 ;  /* 0x0000000504057291 */ /* 0x004fe4000f8ec0ff */
[----:B------:R-:W-:-:S07]  /*3e10*/  ULEA UR6, UR4, UR6, 0x18 ;  /* 0x0000000604067291 */ /* 0x000fce000f8ec0ff */
[----:B------:R-:W2:Y:S02]  /*3e20*/  LDS.U8 R3, [UR5+0x1c] ;  /* 0x00001c05ff037984 */ /* 0x000ea40008000000 */
[----:B--2---:R-:W-:-:S13]  /*3e30*/  ISETP.NE.AND P0, PT, R3, RZ, PT ;  /* 0x000000ff0300720c */ /* 0x004fda0003f05270 */
[----:B------:R-:W-:Y:S05]  /*3e40*/  @P0 BRA `(.L_x_54) ;  /* 0x0000000400080947 */ /* 0x000fea0003800000 */
[----:B------:R-:W-:Y:S02]  /*3e50*/  UISETP.NE.U32.AND UP1, UPT, UR41, 0x1, UPT ;  /* 0x000000012900788c */ /* 0x000fe4000bf25070 */
[----:B------:R-:W-:-:S07]  /*3e60*/  UIADD3 UR7, UPT, UPT, UR5, 0x8, URZ ;  /* 0x0000000805077890 */ /* 0x000fce000fffe0ff */
[----:B------:R-:W-:Y:S05]  /*3e70*/  BRA.U !UP1, `(.L_x_55) ;  /* 0x00000001099c7547 */ /* 0x000fea000b800000 */
[----:B------:R-:W-:Y:S01]  /*3e80*/  ELECT P0, URZ, PT ;  /* 0x0000000000ff782f */ /* 0x000fe20003800000 */
[----:B------:R-:W-:-:S12]  /*3e90*/  BSSY B0, `(.L_x_55) ;  /* 0x0000025000007945 */ /* 0x000fd80003800000 */
[----:B------:R-:W-:Y:S05]  /*3ea0*/  @!P0 BRA `(.L_x_56) ;  /* 0x00000000008c8947 */ /* 0x000fea0003800000 */
[----:B------:R-:W-:-:S05]  /*3eb0*/  UMOV UR4, 0x10 ;  /* 0x0000001000047882 */ /* 0x000fca0000000000 */
[----:B------:R-:W-:Y:S04]  /*3ec0*/  DEPBAR.LE SB2, 0x36 ;  /* 0x0000ad800000791a */ /* 0x000fe80000000000 */
[----:B------:R-:W2:Y:S02]  /*3ed0*/  UTCATOMSWS.2CTA.FIND_AND_SET.ALIGN UP0, UR4, UR4 ;  /* 0x00000004000475e3 */ /* 0x000ea40008200800 */
[----:B--2---:R-:W-:Y:S01]  /*3ee0*/  MOV R10, UR4 ;  /* 0x00000004000a7c02 */ /* 0x004fe20008000f00 */
[----:B------:R-:W-:Y:S06]  /*3ef0*/  BRA.U UP0, `(.L_x_57) ;  /* 0x0000000100187547 */ /* 0x000fec000b800000 */
.L_x_58:
[----:B------:R-:W-:Y:S05]  /*3f00*/  NANOSLEEP 0x64 ;  /* 0x000000640000795d */ /* 0x000fea0003800000 */
[----:B------:R-:W-:-:S05]  /*3f10*/  UMOV UR4, 0x10 ;  /* 0x0000001000047882 */ /* 0x000fca0000000000 */
[----:B------:R-:W-:Y:S04]  /*3f20*/  DEPBAR.LE SB2, 0x36 ;  /* 0x0000ad800000791a */ /* 0x000fe80000000000 */
[----:B------:R-:W2:Y:S02]  /*3f30*/  UTCATOMSWS.2CTA.FIND_AND_SET.ALIGN UP0, UR4, UR4 ;  /* 0x00000004000475e3 */ /* 0x000ea40008200800 */
[----:B--2---:R-:W-:Y:S01]  /*3f40*/  MOV R10, UR4 ;  /* 0x00000004000a7c02 */ /* 0x004fe20008000f00 */
[----:B------:R-:W-:Y:S05]  /*3f50*/  BRA.U !UP0, `(.L_x_58) ;  /* 0xfffffffd08e87547 */ /* 0x000fea000b83ffff */
.L_x_57:
[----:B------:R-:W2:Y:S01]  /*3f60*/  LDS R6, [UR5+0x10] ;  /* 0x00001005ff067984 */ /* 0x000ea20008000800 */
[----:B------:R-:W-:Y:S01]  /*3f70*/  IMAD.U32 R3, RZ, RZ, UR6 ;  /* 0x00000006ff037e24 */ /* 0x000fe2000f8e00ff */
[----:B------:R-:W-:-:S03]  /*3f80*/  MOV R4, UR40 ;  /* 0x0000002800047c02 */ /* 0x000fc60008000f00 */
[----:B------:R-:W-:Y:S01]  /*3f90*/  VIADD R3, R3, 0x120 ;  /* 0x0000012003037836 */ /* 0x000fe20000000000 */
[----:B--2---:R-:W-:-:S04]  /*3fa0*/  SHF.L.U32 R6, R6, 0x1f, RZ ;  /* 0x0000001f06067819 */ /* 0x004fc800000006ff */
[----:B------:R-:W2:Y:S02]  /*3fb0*/  SYNCS.PHASECHK.TRANS64.TRYWAIT P0, [UR5+0x8], R6 ;  /* 0x00000806ff0075a7 */ /* 0x000ea40008001105 */
[----:B--2---:R-:W-:Y:S05]  /*3fc0*/  @P0 BRA `(.L_x_59) ;  /* 0x0000000000080947 */ /* 0x004fea0003800000 */
[----:B------:R-:W2:Y:S02]  /*3fd0*/  SYNCS.PHASECHK.TRANS64.TRYWAIT P0, [UR5+0x8], R6 ;  /* 0x00000806ff0075a7 */ /* 0x000ea40008001105 */
[----:B--2---:R-:W-:Y:S05]  /*3fe0*/  @!P0 BRA `(.L_x_60) ;  /* 0x0000009400fc8947 */ /* 0x004fea0003800000 */
.L_x_59:
[----:B------:R-:W-:Y:S01]  /*3ff0*/  PRMT R4, R4, 0x654, R3 ;  /* 0x0000065404047816 */ /* 0x000fe20000000003 */
[----:B------:R-:W-:Y:S01]  /*4000*/  HFMA2 R3, -RZ, RZ, 0, 5.9604644775390625e-08 ;  /* 0x00000001ff037431 */ /* 0x000fe200000001ff */
[----:B------:R-:W-:Y:S01]  /*4010*/  UPRMT UR4, UR40, 0x654, UR7 ;  /* 0x0000065428047896 */ /* 0x000fe20008000007 */
[----:B------:R-:W-:Y:S02]  /*4020*/  IMAD.MOV.U32 R7, RZ, RZ, 0xffff ;  /* 0x0000ffffff077424 */ /* 0x000fe400078e00ff */
[----:B--2---:R-:W-:Y:S02]  /*4030*/  IMAD.MOV.U32 R6, RZ, RZ, 0x4 ;  /* 0x00000004ff067424 */ /* 0x004fe400078e00ff */
[----:B------:R-:W-:Y:S01]  /*4040*/  IMAD.SHL.U32 R9, R10, 0x20, RZ ;  /* 0x000000200a097824 */ /* 0x000fe200078e00ff */
[----:B------:R-:W-:Y:S02]  /*4050*/  MOV R5, UR4 ;  /* 0x0000000400057c02 */ /* 0x000fe40008000f00 */
[-C--:B------:R-:W-:Y:S01]  /*4060*/  SHF.L.U32 R8, R7, R10.reuse, RZ ;  /* 0x0000000a07087219 */ /* 0x080fe200000006ff */
[----:B------:R2:W-:Y:S01]  /*4070*/  SYNCS.ARRIVE.TRANS64.RED RZ, [UR4], R6 ;  /* 0x00000006ffff79a7 */ /* 0x0005e20008000404 */
[----:B------:R-:W-:Y:S01]  /*4080*/  SHF.L.U32 R7, R3, R10, RZ ;  /* 0x0000000a03077219 */ /* 0x000fe200000006ff */
[----:B------:R2:W-:Y:S04]  /*4090*/  STS [UR6+0x120], R9 ;  /* 0x00012009ff007988 */ /* 0x0005e80008000806 */
[----:B------:R2:W-:Y:S04]  /*40a0*/  STAS [R4.64], R10 ;  /* 0x0000000a04007dbd */ /* 0x0005e8000c0008ff */
[----:B------:R2:W-:Y:S04]  /*40b0*/  ATOMS.OR RZ, [UR5+0x14], R8 ;  /* 0x00001408ffff798c */ /* 0x0005e8000b000005 */
[----:B------:R2:W-:Y:S04]  /*40c0*/  ATOMS.OR RZ, [UR5+0x18], R7 ;  /* 0x00001807ffff798c */ /* 0x0005e8000b000005 */
[----:B------:R2:W-:Y:S02]  /*40d0*/  ATOMS.XOR RZ, [UR5+0x10], R3 ;  /* 0x00001003ffff798c */ /* 0x0005e4000b800005 */
.L_x_56:
[----:B-1----:R-:W-:Y:S05]  /*40e0*/  BSYNC B0 ;  /* 0x0000000000007941 */ /* 0x002fea0003800000 */
.L_x_55:
[----:B------:R-:W-:Y:S05]  /*40f0*/  BRA.U UP1, `(.L_x_61) ;  /* 0x00000001016c7547 */ /* 0x000fea000b800000 */
[----:B------:R-:W-:-:S03]  /*4100*/  UMOV UR4, 0xffffffff ;  /* 0xffffffff00047882 */ /* 0x000fc60000000000 */
[----:B------:R-:W-:Y:S05]  /*4110*/  BRA.DIV UR4, `(.L_x_62) ;  /* 0x0000009604c87947 */ /* 0x000fea000b800000 */
[----:B------:R-:W-:-:S13]  /*4120*/  ELECT P0, URZ, PT ;  /* 0x0000000000ff782f */ /* 0x000fda0003800000 */
.L_x_206:
[----:B------:R-:W-:Y:S05]  /*4130*/  @!P0 BRA `(.L_x_61) ;  /* 0x00000000005c8947 */ /* 0x000fea0003800000 */
[----:B--2---:R-:W2:Y:S02]  /*4140*/  LDS R4, [UR5+0x10] ;  /* 0x00001005ff047984 */ /* 0x004ea40008000800 */
[----:B--2---:R-:W-:-:S04]  /*4150*/  SHF.L.U32 R4, R4, 0x1f, RZ ;  /* 0x0000001f04047819 */ /* 0x004fc800000006ff */
[----:B------:R-:W2:Y:S02]  /*4160*/  SYNCS.PHASECHK.TRANS64.TRYWAIT P0, [UR5+0x8], R4 ;  /* 0x00000804ff0075a7 */ /* 0x000ea40008001105 */
[----:B--2---:R-:W-:Y:S05]  /*4170*/  @P0 BRA `(.L_x_63) ;  /* 0x0000000000080947 */ /* 0x004fea0003800000 */
[----:B------:R-:W2:Y:S02]  /*4180*/  SYNCS.PHASECHK.TRANS64.TRYWAIT P0, [UR5+0x8], R4 ;  /* 0x00000804ff0075a7 */ /* 0x000ea40008001105 */
[----:B--2---:R-:W-:Y:S05]  /*4190*/  @!P0 BRA `(.L_x_64) ;  /* 0x0000009400cc8947 */ /* 0x004fea0003800000 */
.L_x_63:
[----:B------:R-:W3:Y:S01]  /*41a0*/  LDS R6, [UR6+0x120] ;  /* 0x00012006ff067984 */ /* 0x000ee20008000800 */
[----:B--2---:R-:W-:Y:S02]  /*41b0*/  HFMA2 R3, -RZ, RZ, 0, 5.9604644775390625e-08 ;  /* 0x00000001ff037431 */ /* 0x004fe400000001ff */
[----:B------:R-:W-:Y:S01]  /*41c0*/  IMAD.MOV.U32 R4, RZ, RZ, 0xffff ;  /* 0x0000ffffff047424 */ /* 0x000fe200078e00ff */
[----:B------:R-:W-:Y:S01]  /*41d0*/  UPRMT UR4, UR40, 0x654, UR7 ;  /* 0x0000065428047896 */ /* 0x000fe20008000007 */
[----:B---3--:R-:W-:-:S03]  /*41e0*/  IMAD.SHL.U32 R5, R6, 0x20, RZ ;  /* 0x0000002006057824 */ /* 0x008fc600078e00ff */
[-C--:B------:R-:W-:Y:S02]  /*41f0*/  SHF.L.U32 R4, R4, R6.reuse, RZ ;  /* 0x0000000604047219 */ /* 0x080fe400000006ff */
[----:B------:R-:W-:Y:S01]  /*4200*/  SHF.L.U32 R6, R3, R6, RZ ;  /* 0x0000000603067219 */ /* 0x000fe200000006ff */
[----:B------:R3:W-:Y:S04]  /*4210*/  STS [UR6+0x120], R5 ;  /* 0x00012005ff007988 */ /* 0x0007e80008000806 */
[----:B------:R3:W-:Y:S04]  /*4220*/  ATOMS.OR RZ, [UR5+0x14], R4 ;  /* 0x00001404ffff798c */ /* 0x0007e8000b000005 */
[----:B------:R3:W-:Y:S01]  /*4230*/  ATOMS.OR RZ, [UR5+0x18], R6 ;  /* 0x00001806ffff798c */ /* 0x0007e2000b000005 */
[----:B------:R-:W-:Y:S03]  /*4240*/  SYNCS.ARRIVE.TRANS64.RED.A1T0 RZ, [UR4], RZ ;  /* 0x000000ffffff79a7 */ /* 0x000fe60008100404 */
[----:B------:R3:W-:Y:S01]  /*4250*/  ATOMS.XOR RZ, [UR5+0x10], R3 ;  /* 0x00001003ffff798c */ /* 0x0007e2000b800005 */
[----:B------:R-:W-:Y:S05]  /*4260*/  BRA `(.L_x_61) ;  /* 0x0000000000107947 */ /* 0x000fea0003800000 */
.L_x_54:
[----:B------:R-:W-:Y:S02]  /*4270*/  MOV R3, 0xffffffff ;  /* 0xffffffff00037802 */ /* 0x000fe40000000f00 */
[----:B------:R-:W-:-:S03]  /*4280*/  MOV R4, 0x42b0 ;  /* 0x000042b000047802 */ /* 0x000fc60000000f00 */
[----:B------:R2:W-:Y:S04]  /*4290*/  STS [UR6+0x120], R3 ;  /* 0x00012003ff007988 */ /* 0x0005e80008000806 */
[----:B-12--5:R-:W-:Y:S05]  /*42a0*/  CALL.REL.NOINC `($__internal_1_$__cuda_sm10x_tcgen05_guardrail_trap_phase_invalid_during_alloc) ;  /* 0x000000a0002c7944 */ /* 0x026fea0003c00000 */
.L_x_61:
[----:B------:R-:W-:Y:S05]  /*42b0*/  WARPSYNC.ALL ;  /* 0x0000000000007948 */ /* 0x000fea0003800000 */
[----:B------:R-:W4:Y:S01]  /*42c0*/  S2UR UR21, SR_CgaCtaId ;  /* 0x00000000001579c3 */ /* 0x000f220000008800 */
[----:B------:R-:W-:Y:S01]  /*42d0*/  UMOV UR4, 0x400 ;  /* 0x0000040000047882 */ /* 0x000fe20000000000 */
[----:B------:R-:W-:-:S06]  /*42e0*/  NOP ;  /* 0x0000000000007918 */ /* 0x000fcc0000000000 */
[----:B------:R-:W-:Y:S06]  /*42f0*/  BAR.ARV 0x6, 0xa0 ;  /* 0x0182800000007b1d */ /* 0x000fec0000002000 */
[----:B------:R-:W1:Y:S01]  /*4300*/  LDCU UR7, c[0x0][0x394] ;  /* 0x00007280ff0777ac */ /* 0x000e620008000800 */
[----:B------:R-:W-:Y:S01]  /*4310*/  LOP3.LUT R2, R2, 0xffff, RZ, 0xc0, !PT ;  /* 0x0000ffff02027812 */ /* 0x000fe200078ec0ff */
[----:B--2---:R-:W-:Y:S01]  /*4320*/  IMAD.MOV.U32 R8, RZ, RZ, 0x1 ;  /* 0x00000001ff087424 */ /* 0x004fe200078e00ff */
[----:B------:R-:W-:Y:S01]  /*4330*/  LOP3.LUT R0, R0, 0xffff, RZ, 0xc0, !PT ;  /* 0x0000ffff00007812 */ /* 0x000fe200078ec0ff */
[----:B------:R-:W-:Y:S01]  /*4340*/  UMOV UR25, URZ ;  /* 0x000000ff00197c82 */ /* 0x000fe20008000000 */
[----:B------:R-:W-:Y:S01]  /*4350*/  R2UR UR22, R2 ;  /* 0x00000000021672ca */ /* 0x000fe200000e0000 */
[----:B------:R-:W-:Y:S01]  /*4360*/  IMAD.MOV.U32 R2, RZ, RZ, RZ ;  /* 0x000000ffff027224 */ /* 0x000fe200078e00ff */
[----:B------:R-:W-:Y:S01]  /*4370*/  R2UR UR36, R0 ;  /* 0x00000000002472ca */ /* 0x000fe200000e0000 */
[----:B------:R-:W-:Y:S01]  /*4380*/  IMAD.MOV.U32 R0, RZ, RZ, RZ ;  /* 0x000000ffff007224 */ /* 0x000fe200078e00ff */
[----:B------:R-:W-:Y:S01]  /*4390*/  UMOV UR18, URZ ;  /* 0x000000ff00127c82 */ /* 0x000fe20008000000 */
[----:B----4-:R-:W-:-:S02]  /*43a0*/  ULEA UR21, UR21, UR4, 0x18 ;  /* 0x0000000415157291 */ /* 0x010fc4000f8ec0ff */
[----:B------:R-:W-:Y:S02]  /*43b0*/  UISETP.NE.AND UP4, UPT, UR41, URZ, UPT ;  /* 0x000000ff2900728c */ /* 0x000fe4000bf85270 */
[----:B------:R-:W-:Y:S02]  /*43c0*/  UIADD3 UR6, UPT, UPT, UR21, 0x8400, URZ ;  /* 0x0000840015067890 */ /* 0x000fe4000fffe0ff */
[----:B------:R-:W-:Y:S02]  /*43d0*/  UIADD3 UR5, UPT, UPT, UR21, 0x28400, URZ ;  /* 0x0002840015057890 */ /* 0x000fe4000fffe0ff */
[----:B-1----:R-:W-:Y:S01]  /*43e0*/  UIADD3 UR7, UPT, UPT, UR7, 0x1f, URZ ;  /* 0x0000001f07077890 */ /* 0x002fe2000fffe0ff */
[----:B---3--:R-:W1:Y:S01]  /*43f0*/  LDS R3, [UR21+0x120] ;  /* 0x00012015ff037984 */ /* 0x008e620008000800 */
[----:B------:R-:W-:Y:S02]  /*4400*/  USHF.R.U32.HI UR6, URZ, 0x4, UR6 ;  /* 0x00000004ff067899 */ /* 0x000fe40008011606 */
[----:B------:R-:W-:-:S02]  /*4410*/  USHF.R.S32.HI UR4, URZ, 0x1f, UR7 ;  /* 0x0000001fff047899 */ /* 0x000fc40008011407 */
[----:B------:R-:W-:Y:S02]  /*4420*/  USHF.R.U32.HI UR5, URZ, 0x4, UR5 ;  /* 0x00000004ff057899 */ /* 0x000fe40008011605 */
[----:B------:R-:W-:Y:S02]  /*4430*/  ULEA.HI UR4, UR4, UR7, URZ, 0x5 ;  /* 0x0000000704047291 */ /* 0x000fe4000f8f28ff */
[----:B------:R-:W-:Y:S02]  /*4440*/  UIADD3 UR38, UPT, UPT, UR21, 0xd8, URZ ;  /* 0x000000d815267890 */ /* 0x000fe4000fffe0ff */
[----:B------:R-:W-:Y:S02]  /*4450*/  USHF.R.S32.HI UR27, URZ, 0x5, UR4 ;  /* 0x00000005ff1b7899 */ /* 0x000fe40008011404 */
[----:B------:R-:W-:Y:S02]  /*4460*/  ULOP3.LUT UR23, UR6, 0x3fff, URZ, 0xc0, !UPT ;  /* 0x00003fff06177892 */ /* 0x000fe4000f8ec0ff */
[----:B------:R-:W-:-:S02]  /*4470*/  UISETP.LT.AND UP0, UPT, UR27, 0x1, UPT ;  /* 0x000000011b00788c */ /* 0x000fc4000bf01270 */
[----:B------:R-:W-:Y:S02]  /*4480*/  ULOP3.LUT UR24, UR5, 0x3fff, URZ, 0xc0, !UPT ;  /* 0x00003fff05187892 */ /* 0x000fe4000f8ec0ff */
[----:B------:R-:W-:Y:S02]  /*4490*/  USEL UR37, UR27, 0x1, !UP0 ;  /* 0x000000011b257887 */ /* 0x000fe4000c000000 */
[----:B------:R-:W-:Y:S02]  /*44a0*/  UPRMT UR38, URZ, 0x654, UR38 ;  /* 0x00000654ff267896 */ /* 0x000fe40008000026 */
[----:B------:R-:W-:Y:S02]  /*44b0*/  ULOP3.LUT UR23, UR23, 0x1000000, URZ, 0xfc, !UPT ;  /* 0x0100000017177892 */ /* 0x000fe4000f8efcff */
[----:B------:R-:W-:Y:S02]  /*44c0*/  ULOP3.LUT UR24, UR24, 0x1000000, URZ, 0xfc, !UPT ;  /* 0x0100000018187892 */ /* 0x000fe4000f8efcff */
[----:B------:R-:W-:Y:S01]  /*44d0*/  UIADD3 UR37, UPT, UPT, -UR37, URZ, URZ ;  /* 0x000000ff25257290 */ /* 0x000fe2000fffe1ff */
[----:B------:R-:W-:Y:S01]  /*44e0*/  UMOV UR34, 0x0 ;  /* 0x0000000000227882 */ /* 0x000fe20000000000 */
[----:B------:R-:W-:Y:S01]  /*44f0*/  UMOV UR35, 0x10218910 ;  /* 0x1021891000237882 */ /* 0x000fe20000000000 */
[----:B------:R-:W-:Y:S01]  /*4500*/  UMOV UR32, 0x0 ;  /* 0x0000000000207882 */ /* 0x000fe20000000000 */
[----:B------:R-:W-:Y:S01]  /*4510*/  UMOV UR33, 0x10218910 ;  /* 0x1021891000217882 */ /* 0x000fe20000000000 */
[----:B------:R-:W-:Y:S01]  /*4520*/  UMOV UR30, 0x0 ;  /* 0x00000000001e7882 */ /* 0x000fe20000000000 */
[----:B------:R-:W-:Y:S01]  /*4530*/  UMOV UR31, 0x10218910 ;  /* 0x10218910001f7882 */ /* 0x000fe20000000000 */
[----:B------:R-:W-:Y:S01]  /*4540*/  UMOV UR28, 0x0 ;  /* 0x00000000001c7882 */ /* 0x000fe20000000000 */
[----:B------:R-:W-:Y:S01]  /*4550*/  UMOV UR29, 0x10218910 ;  /* 0x10218910001d7882 */ /* 0x000fe20000000000 */
[C---:B-1----:R-:W-:Y:S01]  /*4560*/  VIADD R5, R3.reuse, 0x80 ;  /* 0x0000008003057836 */ /* 0x042fe20000000000 */
[----:B------:R-:W-:-:S04]  /*4570*/  LOP3.LUT R4, R3, 0xffff, RZ, 0xc0, !PT ;  /* 0x0000ffff03047812 */ /* 0x000fc800078ec0ff */
[----:B------:R-:W-:-:S05]  /*4580*/  LOP3.LUT R5, R5, 0xffff, RZ, 0xc0, !PT ;  /* 0x0000ffff05057812 */ /* 0x000fca00078ec0ff */
[----:B------:R1:W-:Y:S02]  /*4590*/  STL.64 [R1], R4 ;  /* 0x0000000401007387 */ /* 0x0003e40000100a00 */
.L_x_73:
[----:B-1----:R-:W-:-:S04]  /*45a0*/  SHF.L.U32 R5, R2, 0x1f, RZ ;  /* 0x0000001f02057819 */ /* 0x002fc800000006ff */
[----:B------:R-:W1:Y:S02]  /*45b0*/  SYNCS.PHASECHK.TRANS64.TRYWAIT P0, [UR21+0xd0], R5 ;  /* 0x0000d005ff0075a7 */ /* 0x000e640008001115 */
[----:B-1-34-:R-:W-:Y:S05]  /*45c0*/  @!P0 BRA `(.L_x_65) ;  /* 0x0000009000d88947 */ /* 0x01afea0003800000 */
.L_x_208:
[----:B-1----:R-:W1:Y:S01]  /*45d0*/  LDS.128 R4, [UR21+0x110] ;  /* 0x00011015ff047984 */ /* 0x002e620008000c00 */
[----:B------:R-:W-:Y:S01]  /*45e0*/  ULEA UR26, UR25, UR21, 0x3 ;  /* 0x00000015191a7291 */ /* 0x000fe2000f8e18ff */
[----:B------:R-:W-:Y:S01]  /*45f0*/  @!PT LDS RZ, [RZ] ;  /* 0x00000000fffff984 */ /* 0x000fe20000000800 */
[----:B------:R-:W-:Y:S01]  /*4600*/  @!PT LDS RZ, [RZ] ;  /* 0x00000000fffff984 */ /* 0x000fe20000000800 */
[----:B------:R-:W-:Y:S01]  /*4610*/  @!PT LDS RZ, [RZ] ;  /* 0x00000000fffff984 */ /* 0x000fe20000000800 */
[----:B------:R-:W-:Y:S01]  /*4620*/  @!PT LDS RZ, [RZ] ;  /* 0x00000000fffff984 */ /* 0x000fe20000000800 */
[----:B------:R2:W-:Y:S06]  /*4630*/  MEMBAR.ALL.CTA ;  /* 0x0000000000007992 */ /* 0x0005ec0000008000 */
[----:B--2---:R-:W2:Y:S02]  /*4640*/  FENCE.VIEW.ASYNC.S ;  /* 0x00000000000073c6 */ /* 0x004ea40000000000 */
[----:B--2---:R-:W-:Y:S01]  /*4650*/  SYNCS.ARRIVE.TRANS64.RED.A1T0 RZ, [UR38], RZ ;  /* 0x000000ffffff79a7 */ /* 0x004fe20008100426 */
[----:B-1----:R-:W-:Y:S01]  /*4660*/  LOP3.LUT P3, RZ, R6, 0x1, RZ, 0xc0, !PT ;  /* 0x0000000106ff7812 */ /* 0x002fe2000786c0ff */
[----:B------:R-:W-:-:S12]  /*4670*/  BRA.U UP4, `(.L_x_66) ;  /* 0x00000001040c7547 */ /* 0x000fd8000b800000 */
[----:B------:R-:W-:-:S04]  /*4680*/  SHF.L.U32 R5, R8, 0x1f, RZ ;  /* 0x0000001f08057819 */ /* 0x000fc800000006ff */
[----:B------:R-:W1:Y:S02]  /*4690*/  SYNCS.PHASECHK.TRANS64.TRYWAIT P0, [UR26+0xf0], R5 ;  /* 0x0000f005ff0075a7 */ /* 0x000e64000800111a */
[----:B-1----:R-:W-:Y:S05]  /*46a0*/  @!P0 BRA `(.L_x_67) ;  /* 0x0000009000b88947 */ /* 0x002fea0003800000 */
.L_x_66:
[----:B------:R-:W-:Y:S05]  /*46b0*/  BRA.U UP4, `(.L_x_68) ;  /* 0x00000005040c7547 */ /* 0x000fea000b800000 */
[----:B------:R-:W2:Y:S02]  /*46c0*/  LDCU UR4, c[0x0][0x394] ;  /* 0x00007280ff0477ac */ /* 0x000ea40008000800 */
[----:B--2---:R-:W-:-:S09]  /*46d0*/  UISETP.GE.AND UP0, UPT, UR4, 0x1, UPT ;  /* 0x000000010400788c */ /* 0x004fd2000bf06270 */
[----:B------:R-:W-:Y:S05]  /*46e0*/  BRA.U !UP0, `(.L_x_69) ;  /* 0x0000000108f47547 */ /* 0x000fea000b800000 */
[----:B------:R-:W-:Y:S01]  /*46f0*/  ULEA UR4, UR25, UR49, 0x2 ;  /* 0x0000003119047291 */ /* 0x000fe2000f8e10ff */
[----:B-1----:R-:W-:-:S08]  /*4700*/  SHF.L.U32 R4, R0, 0x1f, RZ ;  /* 0x0000001f00047819 */ /* 0x002fd000000006ff */
[----:B------:R-:W5:Y:S01]  /*4710*/  LDL R5, [UR4] ;  /* 0x00000004ff057983 */ /* 0x000f620008100800 */
[----:B------:R-:W-:Y:S02]  /*4720*/  ULEA UR4, UR18, UR21, 0x3 ;  /* 0x0000001512047291 */ /* 0x000fe4000f8e18ff */
[----:B------:R-:W-:Y:S01]  /*4730*/  UPLOP3.LUT UP2, UPT, UPT, UPT, UPT, 0x40, 0x4 ;  /* 0x000000000004789c */ /* 0x000fe20003f4e870 */
[----:B------:R-:W-:Y:S01]  /*4740*/  UMOV UR20, UR37 ;  /* 0x0000002500147c82 */ /* 0x000fe20008000000 */
[----:B------:R-:W-:-:S05]  /*4750*/  UMOV UR19, UR27 ;  /* 0x0000001b00137c82 */ /* 0x000fca0008000000 */
[----:B------:R1:W2:Y:S01]  /*4760*/  SYNCS.PHASECHK.TRANS64.TRYWAIT P2, [UR4], R4 ;  /* 0x00000004ff0075a7 */ /* 0x0002a20008041104 */
[----:B------:R-:W-:-:S05]  /*4770*/  UMOV UR4, UR18 ;  /* 0x0000001200047c82 */ /* 0x000fca0008000000 */
.L_x_72:
[----:B------:R-:W-:Y:S02]  /*4780*/  UIADD3 UR20, UPT, UPT, UR20, 0x1, URZ ;  /* 0x0000000114147890 */ /* 0x000fe4000fffe0ff */
[----:B------:R-:W-:Y:S02]  /*4790*/  ULEA UR17, UR4, UR21, 0x3 ;  /* 0x0000001504117291 */ /* 0x000fe4000f8e18ff */
[----:B------:R-:W-:Y:S01]  /*47a0*/  UISETP.NE.AND UP3, UPT, UR20, URZ, UPT ;  /* 0x000000ff1400728c */ /* 0x000fe2000bf65270 */
[----:B--234-:R-:W-:Y:S10]  /*47b0*/  @P2 BRA `(.L_x_70) ;  /* 0x00000000000c2947 */ /* 0x01cff40003800000 */
[----:B------:R-:W-:Y:S04]  /*47c0*/  SHF.L.U32 R7, R0, 0x1f, RZ ;  /* 0x0000001f00077819 */ /* 0x000fe800000006ff */
[----:B------:R-:W2:Y:S02]  /*47d0*/  SYNCS.PHASECHK.TRANS64.TRYWAIT P0, [UR17], R7 ;  /* 0x00000007ff0075a7 */ /* 0x000ea40008001111 */
[----:B--2---:R-:W-:Y:S05]  /*47e0*/  @!P0 BRA `(.L_x_71) ;  /* 0x0000009000808947 */ /* 0x004fea0003800000 */
.L_x_70:
[----:B------:R-:W-:Y:S01]  /*47f0*/  UISETP.NE.AND UP0, UPT, UR19, 0x1, UPT ;  /* 0x000000011300788c */ /* 0x000fe2000bf05270 */
[----:B------:R-:W-:Y:S01]  /*4800*/  PLOP3.LUT P2, PT, PT, PT, PT, 0x80, 0x8 ;  /* 0x000000000008781c */ /* 0x000fe20003f4f070 */
[----:B------:R-:W-:Y:S02]  /*4810*/  UIADD3 UR5, UPT, UPT, UR4, 0x1, URZ ;  /* 0x0000000104057890 */ /* 0x000fe4000fffe0ff */
[----:B------:R-:W-:Y:S02]  /*4820*/  ULEA UR10, UR4, UR24, 0x9 ;  /* 0x00000018040a7291 */ /* 0x000fe4000f8e48ff */
[----:B------:R-:W-:Y:S01]  /*4830*/  UISETP.NE.AND UP1, UPT, UR5, 0x8, UPT ;  /* 0x000000080500788c */ /* 0x000fe2000bf25270 */
[----:B------:R-:W-:Y:S01]  /*4840*/  PLOP3.LUT P0, PT, PT, PT, UP0, 0x80, 0x8 ;  /* 0x000000000008781c */ /* 0x000fe20003f0f008 */
[----:B------:R-:W-:Y:S02]  /*4850*/  ULEA UR14, UR4, UR23, 0xa ;  /* 0x00000017040e7291 */ /* 0x000fe4000f8e50ff */
[----:B------:R-:W-:Y:S02]  /*4860*/  USEL UR6, URZ, 0x1, UP1 ;  /* 0x00000001ff067887 */ /* 0x000fe40008800000 */
[----:B------:R-:W-:Y:S01]  /*4870*/  USEL UR18, UR5, URZ, UP1 ;  /* 0x000000ff05127287 */ /* 0x000fe20008800000 */
[----:B------:R-:W-:Y:S11]  /*4880*/  ELECT P1, URZ, PT ;  /* 0x0000000000ff782f */ /* 0x000ff60003820000 */
[----:B------:R-:W-:Y:S02]  /*4890*/  @!UPT UIADD3 URZ, UPT, UPT, URZ, URZ, URZ ;  /* 0x000000fffffff290 */ /* 0x000fe4000fffe0ff */
[C---:B-----5:R-:W-:Y:S01]  /*48a0*/  @P1 R2UR.BROADCAST UR4, R5.reuse ;  /* 0x00000000050412ca */ /* 0x060fe200008e0000 */
[----:B------:R-:W-:Y:S01]  /*48b0*/  @UP0 ULEA UR5, UR18, UR21, 0x3 ;  /* 0x0000001512050291 */ /* 0x000fe2000f8e18ff */
[----:B------:R-:W-:Y:S01]  /*48c0*/  LOP3.LUT R0, R0, UR6, RZ, 0x3c, !PT ;  /* 0x0000000600007c12 */ /* 0x000fe2000f8e3cff */
[----:B------:R-:W-:Y:S02]  /*48d0*/  UIADD3 UR8, UPT, UPT, UR10, 0x40, URZ ;  /* 0x000000400a087890 */ /* 0x000fe4000fffe0ff */
[----:B------:R-:W-:Y:S01]  /*48e0*/  UIADD3 UR6, UPT, UPT, UR14, 0x40, URZ ;  /* 0x000000400e067890 */ /* 0x000fe2000fffe0ff */
[----:B-1----:R-:W-:Y:S01]  /*48f0*/  @P0 SHF.L.U32 R4, R0, 0x1f, RZ ;  /* 0x0000001f00040819 */ /* 0x002fe200000006ff */
[----:B------:R-:W-:Y:S02]  /*4900*/  UIADD3 UR12, UPT, UPT, UR10, 0x80, URZ ;  /* 0x000000800a0c7890 */ /* 0x000fe4000fffe0ff */
[----:B------:R-:W-:Y:S01]  /*4910*/  UIADD3 UR19, UPT, UPT, UR19, -0x1, URZ ;  /* 0xffffffff13137890 */ /* 0x000fe2000fffe0ff */
[----:B------:R3:W4:Y:S01]  /*4920*/  @P0 SYNCS.PHASECHK.TRANS64.TRYWAIT P2, [UR5], R4 ;  /* 0x00000004ff0005a7 */ /* 0x0007220008041105 */
[----:B------:R-:W-:Y:S11]  /*4930*/  ELECT P0, URZ, PT ;  /* 0x0000000000ff782f */ /* 0x000ff60003800000 */
[----:B------:R-:W-:Y:S02]  /*4940*/  @!UPT UIADD3 URZ, UPT, UPT, URZ, URZ, URZ ;  /* 0x000000fffffff290 */ /* 0x000fe4000fffe0ff */
[C---:B------:R-:W-:Y:S02]  /*4950*/  @P0 R2UR.BROADCAST UR16, R5.reuse ;  /* 0x00000000051002ca */ /* 0x040fe400008e0000 */
[----:B------:R-:W-:Y:S01]  /*4960*/  ELECT P0, URZ, PT ;  /* 0x0000000000ff782f */ /* 0x000fe20003800000 */
[----:B------:R-:W-:Y:S01]  /*4970*/  UMOV UR11, 0x20004020 ;  /* 0x20004020000b7882 */ /* 0x000fe20000000000 */
[----:B------:R-:W-:Y:S01]  /*4980*/  UMOV UR15, 0x20004020 ;  /* 0x20004020000f7882 */ /* 0x000fe20000000000 */
[----:B------:R-:W-:Y:S01]  /*4990*/  UMOV UR9, 0x20004020 ;  /* 0x2000402000097882 */ /* 0x000fe20000000000 */
[----:B------:R1:W-:Y:S01]  /*49a0*/  UTCHMMA.2CTA gdesc[UR14], gdesc[UR10], tmem[UR4], tmem[UR34], idesc[UR35], UP2 ;  /* 0x00ff220a0e0075ea */ /* 0x0003e20009200004 */
[----:B------:R-:W-:Y:S01]  /*49b0*/  UPLOP3.LUT UP2, UPT, UPT, UPT, UPT, 0x80, 0x8 ;  /* 0x000000000008789c */ /* 0x000fe20003f4f070 */
[----:B------:R-:W-:Y:S01]  /*49c0*/  UMOV UR7, 0x20004020 ;  /* 0x2000402000077882 */ /* 0x000fe20000000000 */
[----:B------:R-:W-:Y:S01]  /*49d0*/  UMOV UR13, 0x20004020 ;  /* 0x20004020000d7882 */ /* 0x000fe20000000000 */
[----:B------:R-:W-:Y:S03]  /*49e0*/  UMOV UR5, 0x20004020 ;  /* 0x2000402000057882 */ /* 0x000fe60000000000 */
[----:B------:R2:W-:Y:S01]  /*49f0*/  UTCHMMA.2CTA gdesc[UR6], gdesc[UR8], tmem[UR16], tmem[UR32], idesc[UR33], UPT ;  /* 0x00ff2008060075ea */ /* 0x0005e2000ba00010 */
[----:B-1----:R-:W-:Y:S01]  /*4a00*/  UIADD3 UR4, UPT, UPT, UR14, 0x80, URZ ;  /* 0x000000800e047890 */ /* 0x002fe2000fffe0ff */
[C---:B------:R-:W-:Y:S02]  /*4a10*/  @P0 R2UR.BROADCAST UR15, R5.reuse ;  /* 0x00000000050f02ca */ /* 0x040fe400008e0000 */
[----:B------:R-:W-:Y:S01]  /*4a20*/  ELECT P0, URZ, PT ;  /* 0x0000000000ff782f */ /* 0x000fe20003800000 */
[----:B------:R-:W-:Y:S02]  /*4a30*/  UIADD3 UR10, UPT, UPT, UR10, 0xc0, URZ ;  /* 0x000000c00a0a7890 */ /* 0x000fe4000fffe0ff */
[----:B--2---:R-:W-:Y:S10]  /*4a40*/  UIADD3 UR6, UPT, UPT, UR14, 0xc0, URZ ;  /* 0x000000c00e067890 */ /* 0x004ff4000fffe0ff */
[----:B------:R-:W-:Y:S01]  /*4a50*/  @P0 R2UR.BROADCAST UR9, R5 ;  /* 0x00000000050902ca */ /* 0x000fe200008e0000 */
[----:B------:R-:W-:Y:S01]  /*4a60*/  UIADD3 UR8, UPT, UPT, UR17, 0x40, URZ ;  /* 0x0000004011087890 */ /* 0x000fe2000fffe0ff */
[----:B------:R1:W-:Y:S11]  /*4a70*/  UTCHMMA.2CTA gdesc[UR4], gdesc[UR12], tmem[UR15], tmem[UR30], idesc[UR31], UPT ;  /* 0x00ff1e0c040075ea */ /* 0x0003f6000ba0000f */
[----:B------:R3:W-:Y:S01]  /*4a80*/  UTCHMMA.2CTA gdesc[UR6], gdesc[UR10], tmem[UR9], tmem[UR28], idesc[UR29], UPT ;  /* 0x00ff1c0a060075ea */ /* 0x0007e2000ba00009 */
[----:B------:R3:W-:Y:S01]  /*4a90*/  UTCBAR.2CTA.MULTICAST [UR8], URZ, UR22 ;  /* 0x000000ff080073e9 */ /* 0x0007e20008200816 */
[----:B-1----:R-:W-:Y:S01]  /*4aa0*/  UMOV UR4, UR18 ;  /* 0x0000001200047c82 */ /* 0x002fe20008000000 */
[----:B------:R-:W-:Y:S05]  /*4ab0*/  BRA.U UP3, `(.L_x_72) ;  /* 0xfffffffd03307547 */ /* 0x000fea000b83ffff */
.L_x_69:
[----:B------:R-:W-:-:S09]  /*4ac0*/  UIADD3 UR4, UPT, UPT, UR26, 0xe0, URZ ;  /* 0x000000e01a047890 */ /* 0x000fd2000fffe0ff */
[----:B------:R2:W-:Y:S01]  /*4ad0*/  UTCBAR.2CTA.MULTICAST [UR4], URZ, UR36 ;  /* 0x000000ff040073e9 */ /* 0x0005e20008200824 */
[----:B------:R-:W-:Y:S02]  /*4ae0*/  NOP ;  /* 0x0000000000007918 */ /* 0x000fe40000000000 */
.L_x_68:
[----:B--2---:R-:W-:Y:S01]  /*4af0*/  UIADD3 UR4, UPT, UPT, UR25, 0x1, URZ ;  /* 0x0000000119047890 */ /* 0x004fe2000fffe0ff */
[----:B------:R-:W-:-:S03]  /*4b00*/  LOP3.LUT R2, R2, 0x1, RZ, 0x3c, !PT ;  /* 0x0000000102027812 */ /* 0x000fc600078e3cff */
[----:B------:R-:W-:-:S04]  /*4b10*/  UISETP.NE.AND UP0, UPT, UR4, 0x2, UPT ;  /* 0x000000020400788c */ /* 0x000fc8000bf05270 */
[----:B------:R-:W-:Y:S02]  /*4b20*/  USEL UR5, URZ, 0x1, UP0 ;  /* 0x00000001ff057887 */ /* 0x000fe40008000000 */
[----:B------:R-:W-:-:S04]  /*4b30*/  USEL UR25, UR4, URZ, UP0 ;  /* 0x000000ff04197287 */ /* 0x000fc80008000000 */
[----:B------:R-:W-:Y:S01]  /*4b40*/  LOP3.LUT R8, R8, UR5, RZ, 0x3c, !PT ;  /* 0x0000000508087c12 */ /* 0x000fe2000f8e3cff */
[----:B------:R-:W-:Y:S07]  /*4b50*/  @P3 BRA `(.L_x_73) ;  /* 0xfffffff800903947 */ /* 0x000fee000383ffff */
[----:B---3--:R-:W2:Y:S01]  /*4b60*/  S2UR UR8, SR_CgaCtaId ;  /* 0x00000000000879c3 */ /* 0x008ea20000008800 */
[----:B------:R-:W-:Y:S01]  /*4b70*/  ELECT P0, URZ, PT ;  /* 0x0000000000ff782f */ /* 0x000fe20003800000 */
[----:B------:R-:W-:Y:S01]  /*4b80*/  HFMA2 R0, -RZ, RZ, 0, 5.9604644775390625e-08 ;  /* 0x00000001ff007431 */ /* 0x000fe200000001ff */
[----:B------:R-:W-:-:S05]  /*4b90*/  UMOV UR4, 0x40 ;  /* 0x0000004000047882 */ /* 0x000fca0000000000 */
[----:B------:R-:W-:Y:S01]  /*4ba0*/  UVIRTCOUNT.DEALLOC.SMPOOL 0x80 ;  /* 0x000000800000784c */ /* 0x000fe20000000000 */
[----:B------:R-:W-:Y:S02]  /*4bb0*/  UISETP.NE.AND UP0, UPT, UR41, URZ, UPT ;  /* 0x000000ff2900728c */ /* 0x000fe4000bf05270 */
[----:B--2---:R-:W-:-:S09]  /*4bc0*/  ULEA UR8, UR8, UR4, 0x18 ;  /* 0x0000000408087291 */ /* 0x004fd2000f8ec0ff */
[----:B------:R2:W-:Y:S01]  /*4bd0*/  @P0 STS.U8 [UR8+0x1c], R0 ;  /* 0x00001c00ff000988 */ /* 0x0005e20008000008 */
[----:B------:R-:W-:Y:S05]  /*4be0*/  BRA.U UP0, `(.L_x_74) ;  /* 0x0000000100587547 */ /* 0x000fea000b800000 */
[----:B------:R-:W-:Y:S01]  /*4bf0*/  UIADD3 UR5, UPT, UPT, UR21, 0xf0, URZ ;  /* 0x000000f015057890 */ /* 0x000fe2000fffe0ff */
[----:B-1----:R-:W-:-:S03]  /*4c00*/  SHF.L.U32 R5, R8, 0x1f, RZ ;  /* 0x0000001f08057819 */ /* 0x002fc600000006ff */
[----:B------:R-:W-:-:S09]  /*4c10*/  ULEA UR4, UR25, UR5, 0x3 ;  /* 0x0000000519047291 */ /* 0x000fd2000f8e18ff */
[----:B------:R-:W1:Y:S02]  /*4c20*/  SYNCS.PHASECHK.TRANS64.TRYWAIT P0, [UR4], R5 ;  /* 0x00000005ff0075a7 */ /* 0x000e640008001104 */
[----:B-1----:R-:W-:Y:S05]  /*4c30*/  @!P0 BRA `(.L_x_75) ;  /* 0x0000008c00848947 */ /* 0x002fea0003800000 */
.L_x_212:
[----:B------:R-:W-:-:S04]  /*4c40*/  UIADD3 UR4, UPT, UPT, UR25, 0x1, URZ ;  /* 0x0000000119047890 */ /* 0x000fc8000fffe0ff */
[----:B------:R-:W-:-:S04]  /*4c50*/  UISETP.NE.AND UP1, UPT, UR4, 0x2, UPT ;  /* 0x000000020400788c */ /* 0x000fc8000bf25270 */
[----:B------:R-:W-:Y:S02]  /*4c60*/  USEL UR6, URZ, 0x1, UP1 ;  /* 0x00000001ff067887 */ /* 0x000fe40008800000 */
[----:B------:R-:W-:-:S04]  /*4c70*/  USEL UR4, UR4, URZ, UP1 ;  /* 0x000000ff04047287 */ /* 0x000fc80008800000 */
[----:B------:R-:W-:Y:S01]  /*4c80*/  ULEA UR4, UR4, UR5, 0x3 ;  /* 0x0000000504047291 */ /* 0x000fe2000f8e18ff */
[----:B-1----:R-:W-:-:S04]  /*4c90*/  LOP3.LUT R5, R8, UR6, RZ, 0x3c, !PT ;  /* 0x0000000608057c12 */ /* 0x002fc8000f8e3cff */
[----:B------:R-:W-:Y:S01]  /*4ca0*/  SHF.L.U32 R5, R5, 0x1f, RZ ;  /* 0x0000001f05057819 */ /* 0x000fe200000006ff */
[----:B--2---:R-:W-:-:S04]  /*4cb0*/  IMAD.U32 R0, RZ, RZ, UR4 ;  /* 0x00000004ff007e24 */ /* 0x004fc8000f8e00ff */
[----:B------:R1:W2:Y:S03]  /*4cc0*/  SYNCS.PHASECHK.TRANS64.TRYWAIT P0, [R0+URZ], R5 ;  /* 0x00000005000075a7 */ /* 0x0002a600080011ff */
[----:B--2---:R-:W-:Y:S05]  /*4cd0*/  @!P0 NANOSLEEP.SYNCS 0x989680 ;  /* 0x009896800000895d */ /* 0x004fea0003900000 */
[----:B------:R-:W2:Y:S02]  /*4ce0*/  @!P0 SYNCS.PHASECHK.TRANS64 P0, [R0+URZ], R5 ;  /* 0x00000005000085a7 */ /* 0x000ea400080010ff */
[----:B--2---:R-:W-:Y:S05]  /*4cf0*/  @P0 BRA `(.L_x_76) ;  /* 0x0000000000200947 */ /* 0x004fea0003800000 */
.L_x_77:
[----:B--2---:R2:W3:Y:S02]  /*4d00*/  SYNCS.PHASECHK.TRANS64.TRYWAIT P0, [R0+URZ], R5 ;  /* 0x00000005000075a7 */ /* 0x0044e400080011ff */
[----:B---3--:R-:W-:Y:S05]  /*4d10*/  @!P0 NANOSLEEP.SYNCS 0x989680 ;  /* 0x009896800000895d */ /* 0x008fea0003900000 */
[----:B------:R-:W3:Y:S02]  /*4d20*/  @!P0 SYNCS.PHASECHK.TRANS64 P0, [R0+URZ], R5 ;  /* 0x00000005000085a7 */ /* 0x000ee400080010ff */
[----:B---3--:R-:W-:Y:S05]  /*4d30*/  @!P0 BRA `(.L_x_77) ;  /* 0xfffffffc00f08947 */ /* 0x008fea000383ffff */
[----:B------:R-:W-:Y:S05]  /*4d40*/  BRA `(.L_x_76) ;  /* 0x00000000000c7947 */ /* 0x000fea0003800000 */
.L_x_74:
[----:B------:R-:W-:-:S04]  /*4d50*/  UIADD3 UR4, UPT, UPT, UR21, 0x100, URZ ;  /* 0x0000010015047890 */ /* 0x000fc8000fffe0ff */
[----:B------:R-:W-:-:S09]  /*4d60*/  UPRMT UR4, UR40, 0x654, UR4 ;  /* 0x0000065428047896 */ /* 0x000fd20008000004 */
[----:B------:R-:W-:Y:S03]  /*4d70*/  SYNCS.ARRIVE.TRANS64.RED.A1T0 RZ, [UR4], RZ ;  /* 0x000000ffffff79a7 */ /* 0x000fe60008100404 */
.L_x_76:
[----:B-12---:R-:W-:Y:S01]  /*4d80*/  SHF.L.U32 R5, RZ, 0x1f, RZ ;  /* 0x0000001fff057819 */ /* 0x006fe200000006ff */
[----:B------:R-:W-:Y:S01]  /*4d90*/  UIADD3 UR4, UPT, UPT, UR21, 0x100, URZ ;  /* 0x0000010015047890 */ /* 0x000fe2000fffe0ff */
[----:B------:R-:W-:Y:S02]  /*4da0*/  PLOP3.LUT P0, PT, PT, PT, UP0, 0x80, 0x8 ;  /* 0x000000000008781c */ /* 0x000fe40003f0f008 */
[----:B------:R-:W1:Y:S02]  /*4db0*/  SYNCS.PHASECHK.TRANS64.TRYWAIT P1, [UR21+0x100], R5 ;  /* 0x00010005ff0075a7 */ /* 0x000e640008021115 */
[----:B-1----:R-:W-:Y:S09]  /*4dc0*/  @!P1 BRA `(.L_x_78) ;  /* 0x0000008c00389947 */ /* 0x002ff20003800000 */
.L_x_214:
[----:B------:R-:W-:Y:S01]  /*4dd0*/  @!UP0 UPRMT UR4, UR40, 0x654, UR4 ;  /* 0x0000065428048896 */ /* 0x000fe20008000004 */
[----:B------:R-:W-:Y:S01]  /*4de0*/  LOP3.LUT R2, R3, 0xffff, RZ, 0xc0, !PT ;  /* 0x0000ffff03027812 */ /* 0x000fe200078ec0ff */
[----:B------:R-:W-:Y:S02]  /*4df0*/  IMAD.MOV.U32 R3, RZ, RZ, 0xffff ;  /* 0x0000ffffff037424 */ /* 0x000fe400078e00ff */
[----:B-1----:R-:W-:Y:S01]  /*4e00*/  IMAD.MOV.U32 R5, RZ, RZ, 0x1 ;  /* 0x00000001ff057424 */ /* 0x002fe200078e00ff */
[----:B------:R-:W-:-:S04]  /*4e10*/  SHF.R.U32.HI R2, RZ, 0x5, R2 ;  /* 0x00000005ff027819 */ /* 0x000fc80000011602 */
[----:B------:R-:W-:Y:S01]  /*4e20*/  @!P0 SYNCS.ARRIVE.TRANS64.RED.A1T0 RZ, [UR4], RZ ;  /* 0x000000ffffff89a7 */ /* 0x000fe20008100404 */
[----:B------:R-:W-:Y:S01]  /*4e30*/  NOP ;  /* 0x0000000000007918 */ /* 0x000fe20000000000 */
[----:B------:R-:W1:Y:S01]  /*4e40*/  LDS R0, [UR8+0x14] ;  /* 0x00001408ff007984 */ /* 0x000e620008000800 */
[-C--:B------:R-:W-:Y:S02]  /*4e50*/  SHF.L.U32 R3, R3, R2.reuse, RZ ;  /* 0x0000000203037219 */ /* 0x080fe400000006ff */
[----:B------:R-:W-:Y:S02]  /*4e60*/  SHF.L.U32 R5, R5, R2, RZ ;  /* 0x0000000205057219 */ /* 0x000fe400000006ff */
[----:B-1----:R-:W-:-:S04]  /*4e70*/  LOP3.LUT R0, R0, R3, RZ, 0xc0, !PT ;  /* 0x0000000300007212 */ /* 0x002fc800078ec0ff */
[----:B------:R-:W-:-:S13]  /*4e80*/  ISETP.NE.AND P0, PT, R0, R3, PT ;  /* 0x000000030000720c */ /* 0x000fda0003f05270 */
[----:B------:R-:W-:Y:S05]  /*4e90*/  @P0 BRA `(.L_x_79) ;  /* 0x00000000005c0947 */ /* 0x000fea0003800000 */
[----:B------:R-:W1:Y:S02]  /*4ea0*/  LDS R0, [UR8+0x18] ;  /* 0x00001808ff007984 */ /* 0x000e640008000800 */
[----:B-1----:R-:W-:-:S04]  /*4eb0*/  LOP3.LUT R0, R0, R5, RZ, 0xc0, !PT ;  /* 0x0000000500007212 */ /* 0x002fc800078ec0ff */
[----:B------:R-:W-:-:S13]  /*4ec0*/  ISETP.NE.AND P0, PT, R0, R5, PT ;  /* 0x000000050000720c */ /* 0x000fda0003f05270 */
[----:B------:R-:W-:Y:S05]  /*4ed0*/  @P0 BRA `(.L_x_80) ;  /* 0x0000000000400947 */ /* 0x000fea0003800000 */
[----:B------:R-:W-:Y:S01]  /*4ee0*/  R2UR UR4, R3 ;  /* 0x00000000030472ca */ /* 0x000fe200000e0000 */
[----:B------:R-:W1:Y:S01]  /*4ef0*/  S2R R2, SR_LANEID ;  /* 0x0000000000027919 */ /* 0x000e620000000000 */
[----:B------:R-:W-:-:S04]  /*4f00*/  LOP3.LUT R5, RZ, R5, RZ, 0x33, !PT ;  /* 0x00000005ff057212 */ /* 0x000fc800078e33ff */
[----:B------:R-:W2:Y:S07]  /*4f10*/  REDUX UR6, R5 ;  /* 0x00000000050673c4 */ /* 0x000eae0000000000 */
[----:B------:R-:W-:-:S03]  /*4f20*/  ULOP3.LUT UR5, URZ, UR4, URZ, 0x33, !UPT ;  /* 0x00000004ff057292 */ /* 0x000fc6000f8e33ff */
[----:B------:R-:W-:Y:S02]  /*4f30*/  VOTEU.ANY UR4, UPT, PT ;  /* 0x0000000000047886 */ /* 0x000fe400038e0100 */
[----:B------:R-:W-:Y:S01]  /*4f40*/  UFLO.U32 UR4, UR4 ;  /* 0x00000004000472bd */ /* 0x000fe200080e0000 */
[----:B------:R-:W-:-:S04]  /*4f50*/  IMAD.U32 R0, RZ, RZ, UR5 ;  /* 0x00000005ff007e24 */ /* 0x000fc8000f8e00ff */
[----:B------:R-:W3:Y:S02]  /*4f60*/  REDUX UR7, R0 ;  /* 0x00000000000773c4 */ /* 0x000ee40000000000 */
[----:B------:R1:W-:Y:S02]  /*4f70*/  UTCATOMSWS.AND URZ, UR5 ;  /* 0x0000000500ff79e3 */ /* 0x0003e40008000000 */
[----:B-1----:R-:W-:Y:S01]  /*4f80*/  ISETP.EQ.U32.AND P0, PT, R2, UR4, PT ;  /* 0x0000000402007c0c */ /* 0x002fe2000bf02070 */
[----:B--2---:R-:W-:Y:S02]  /*4f90*/  IMAD.U32 R2, RZ, RZ, UR6 ;  /* 0x00000006ff027e24 */ /* 0x004fe4000f8e00ff */
[----:B---3--:R-:W-:-:S10]  /*4fa0*/  IMAD.U32 R3, RZ, RZ, UR7 ;  /* 0x00000007ff037e24 */ /* 0x008fd4000f8e00ff */
[----:B------:R1:W-:Y:S04]  /*4fb0*/  @P0 ATOMS.AND RZ, [UR8+0x14], R3 ;  /* 0x00001403ffff098c */ /* 0x0003e8000a800008 */
[----:B------:R1:W-:Y:S01]  /*4fc0*/  @P0 ATOMS.AND RZ, [UR8+0x18], R2 ;  /* 0x00001802ffff098c */ /* 0x0003e2000a800008 */
[----:B------:R-:W-:Y:S05]  /*4fd0*/  BRA `(.L_x_81) ;  /* 0x0000000000147947 */ /* 0x000fea0003800000 */
.L_x_80:
[----:B------:R-:W-:Y:S02]  /*4fe0*/  MOV R2, 0x5000 ;  /* 0x0000500000027802 */ /* 0x000fe40000000f00 */
[----:B----45:R-:W-:Y:S05]  /*4ff0*/  CALL.REL.NOINC `($__internal_0_$__cuda_sm10x_tcgen05_guardrail_trap_col_being_dealloced_not_returned_by_alloc) ;  /* 0x0000009000cc7944 */ /* 0x030fea0003c00000 */
[----:B------:R-:W-:Y:S05]  /*5000*/  BRA `(.L_x_81) ;  /* 0x0000000000087947 */ /* 0x000fea0003800000 */
.L_x_79:
[----:B------:R-:W-:Y:S02]  /*5010*/  MOV R2, 0x5030 ;  /* 0x0000503000027802 */ /* 0x000fe40000000f00 */
[----:B----45:R-:W-:Y:S05]  /*5020*/  CALL.REL.NOINC `($__internal_2_$__cuda_sm10x_tcgen05_guardrail_trap_unallocated_columns_being_dealloced) ;  /* 0x0000009000d87944 */ /* 0x030fea0003c00000 */
.L_x_81:
[----:B------:R-:W-:Y:S01]  /*5030*/  NOP ;  /* 0x0000000000007918 */ /* 0x000fe20000000000 */
[----:B------:R-:W-:Y:S05]  /*5040*/  EXIT ;  /* 0x000000000000794d */ /* 0x000fea0003800000 */
.L_x_53:
[----:B------:R-:W2:Y:S01]  /*5050*/  LDCU UR5, c[0x0][0x384] ;  /* 0x00007080ff0577ac */ /* 0x000ea20008000800 */
[----:B------:R-:W-:Y:S02]  /*5060*/  UISETP.NE.OR UP0, UPT, UR17, 0x3, !UP3 ;  /* 0x000000031100788c */ /* 0x000fe4000df05670 */
[----:B--2---:R-:W-:-:S07]  /*5070*/  UIADD3 UR5, UPT, UPT, UR5, 0x7f, URZ ;  /* 0x0000007f05057890 */ /* 0x004fce000fffe0ff */
[----:B------:R-:W-:Y:S05]  /*5080*/  BRA.U UP0, `(.L_x_82) ;  /* 0x0000001d007c7547 */ /* 0x000fea000b800000 */
[----:B------:R-:W2:Y:S01]  /*5090*/  LDCU UR68, c[0x0][0x388] ;  /* 0x00007100ff4477ac */ /* 0x000ea20008000800 */
[----:B------:R-:W3:Y:S01]  /*50a0*/  S2UR UR12, SR_CgaCtaId ;  /* 0x00000000000c79c3 */ /* 0x000ee20000008800 */
[----:B------:R-:W-:Y:S01]  /*50b0*/  IMAD.MOV.U32 R8, RZ, RZ, RZ ;  /* 0x000000ffff087224 */ /* 0x000fe200078e00ff */
[----:B------:R-:W-:Y:S01]  /*50c0*/  USHF.R.S32.HI UR4, URZ, 0x1f, UR5 ;  /* 0x0000001fff047899 */ /* 0x000fe20008011405 */
[----:B------:R-:W4:Y:S05]  /*50d0*/  LDCU UR60, c[0x0][0x370] ;  /* 0x00006e00ff3c77ac */ /* 0x000f2a0008000800 */
[----:B------:R-:W1:Y:S01]  /*50e0*/  LDC.64 R12, c[0x0][0x348] ;  /* 0x0000d200ff0c7b82 */ /* 0x000e620000000a00 */
[----:B------:R-:W-:Y:S01]  /*50f0*/  ULEA.HI UR4, UR4, UR5, URZ, 0x7 ;  /* 0x0000000504047291 */ /* 0x000fe2000f8f38ff */
[----:B------:R-:W4:Y:S03]  /*5100*/  LDCU.128 UR56, c[0x0][0xc10] ;  /* 0x00018200ff3877ac */ /* 0x000f260008000c00 */
[----:B------:R-:W-:Y:S01]  /*5110*/  USHF.R.S32.HI UR45, URZ, 0x7, UR4 ;  /* 0x00000007ff2d7899 */ /* 0x000fe20008011404 */
[----:B--2---:R-:W-:Y:S01]  /*5120*/  IMAD.U32 R0, RZ, RZ, UR68 ;  /* 0x00000044ff007e24 */ /* 0x004fe2000f8e00ff */
[----:B------:R-:W2:Y:S04]  /*5130*/  LDCU UR55, c[0x0][0x374] ;  /* 0x00006e80ff3777ac */ /* 0x000ea80008000800 */
[----:B------:R-:W-:Y:S01]  /*5140*/  IMAD.U32 R3, RZ, RZ, UR45 ;  /* 0x0000002dff037e24 */ /* 0x000fe2000f8e00ff */
[----:B------:R-:W-:Y:S01]  /*5150*/  IABS R0, R0 ;  /* 0x0000000000007213 */ /* 0x000fe20000000000 */
[----:B------:R-:W4:Y:S03]  /*5160*/  LDCU.64 UR4, c[0x0][0x988] ;  /* 0x00013100ff0477ac */ /* 0x000f260008000a00 */
[----:B------:R-:W-:Y:S01]  /*5170*/  R2UR UR43, R0 ;  /* 0x00000000002b72ca */ /* 0x000fe200000e0000 */
[----:B------:R-:W2:Y:S01]  /*5180*/  LDCU.64 UR52, c[0x0][0x990] ;  /* 0x00013200ff3477ac */ /* 0x000ea20008000a00 */
[----:B------:R-:W-:Y:S01]  /*5190*/  IABS R0, R3 ;  /* 0x0000000300007213 */ /* 0x000fe20000000000 */
[----:B------:R-:W-:-:S03]  /*51a0*/  UMOV UR42, 0x400 ;  /* 0x00000400002a7882 */ /* 0x000fc60000000000 */
[----:B------:R-:W-:Y:S01]  /*51b0*/  R2UR UR44, R0 ;  /* 0x00000000002c72ca */ /* 0x000fe200000e0000 */
[----:B---3--:R-:W-:Y:S01]  /*51c0*/  ULEA UR42, UR12, UR42, 0x18 ;  /* 0x0000002a0c2a7291 */ /* 0x008fe2000f8ec0ff */
[----:B------:R-:W3:Y:S05]  /*51d0*/  LDCU UR31, c[0x0][0xc0c] ;  /* 0x00018180ff1f77ac */ /* 0x000eea0008000800 */
[----:B------:R-:W2:Y:S01]  /*51e0*/  I2F.RP R0, UR43 ;  /* 0x0000002b00007d06 */ /* 0x000ea20008209400 */
[----:B------:R-:W1:Y:S01]  /*51f0*/  LDCU UR69, c[0x0][0xc20] ;  /* 0x00018400ff4577ac */ /* 0x000e620008000800 */
[----:B----4-:R-:W-:Y:S01]  /*5200*/  UISETP.NE.U32.AND UP0, UPT, UR4, URZ, UPT ;  /* 0x000000ff0400728c */ /* 0x010fe2000bf05070 */
[----:B------:R-:W4:Y:S05]  /*5210*/  LDCU UR4, c[0x0][0xc30] ;  /* 0x00018600ff0477ac */ /* 0x000f2a0008000800 */
[----:B------:R-:W3:Y:S01]  /*5220*/  I2F.RP R2, UR44 ;  /* 0x0000002c00027d06 */ /* 0x000ee20008209400 */
[----:B------:R-:W4:Y:S01]  /*5230*/  LDCU UR54, c[0x0][0x38c] ;  /* 0x00007180ff3677ac */ /* 0x000f220008000800 */
[----:B------:R-:W-:-:S06]  /*5240*/  UISETP.NE.AND.EX UP0, UPT, UR5, URZ, UPT, UP0 ;  /* 0x000000ff0500728c */ /* 0x000fcc000bf05300 */
[----:B--2---:R-:W2:Y:S01]  /*5250*/  MUFU.RCP R0, R0 ;  /* 0x0000000000007308 */ /* 0x004ea20000001000 */
[----:B------:R-:W-:Y:S02]  /*5260*/  UIADD3 UR46, UPT, UPT, UR42, 0x80, URZ ;  /* 0x000000802a2e7890 */ /* 0x000fe4000fffe0ff */
[----:B------:R-:W-:Y:S02]  /*5270*/  UIADD3 UR33, UPT, UPT, UR42, 0x88, URZ ;  /* 0x000000882a217890 */ /* 0x000fe4000fffe0ff */
[----:B------:R-:W-:Y:S02]  /*5280*/  UIADD3 UR25, UPT, UPT, UR42, 0x90, URZ ;  /* 0x000000902a197890 */ /* 0x000fe4000fffe0ff */
[----:B------:R-:W-:Y:S01]  /*5290*/  UIADD3 UR17, UPT, UPT, UR42, 0x98, URZ ;  /* 0x000000982a117890 */ /* 0x000fe2000fffe0ff */
[----:B---3--:R-:W3:Y:S01]  /*52a0*/  MUFU.RCP R2, R2 ;  /* 0x0000000200027308 */ /* 0x008ee20000001000 */
[----:B------:R-:W-:Y:S02]  /*52b0*/  UPRMT UR50, UR12, 0x654, UR46 ;  /* 0x000006540c327896 */ /* 0x000fe4000800002e */
[----:B------:R-:W-:-:S02]  /*52c0*/  UPRMT UR49, UR12, 0x654, UR33 ;  /* 0x000006540c317896 */ /* 0x000fc40008000021 */
[----:B------:R-:W-:Y:S02]  /*52d0*/  UPRMT UR48, UR12, 0x654, UR25 ;  /* 0x000006540c307896 */ /* 0x000fe40008000019 */
[----:B------:R-:W-:Y:S01]  /*52e0*/  UPRMT UR47, UR12, 0x654, UR17 ;  /* 0x000006540c2f7896 */ /* 0x000fe20008000011 */
[----:B--2---:R-:W-:Y:S01]  /*52f0*/  VIADD R0, R0, 0xffffffe ;  /* 0x0ffffffe00007836 */ /* 0x004fe20000000000 */
[----:B------:R-:W-:Y:S02]  /*5300*/  UIMAD.WIDE.U32 UR10, UR60, UR56, URZ ;  /* 0x000000383c0a72a5 */ /* 0x000fe4000f8e00ff */
[----:B------:R-:W-:Y:S01]  /*5310*/  UIMAD.WIDE.U32 UR14, UR55, UR59, URZ ;  /* 0x0000003b370e72a5 */ /* 0x000fe2000f8e00ff */
[----:B------:R-:W-:Y:S02]  /*5320*/  UMOV UR8, URZ ;  /* 0x000000ff00087c82 */ /* 0x000fe40008000000 */
[----:B------:R-:W2:Y:S01]  /*5330*/  F2I.FTZ.U32.TRUNC.NTZ R0, R0 ;  /* 0x0000000000007305 */ /* 0x000ea2000021f000 */
[----:B------:R-:W-:Y:S01]  /*5340*/  UP2UR UR67, UPR, URZ, 0x1 ;  /* 0x00000001ff437883 */ /* 0x000fe20008000000 */
[----:B---3--:R-:W-:Y:S01]  /*5350*/  VIADD R2, R2, 0xffffffe ;  /* 0x0ffffffe02027836 */ /* 0x008fe20000000000 */
[----:B------:R-:W-:-:S02]  /*5360*/  UISETP.NE.AND UP0, UPT, UR39, 0x1, UPT ;  /* 0x000000012700788c */ /* 0x000fc4000bf05270 */
[----:B------:R-:W-:Y:S02]  /*5370*/  UISETP.NE.U32.AND UP0, UPT, UR52, URZ, UPT ;  /* 0x000000ff3400728c */ /* 0x000fe4000bf05070 */
[----:B------:R-:W-:Y:S01]  /*5380*/  UIADD3 UR65, UPT, UPT, UR42, 0xd8, URZ ;  /* 0x000000d82a417890 */ /* 0x000fe2000fffe0ff */
[----:B------:R-:W3:Y:S01]  /*5390*/  F2I.FTZ.U32.TRUNC.NTZ R2, R2 ;  /* 0x0000000200027305 */ /* 0x000ee2000021f000 */
[----:B------:R-:W-:Y:S02]  /*53a0*/  UISETP.GE.AND UP3, UPT, UR39, 0x1, UPT ;  /* 0x000000012700788c */ /* 0x000fe4000bf66270 */
[----:B------:R-:W-:Y:S01]  /*53b0*/  UISETP.NE.AND.EX UP5, UPT, UR53, URZ, UPT, UP0 ;  /* 0x000000ff3500728c */ /* 0x000fe2000bfa5300 */
[----:B------:R-:W-:Y:S01]  /*53c0*/  UMOV UR64, UR11 ;  /* 0x0000000b00407c82 */ /* 0x000fe20008000000 */
[----:B------:R-:W-:Y:S01]  /*53d0*/  UMOV UR63, UR15 ;  /* 0x0000000f003f7c82 */ /* 0x000fe20008000000 */
[----:B--2---:R-:W-:Y:S01]  /*53e0*/  R2UR UR7, R0 ;  /* 0x00000000000772ca */ /* 0x004fe200000e0000 */
[----:B------:R-:W-:Y:S01]  /*53f0*/  UISETP.NE.AND UP3, UPT, UR31, 0x1, UPT ;  /* 0x000000011f00788c */ /* 0x000fe2000bf65270 */
[----:B------:R-:W-:Y:S01]  /*5400*/  IABS R0, R3 ;  /* 0x0000000300007213 */ /* 0x000fe20000000000 */
[----:B------:R-:W-:-:S02]  /*5410*/  UISETP.NE.AND UP0, UPT, UR58, 0x1, UPT ;  /* 0x000000013a00788c */ /* 0x000fc4000bf05270 */
[----:B------:R-:W-:Y:S02]  /*5420*/  UPLOP3.LUT UP1, UPT, UPT, UPT, UPT, 0x40, 0x4 ;  /* 0x000000000004789c */ /* 0x000fe40003f2e870 */
[----:B------:R-:W-:Y:S01]  /*5430*/  IMAD.MOV R0, RZ, RZ, -R0 ;  /* 0x000000ffff007224 */ /* 0x000fe200078e0a00 */
[----:B---3--:R-:W-:Y:S01]  /*5440*/  R2UR UR9, R2 ;  /* 0x00000000020972ca */ /* 0x008fe200000e0000 */
[----:B------:R-:W-:Y:S01]  /*5450*/  IMAD.MOV.U32 R2, RZ, RZ, 0x2000 ;  /* 0x00002000ff027424 */ /* 0x000fe200078e00ff */
[----:B------:R-:W2:Y:S02]  /*5460*/  LDCU.64 UR40, c[0x0][0xc28] ;  /* 0x00018500ff2877ac */ /* 0x000ea40008000a00 */
[----:B------:R-:W-:Y:S01]  /*5470*/  R2UR UR66, R0 ;  /* 0x00000000004272ca */ /* 0x000fe200000e0000 */
[----:B------:R-:W-:Y:S02]  /*5480*/  UIADD3 UR5, UPT, UPT, URZ, -UR7, URZ ;  /* 0x80000007ff057290 */ /* 0x000fe4000fffe0ff */
[----:B------:R-:W-:-:S02]  /*5490*/  UPRMT UR65, URZ, 0x654, UR65 ;  /* 0x00000654ff417896 */ /* 0x000fc40008000041 */
[----:B------:R-:W-:Y:S02]  /*54a0*/  UIMAD UR5, UR5, UR43, URZ ;  /* 0x0000002b050572a4 */ /* 0x000fe4000f8e02ff */
[----:B------:R-:W-:Y:S02]  /*54b0*/  USHF.R.U32.HI UR64, URZ, UR57, UR64 ;  /* 0x00000039ff407299 */ /* 0x000fe40008011640 */
[----:B------:R-:W-:Y:S02]  /*54c0*/  UIADD3 UR6, UPT, UPT, URZ, -UR9, URZ ;  /* 0x80000009ff067290 */ /* 0x000fe4000fffe0ff */
[----:B-1----:R-:W-:Y:S02]  /*54d0*/  USHF.R.U32.HI UR63, URZ, UR69, UR63 ;  /* 0x00000045ff3f7299 */ /* 0x002fe4000801163f */
[----:B------:R-:W-:Y:S02]  /*54e0*/  UIMAD UR12, UR6, UR44, URZ ;  /* 0x0000002c060c72a4 */ /* 0x000fe4000f8e02ff */
[----:B----4-:R-:W-:Y:S01]  /*54f0*/  UISETP.NE.AND UP4, UPT, UR4, 0x1, UPT ;  /* 0x000000010400788c */ /* 0x010fe2000bf85270 */
[----:B------:R-:W-:Y:S01]  /*5500*/  UMOV UR6, URZ ;  /* 0x000000ff00067c82 */ /* 0x000fe20008000000 */
[----:B------:R-:W-:-:S02]  /*5510*/  UIMAD.WIDE.U32 UR8, UR9, UR12, UR8 ;  /* 0x0000000c090872a5 */ /* 0x000fc4000f8e0008 */
[----:B------:R-:W-:Y:S02]  /*5520*/  UIMAD.WIDE.U32 UR6, UR7, UR5, UR6 ;  /* 0x00000005070672a5 */ /* 0x000fe4000f8e0006 */
[----:B------:R-:W-:Y:S02]  /*5530*/  UISETP.NE.AND UP3, UPT, UR68, URZ, UPT ;  /* 0x000000ff4400728c */ /* 0x000fe4000bf65270 */
[----:B------:R-:W-:Y:S01]  /*5540*/  UISETP.NE.AND UP0, UPT, UR54, URZ, UPT ;  /* 0x000000ff3600728c */ /* 0x000fe2000bf05270 */
[----:B------:R-:W-:Y:S02]  /*5550*/  UMOV UR62, UR9 ;  /* 0x00000009003e7c82 */ /* 0x000fe40008000000 */
[----:B------:R-:W-:Y:S01]  /*5560*/  UMOV UR61, UR7 ;  /* 0x00000007003d7c82 */ /* 0x000fe20008000000 */
[----:B--2---:R-:W-:-:S11]  /*5570*/  UISETP.NE.AND UP6, UPT, UR45, URZ, UPT ;  /* 0x000000ff2d00728c */ /* 0x004fd6000bfc5270 */
.L_x_97:
[----:B------:R-:W-:Y:S04]  /*5580*/  SHF.L.U32 R3, R8, 0x1f, RZ ;  /* 0x0000001f08037819 */ /* 0x000fe800000006ff */
[----:B-1----:R-:W1:Y:S02]  /*5590*/  SYNCS.PHASECHK.TRANS64.TRYWAIT P0, [UR42+0xd0], R3 ;  /* 0x0000d003ff0075a7 */ /* 0x002e64000800112a */
[----:B-1----:R-:W-:Y:S05]  /*55a0*/  @!P0 BRA `(.L_x_83) ;  /* 0x0000008400588947 */ /* 0x002fea0003800000 */
.L_x_216:
[----:B------:R-:W2:Y:S01]  /*55b0*/  LDS.128 R4, [UR42+0x110] ;  /* 0x0001102aff047984 */ /* 0x000ea20008000c00 */
[----:B------:R-:W-:Y:S01]  /*55c0*/  UISETP.GE.AND UP0, UPT, UR39, 0x1, UPT ;  /* 0x000000012700788c */ /* 0x000fe2000bf06270 */
[----:B------:R-:W-:Y:S01]  /*55d0*/  @!PT LDS RZ, [RZ] ;  /* 0x00000000fffff984 */ /* 0x000fe20000000800 */
[----:B------:R-:W-:Y:S01]  /*55e0*/  @!PT LDS RZ, [RZ] ;  /* 0x00000000fffff984 */ /* 0x000fe20000000800 */
[----:B------:R-:W-:Y:S01]  /*55f0*/  @!PT LDS RZ, [RZ] ;  /* 0x00000000fffff984 */ /* 0x000fe20000000800 */
[----:B------:R-:W-:Y:S01]  /*5600*/  @!PT LDS RZ, [RZ] ;  /* 0x00000000fffff984 */ /* 0x000fe20000000800 */
[----:B------:R3:W-:Y:S06]  /*5610*/  MEMBAR.ALL.CTA ;  /* 0x0000000000007992 */ /* 0x0007ec0000008000 */
[----:B---3--:R-:W3:Y:S02]  /*5620*/  FENCE.VIEW.ASYNC.S ;  /* 0x00000000000073c6 */ /* 0x008ee40000000000 */
[----:B---3--:R-:W-:Y:S01]  /*5630*/  SYNCS.ARRIVE.TRANS64.RED.A1T0 RZ, [UR65], RZ ;  /* 0x000000ffffff79a7 */ /* 0x008fe20008100441 */
[----:B--2---:R-:W-:Y:S11]  /*5640*/  LOP3.LUT P0, RZ, R6, 0x1, RZ, 0xc0, !PT ;  /* 0x0000000106ff7812 */ /* 0x004ff6000780c0ff */
[----:B------:R-:W-:Y:S02]  /*5650*/  @!UPT UIADD3 URZ, UPT, UPT, URZ, URZ, URZ ;  /* 0x000000fffffff290 */ /* 0x000fe4000fffe0ff */
[----:B------:R-:W-:Y:S01]  /*5660*/  VOTEU.ANY UP3, P0 ;  /* 0x0000000000ff7886 */ /* 0x000fe20000060100 */
[----:B------:R-:W-:Y:S11]  /*5670*/  PLOP3.LUT P0, PT, PT, PT, UP3, 0x80, 0x8 ;  /* 0x000000000008781c */ /* 0x000ff60003f0f038 */
[----:B------:R-:W-:Y:S02]  /*5680*/  @!UPT UIADD3 URZ, UPT, UPT, URZ, URZ, URZ ;  /* 0x000000fffffff290 */ /* 0x000fe4000fffe0ff */
[----:B-1----:R-:W-:Y:S02]  /*5690*/  @P0 MOV R3, R4 ;  /* 0x0000000400030202 */ /* 0x002fe40000000f00 */
[----:B------:R-:W-:Y:S02]  /*56a0*/  @P0 LOP3.LUT R0, R5, 0xffff, RZ, 0xc0, !PT ;  /* 0x0000ffff05000812 */ /* 0x000fe400078ec0ff */
[----:B------:R-:W-:Y:S02]  /*56b0*/  @P0 R2UR UR5, R3 ;  /* 0x00000000030502ca */ /* 0x000fe400000e0000 */
[----:B------:R-:W-:Y:S11]  /*56c0*/  @P0 R2UR UR4, R0 ;  /* 0x00000000000402ca */ /* 0x000ff600000e0000 */
[----:B------:R-:W-:Y:S02]  /*56d0*/  @UP3 UMOV UR23, UR5 ;  /* 0x0000000500173c82 */ /* 0x000fe40008000000 */
[----:B------:R-:W-:Y:S01]  /*56e0*/  @UP3 UMOV UR15, UR4 ;  /* 0x00000004000f3c82 */ /* 0x000fe20008000000 */
[----:B------:R-:W-:Y:S05]  /*56f0*/  BRA.U !UP0, `(.L_x_84) ;  /* 0x0000000108c07547 */ /* 0x000fea000b800000 */
[----:B------:R-:W-:Y:S02]  /*5700*/  UIMAD.WIDE.U32 UR8, UR15, UR59, URZ ;  /* 0x0000003b0f0872a5 */ /* 0x000fe4000f8e00ff */
[----:B------:R-:W-:Y:S02]  /*5710*/  UP2UR UR14, UPR, URZ, 0x4 ;  /* 0x00000004ff0e7883 */ /* 0x000fe40008000000 */
[----:B------:R-:W-:Y:S02]  /*5720*/  UISETP.NE.AND UP2, UPT, UR58, 0x1, UPT ;  /* 0x000000013a00788c */ /* 0x000fe4000bf45270 */
[----:B------:R-:W-:Y:S02]  /*5730*/  UIMAD.WIDE.U32 UR10, UR23, UR56, URZ ;  /* 0x00000038170a72a5 */ /* 0x000fe4000f8e00ff */
[----:B------:R-:W-:Y:S02]  /*5740*/  USEL UR4, UR55, UR63, !UP2 ;  /* 0x0000003f37047287 */ /* 0x000fe4000d000000 */
[----:B------:R-:W-:Y:S02]  /*5750*/  UISETP.NE.AND UP0, UPT, UR31, 0x1, UPT ;  /* 0x000000011f00788c */ /* 0x000fe4000bf05270 */
[----:B------:R-:W-:Y:S02]  /*5760*/  UP2UR UR20, UPR, URZ, 0x2 ;  /* 0x00000002ff147883 */ /* 0x000fe40008000000 */
[----:B------:R-:W-:Y:S02]  /*5770*/  UISETP.NE.AND UP1, UPT, UR39, 0x1, UPT ;  /* 0x000000012700788c */ /* 0x000fe4000bf25270 */
[----:B------:R-:W-:Y:S02]  /*5780*/  UIMAD.WIDE.U32 UR12, UR4, UR40, URZ ;  /* 0x00000028040c72a5 */ /* 0x000fe4000f8e00ff */
[----:B------:R-:W-:Y:S01]  /*5790*/  USEL UR7, UR60, UR64, !UP0 ;  /* 0x000000403c077287 */ /* 0x000fe2000c000000 */
[----:B------:R-:W-:Y:S02]  /*57a0*/  UMOV UR5, UR9 ;  /* 0x0000000900057c82 */ /* 0x000fe40008000000 */
[----:B------:R-:W-:Y:S02]  /*57b0*/  USHF.R.U32.HI UR6, URZ, UR69, UR5 ;  /* 0x00000045ff067299 */ /* 0x000fe40008011605 */
[----:B------:R-:W-:Y:S02]  /*57c0*/  UIMAD.WIDE.U32 UR18, UR7, UR40, URZ ;  /* 0x00000028071272a5 */ /* 0x000fe4000f8e00ff */
[----:B------:R-:W-:Y:S02]  /*57d0*/  USEL UR6, UR15, UR6, !UP2 ;  /* 0x000000060f067287 */ /* 0x000fe4000d000000 */
[----:B------:R-:W-:Y:S01]  /*57e0*/  UISETP.NE.AND UP2, UPT, UR14, URZ, UPT ;  /* 0x000000ff0e00728c */ /* 0x000fe2000bf45270 */
[----:B------:R-:W-:Y:S01]  /*57f0*/  UMOV UR5, UR11 ;  /* 0x0000000b00057c82 */ /* 0x000fe20008000000 */
[----:B------:R-:W-:Y:S02]  /*5800*/  UIMAD.WIDE.U32 UR10, UR6, UR40, URZ ;  /* 0x00000028060a72a5 */ /* 0x000fe4000f8e00ff */
[----:B------:R-:W-:Y:S03]  /*5810*/  USHF.R.U32.HI UR8, URZ, UR57, UR5 ;  /* 0x00000039ff087299 */ /* 0x000fe60008011605 */
[----:B------:R-:W-:Y:S02]  /*5820*/  UMOV UR5, UR13 ;  /* 0x0000000d00057c82 */ /* 0x000fe40008000000 */
[----:B------:R-:W-:Y:S03]  /*5830*/  @UP1 USHF.R.U32.HI UR4, URZ, UR41, UR5 ;  /* 0x00000029ff041299 */ /* 0x000fe60008011605 */
[----:B------:R-:W-:Y:S01]  /*5840*/  UMOV UR5, UR19 ;  /* 0x0000001300057c82 */ /* 0x000fe20008000000 */
[----:B------:R-:W-:Y:S02]  /*5850*/  UIMAD UR4, UR39, UR4, URZ ;  /* 0x00000004270472a4 */ /* 0x000fe4000f8e02ff */
[----:B------:R-:W-:Y:S02]  /*5860*/  @UP1 USHF.R.U32.HI UR7, URZ, UR41, UR5 ;  /* 0x00000029ff071299 */ /* 0x000fe40008011605 */
[----:B------:R-:W-:Y:S02]  /*5870*/  USEL UR5, UR23, UR8, !UP0 ;  /* 0x0000000817057287 */ /* 0x000fe4000c000000 */
[----:B------:R-:W-:Y:S02]  /*5880*/  UIMAD UR8, UR39, UR7, URZ ;  /* 0x00000007270872a4 */ /* 0x000fe4000f8e02ff */
[----:B------:R-:W-:Y:S03]  /*5890*/  UISETP.GE.AND UP0, UPT, UR6, UR4, UPT ;  /* 0x000000040600728c */ /* 0x000fe6000bf06270 */
[----:B------:R-:W-:Y:S01]  /*58a0*/  UMOV UR4, UR11 ;  /* 0x0000000b00047c82 */ /* 0x000fe20008000000 */
[----:B------:R-:W-:Y:S02]  /*58b0*/  UISETP.GE.OR UP0, UPT, UR5, UR8, UP0 ;  /* 0x000000080500728c */ /* 0x000fe40008706670 */
[----:B------:R-:W-:Y:S02]  /*58c0*/  USHF.R.U32.HI UR4, URZ, UR41, UR4 ;  /* 0x00000029ff047299 */ /* 0x000fe40008011604 */
[----:B------:R-:W-:Y:S02]  /*58d0*/  UIMAD.WIDE.U32 UR8, UR5, UR40, URZ ;  /* 0x00000028050872a5 */ /* 0x000fe4000f8e00ff */
[----:B------:R-:W-:Y:S04]  /*58e0*/  USEL UR10, UR6, UR4, !UP1 ;  /* 0x00000004060a7287 */ /* 0x000fe8000c800000 */
[----:B------:R-:W-:Y:S01]  /*58f0*/  UIADD3 UR11, UPT, UPT, -UR10, URZ, URZ ;  /* 0x000000ff0a0b7290 */ /* 0x000fe2000fffe1ff */
[----:B------:R-:W-:Y:S02]  /*5900*/  @!UP0 UMOV UR4, UR9 ;  /* 0x0000000900048c82 */ /* 0x000fe40008000000 */
[----:B------:R-:W-:Y:S02]  /*5910*/  @!UP0 USHF.R.U32.HI UR4, URZ, UR41, UR4 ;  /* 0x00000029ff048299 */ /* 0x000fe40008011604 */
[----:B------:R-:W-:Y:S02]  /*5920*/  UIMAD UR8, UR39, UR11, UR6 ;  /* 0x0000000b270872a4 */ /* 0x000fe4000f8e0206 */
[----:B------:R-:W-:Y:S02]  /*5930*/  @!UP0 USEL UR4, UR5, UR4, !UP1 ;  /* 0x0000000405048287 */ /* 0x000fe4000c800000 */
[----:B------:R-:W-:Y:S02]  /*5940*/  UISETP.NE.AND UP1, UPT, UR20, URZ, UPT ;  /* 0x000000ff1400728c */ /* 0x000fe4000bf25270 */
[----:B------:R-:W-:Y:S02]  /*5950*/  @!UP0 UIMAD UR7, UR7, UR8, UR4 ;  /* 0x00000008070782a4 */ /* 0x000fe4000f8e0204 */
[----:B------:R-:W-:Y:S02]  /*5960*/  @!UP0 UIADD3 UR9, UPT, UPT, UR10, -UR4, URZ ;  /* 0x800000040a098290 */ /* 0x000fe4000fffe0ff */
[----:B------:R-:W-:Y:S02]  /*5970*/  UIADD3 UR8, UPT, UPT, -UR6, URZ, URZ ;  /* 0x000000ff06087290 */ /* 0x000fe4000fffe1ff */
[----:B------:R-:W-:Y:S02]  /*5980*/  UIADD3 UR4, UPT, UPT, -UR5, URZ, URZ ;  /* 0x000000ff05047290 */ /* 0x000fe4000fffe1ff */
[----:B------:R-:W-:Y:S03]  /*5990*/  @!UP0 UIMAD UR6, UR9, UR39, UR5 ;  /* 0x00000027090682a4 */ /* 0x000fe6000f8e0205 */
[----:B------:R-:W-:Y:S01]  /*59a0*/  @!UP0 UMOV UR5, UR7 ;  /* 0x0000000700058c82 */ /* 0x000fe20008000000 */
[----:B------:R-:W-:Y:S02]  /*59b0*/  UIMAD UR7, UR31, UR4, UR23 ;  /* 0x000000041f0772a4 */ /* 0x000fe4000f8e0217 */
[----:B------:R-:W-:Y:S02]  /*59c0*/  UIMAD UR4, UR58, UR8, UR15 ;  /* 0x000000083a0472a4 */ /* 0x000fe4000f8e020f */
[----:B------:R-:W-:Y:S02]  /*59d0*/  UIMAD UR23, UR5, UR31, UR7 ;  /* 0x0000001f051772a4 */ /* 0x000fe4000f8e0207 */
[----:B------:R-:W-:Y:S11]  /*59e0*/  UIMAD UR15, UR6, UR58, UR4 ;  /* 0x0000003a060f72a4 */ /* 0x000ff6000f8e0204 */
[----:B------:R-:W-:Y:S01]  /*59f0*/  @!UPT UIADD3 URZ, UPT, UPT, URZ, URZ, URZ ;  /* 0x000000fffffff290 */ /* 0x000fe2000fffe0ff */
.L_x_84:
[----:B------:R-:W1:Y:S01]  /*5a00*/  @!UP4 LDCU.128 UR8, c[0x0][0xc10] ;  /* 0x00018200ff08c7ac */ /* 0x000e620008000c00 */
[----:B------:R-:W-:Y:S04]  /*5a10*/  MOV R0, UR16 ;  /* 0x0000001000007c02 */ /* 0x000fe80008000f00 */
[----:B------:R-:W-:Y:S01]  /*5a20*/  IABS R0, R0 ;  /* 0x0000000000007213 */ /* 0x000fe20000000000 */
[----:B------:R-:W2:Y:S01]  /*5a30*/  @!UP4 LDCU UR5, c[0x0][0xc0c] ;  /* 0x00018180ff05c7ac */ /* 0x000ea20008000800 */
[----:B------:R-:W3:Y:S01]  /*5a40*/  @!UP4 LDCU UR4, c[0x0][0xc20] ;  /* 0x00018400ff04c7ac */ /* 0x000ee20008000800 */
[----:B-1----:R-:W-:Y:S04]  /*5a50*/  UIMAD.WIDE.U32 UR6, UR23, UR8, URZ ;  /* 0x00000008170672a5 */ /* 0x002fe8000f8e00ff */
[----:B------:R-:W-:Y:S02]  /*5a60*/  @!UP4 USHF.R.U32.HI UR7, URZ, UR9, UR7 ;  /* 0x00000009ff07c299 */ /* 0x000fe40008011607 */
[----:B------:R-:W-:Y:S02]  /*5a70*/  UIMAD.WIDE.U32 UR8, UR15, UR11, URZ ;  /* 0x0000000b0f0872a5 */ /* 0x000fe4000f8e00ff */
[----:B--2---:R-:W-:Y:S04]  /*5a80*/  @!UP4 UISETP.NE.AND UP0, UPT, UR5, 0x1, UPT ;  /* 0x000000010500c88c */ /* 0x004fe8000bf05270 */
[----:B------:R-:W-:Y:S02]  /*5a90*/  @!UP4 USEL UR7, UR23, UR7, !UP0 ;  /* 0x000000071707c287 */ /* 0x000fe4000c000000 */
[----:B------:R-:W-:Y:S01]  /*5aa0*/  @!UP4 UISETP.NE.AND UP0, UPT, UR10, 0x1, UPT ;  /* 0x000000010a00c88c */ /* 0x000fe2000bf05270 */
[----:B------:R-:W-:Y:S02]  /*5ab0*/  @!UP4 UMOV UR6, UR9 ;  /* 0x000000090006cc82 */ /* 0x000fe40008000000 */
[----:B---3--:R-:W-:Y:S04]  /*5ac0*/  @!UP4 USHF.R.U32.HI UR6, URZ, UR4, UR6 ;  /* 0x00000004ff06c299 */ /* 0x008fe80008011606 */
[----:B------:R-:W-:Y:S04]  /*5ad0*/  @!UP4 USEL UR6, UR15, UR6, !UP0 ;  /* 0x000000060f06c287 */ /* 0x000fe8000c000000 */
[----:B------:R-:W-:Y:S02]  /*5ae0*/  @!UP4 UIADD3 UR4, UPT, UPT, -UR7, UR6, URZ ;  /* 0x000000060704c290 */ /* 0x000fe4000fffe1ff */
[----:B------:R-:W-:Y:S02]  /*5af0*/  @!UP4 UIADD3 UR6, UPT, UPT, UR7, -UR6, URZ ;  /* 0x800000060706c290 */ /* 0x000fe4000fffe0ff */
[----:B------:R-:W-:Y:S02]  /*5b00*/  @!UP4 UIMAD UR23, UR4, UR5, UR23 ;  /* 0x000000050417c2a4 */ /* 0x000fe4000f8e0217 */
[----:B------:R-:W-:Y:S01]  /*5b10*/  @!UP4 UIMAD UR15, UR6, UR10, UR15 ;  /* 0x0000000a060fc2a4 */ /* 0x000fe2000f8e020f */
[----:B------:R-:W-:Y:S11]  /*5b20*/  BRA.U UP1, `(.L_x_85) ;  /* 0x0000000101107547 */ /* 0x000ff6000b800000 */
[----:B------:R-:W-:Y:S04]  /*5b30*/  MOV R3, UR70 ;  /* 0x0000004600037c02 */ /* 0x000fe80008000f00 */
[----:B------:R-:W-:Y:S04]  /*5b40*/  SHF.L.U32 R10, R3, 0x1f, RZ ;  /* 0x0000001f030a7819 */ /* 0x000fe800000006ff */
[----:B------:R-:W1:Y:S02]  /*5b50*/  SYNCS.PHASECHK.TRANS64.TRYWAIT P1, [UR42+0xc8], R10 ;  /* 0x0000c80aff0075a7 */ /* 0x000e64000802112a */
[----:B-1----:R-:W-:Y:S05]  /*5b60*/  @!P1 BRA `(.L_x_86) ;  /* 0x0000008000009947 */ /* 0x002fea0003800000 */
.L_x_85:
[----:B------:R-:W-:Y:S01]  /*5b70*/  UISETP.NE.AND UP1, UPT, UR68, URZ, UPT ;  /* 0x000000ff4400728c */ /* 0x000fe2000bf25270 */
[----:B------:R-:W-:Y:S01]  /*5b80*/  R2UR UR4, R0 ;  /* 0x00000000000472ca */ /* 0x000fe200000e0000 */
[----:B------:R-:W-:Y:S11]  /*5b90*/  USHF.L.U32 UR11, UR21, 0x7, URZ ;  /* 0x00000007150b7899 */ /* 0x000ff600080006ff */
[----:B------:R-:W-:Y:S01]  /*5ba0*/  @!UPT UIADD3 URZ, UPT, UPT, URZ, URZ, URZ ;  /* 0x000000fffffff290 */ /* 0x000fe2000fffe0ff */
[----:B------:R-:W-:Y:S07]  /*5bb0*/  UIMAD.WIDE.U32 UR6, UR62, UR4, URZ ;  /* 0x000000043e0672a5 */ /* 0x000fee000f8e00ff */
[----:B------:R-:W-:Y:S02]  /*5bc0*/  UMOV UR12, UR7 ;  /* 0x00000007000c7c82 */ /* 0x000fe40008000000 */
[----:B------:R-:W-:Y:S04]  /*5bd0*/  UIMAD UR4, UR12, UR66, UR4 ;  /* 0x000000420c0472a4 */ /* 0x000fe8000f8e0204 */
[----:B------:R-:W-:Y:S11]  /*5be0*/  UISETP.GT.U32.AND UP0, UPT, UR44, UR4, UPT ;  /* 0x000000042c00728c */ /* 0x000ff6000bf04070 */
[----:B------:R-:W-:Y:S02]  /*5bf0*/  @!UP0 UIADD3 UR4, UPT, UPT, UR4, -UR44, URZ ;  /* 0x8000002c04048290 */ /* 0x000fe4000fffe0ff */
[----:B------:R-:W-:Y:S02]  /*5c00*/  @!UP0 UIADD3 UR12, UPT, UPT, UR12, 0x1, URZ ;  /* 0x000000010c0c8890 */ /* 0x000fe4000fffe0ff */
[----:B------:R-:W-:Y:S02]  /*5c10*/  UISETP.GE.U32.AND UP0, UPT, UR4, UR44, UPT ;  /* 0x0000002c0400728c */ /* 0x000fe4000bf06070 */
[----:B------:R-:W-:Y:S09]  /*5c20*/  ULOP3.LUT UR4, UR16, UR45, URZ, 0x3c, !UPT ;  /* 0x0000002d10047292 */ /* 0x000ff2000f8e3cff */
[----:B------:R-:W-:Y:S02]  /*5c30*/  @UP0 UIADD3 UR12, UPT, UPT, UR12, 0x1, URZ ;  /* 0x000000010c0c0890 */ /* 0x000fe4000fffe0ff */
[----:B------:R-:W-:Y:S11]  /*5c40*/  UISETP.GE.AND UP0, UPT, UR4, URZ, UPT ;  /* 0x000000ff0400728c */ /* 0x000ff6000bf06270 */
[----:B------:R-:W-:Y:S02]  /*5c50*/  @!UP0 UIADD3 UR12, UPT, UPT, -UR12, URZ, URZ ;  /* 0x000000ff0c0c8290 */ /* 0x000fe4000fffe1ff */
[----:B------:R-:W-:Y:S06]  /*5c60*/  @!UP6 ULOP3.LUT UR12, URZ, UR45, URZ, 0x33, !UPT ;  /* 0x0000002dff0ce292 */ /* 0x000fec000f8e33ff */
[----:B------:R-:W-:Y:S05]  /*5c70*/  IMAD.U32 R0, RZ, RZ, UR12 ;  /* 0x0000000cff007e24 */ /* 0x000fea000f8e00ff */
[----:B------:R-:W-:Y:S04]  /*5c80*/  IABS R0, R0 ;  /* 0x0000000000007213 */ /* 0x000fe80000000000 */
[----:B------:R-:W-:Y:S01]  /*5c90*/  R2UR UR4, R0 ;  /* 0x00000000000472ca */ /* 0x000fe200000e0000 */
[----:B------:R-:W-:Y:S05]  /*5ca0*/  IMAD.U32 R0, RZ, RZ, UR54 ;  /* 0x00000036ff007e24 */ /* 0x000fea000f8e00ff */
[----:B------:R-:W-:Y:S04]  /*5cb0*/  IABS R9, R0 ;  /* 0x0000000000097213 */ /* 0x000fe80000000000 */
[----:B------:R-:W2:Y:S03]  /*5cc0*/  I2F.RP R15, R9 ;  /* 0x00000009000f7306 */ /* 0x000ea60000209400 */
[----:B------:R-:W-:Y:S07]  /*5cd0*/  UIMAD.WIDE.U32 UR6, UR61, UR4, URZ ;  /* 0x000000043d0672a5 */ /* 0x000fee000f8e00ff */
[----:B------:R-:W-:Y:S02]  /*5ce0*/  UMOV UR13, UR7 ;  /* 0x00000007000d7c82 */ /* 0x000fe40008000000 */
[----:B------:R-:W-:Y:S01]  /*5cf0*/  UIADD3 UR5, UPT, UPT, -UR13, URZ, URZ ;  /* 0x000000ff0d057290 */ /* 0x000fe2000fffe1ff */
[----:B--2---:R-:W2:Y:S03]  /*5d00*/  MUFU.RCP R0, R15 ;  /* 0x0000000f00007308 */ /* 0x004ea60000001000 */
[----:B------:R-:W-:Y:S04]  /*5d10*/  UIMAD UR4, UR43, UR5, UR4 ;  /* 0x000000052b0472a4 */ /* 0x000fe8000f8e0204 */
[----:B------:R-:W-:Y:S11]  /*5d20*/  UISETP.GT.U32.AND UP0, UPT, UR43, UR4, UPT ;  /* 0x000000042b00728c */ /* 0x000ff6000bf04070 */
[----:B------:R-:W-:Y:S01]  /*5d30*/  @!UP0 UIADD3 UR4, UPT, UPT, UR4, -UR43, URZ ;  /* 0x8000002b04048290 */ /* 0x000fe2000fffe0ff */
[----:B--2---:R-:W-:Y:S01]  /*5d40*/  VIADD R14, R0, 0xffffffe ;  /* 0x0ffffffe000e7836 */ /* 0x004fe20000000000 */
[----:B------:R-:W-:Y:S02]  /*5d50*/  @!UP0 UIADD3 UR13, UPT, UPT, UR13, 0x1, URZ ;  /* 0x000000010d0d8890 */ /* 0x000fe4000fffe0ff */
[----:B------:R-:W-:Y:S01]  /*5d60*/  UISETP.GE.U32.AND UP0, UPT, UR4, UR43, UPT ;  /* 0x0000002b0400728c */ /* 0x000fe2000bf06070 */
[----:B------:R-:W1:Y:S01]  /*5d70*/  F2I.FTZ.U32.TRUNC.NTZ R11, R14 ;  /* 0x0000000e000b7305 */ /* 0x000e62000021f000 */
[----:B------:R-:W-:Y:S09]  /*5d80*/  ULOP3.LUT UR4, UR12, UR68, URZ, 0x3c, !UPT ;  /* 0x000000440c047292 */ /* 0x000ff2000f8e3cff */
[----:B------:R-:W-:Y:S02]  /*5d90*/  @UP0 UIADD3 UR13, UPT, UPT, UR13, 0x1, URZ ;  /* 0x000000010d0d0890 */ /* 0x000fe4000fffe0ff */
[----:B------:R-:W-:Y:S01]  /*5da0*/  UISETP.GE.AND UP0, UPT, UR4, URZ, UPT ;  /* 0x000000ff0400728c */ /* 0x000fe2000bf06270 */
[----:B-1----:R-:W-:Y:S05]  /*5db0*/  IADD3 R10, PT, PT, RZ, -R11, RZ ;  /* 0x8000000bff0a7210 */ /* 0x002fea0007ffe0ff */
[----:B------:R-:W-:Y:S02]  /*5dc0*/  IMAD R3, R10, R9, RZ ;  /* 0x000000090a037224 */ /* 0x000fe400078e02ff */
[----:B------:R-:W-:Y:S03]  /*5dd0*/  IMAD.MOV.U32 R10, RZ, RZ, RZ ;  /* 0x000000ffff0a7224 */ /* 0x000fe600078e00ff */
[----:B------:R-:W-:Y:S02]  /*5de0*/  @!UP0 UIADD3 UR13, UPT, UPT, -UR13, URZ, URZ ;  /* 0x000000ff0d0d8290 */ /* 0x000fe4000fffe1ff */
[----:B------:R-:W-:Y:S01]  /*5df0*/  @!UP1 ULOP3.LUT UR13, URZ, UR68, URZ, 0x33, !UPT ;  /* 0x00000044ff0d9292 */ /* 0x000fe2000f8e33ff */
[----:B------:R-:W-:Y:S01]  /*5e00*/  IMAD.HI.U32 R11, R11, R3, R10 ;  /* 0x000000030b0b7227 */ /* 0x000fe200078e000a */
[----:B------:R-:W-:Y:S02]  /*5e10*/  UISETP.NE.AND UP1, UPT, UR54, URZ, UPT ;  /* 0x000000ff3600728c */ /* 0x000fe4000bf25270 */
[----:B------:R-:W-:Y:S01]  /*5e20*/  ULOP3.LUT UR4, UR13, UR54, URZ, 0x3c, !UPT ;  /* 0x000000360d047292 */ /* 0x000fe2000f8e3cff */
[----:B------:R-:W-:Y:S01]  /*5e30*/  IMAD.MOV.U32 R10, RZ, RZ, 0x1 ;  /* 0x00000001ff0a7424 */ /* 0x000fe200078e00ff */
[----:B------:R-:W-:Y:S01]  /*5e40*/  UIADD3 UR5, UPT, UPT, -UR13, URZ, URZ ;  /* 0x000000ff0d057290 */ /* 0x000fe2000fffe1ff */
[----:B------:R-:W-:Y:S01]  /*5e50*/  IMAD.U32 R0, RZ, RZ, UR13 ;  /* 0x0000000dff007e24 */ /* 0x000fe2000f8e00ff */
[----:B------:R-:W-:Y:S02]  /*5e60*/  UISETP.GE.AND UP0, UPT, UR4, URZ, UPT ;  /* 0x000000ff0400728c */ /* 0x000fe4000bf06270 */
[----:B------:R-:W-:Y:S01]  /*5e70*/  SHF.L.U32 R10, R10, 0x1f, RZ ;  /* 0x0000001f0a0a7819 */ /* 0x000fe200000006ff */
[----:B------:R-:W-:Y:S01]  /*5e80*/  UIADD3 UR4, UPT, UPT, -UR12, URZ, URZ ;  /* 0x000000ff0c047290 */ /* 0x000fe2000fffe1ff */
[----:B------:R-:W-:Y:S01]  /*5e90*/  IABS R0, R0 ;  /* 0x0000000000007213 */ /* 0x000fe20000000000 */
[----:B------:R-:W-:Y:S02]  /*5ea0*/  UIMAD UR12, UR68, UR5, UR12 ;  /* 0x00000005440c72a4 */ /* 0x000fe4000f8e020c */
[----:B------:R-:W-:Y:S02]  /*5eb0*/  UIMAD UR4, UR45, UR4, UR16 ;  /* 0x000000042d0472a4 */ /* 0x000fe4000f8e0210 */
[----:B------:R-:W-:Y:S02]  /*5ec0*/  IMAD.HI.U32 R11, R11, R0, RZ ;  /* 0x000000000b0b7227 */ /* 0x000fe400078e00ff */
[----:B------:R-:W-:Y:S03]  /*5ed0*/  USHF.L.U32 UR4, UR4, 0x7, URZ ;  /* 0x0000000704047899 */ /* 0x000fe600080006ff */
[----:B------:R-:W-:Y:S05]  /*5ee0*/  IADD3 R3, PT, PT, -R11, RZ, RZ ;  /* 0x000000ff0b037210 */ /* 0x000fea0007ffe1ff */
[C---:B------:R-:W-:Y:S05]  /*5ef0*/  IMAD R0, R9.reuse, R3, R0 ;  /* 0x0000000309007224 */ /* 0x040fea00078e0200 */
[----:B------:R-:W-:Y:S11]  /*5f00*/  ISETP.GT.U32.AND P1, PT, R9, R0, PT ;  /* 0x000000000900720c */ /* 0x000ff60003f24070 */
[----:B------:R-:W-:Y:S02]  /*5f10*/  @!UPT UIADD3 URZ, UPT, UPT, URZ, URZ, URZ ;  /* 0x000000fffffff290 */ /* 0x000fe4000fffe0ff */
[----:B------:R-:W-:Y:S02]  /*5f20*/  @!P1 IMAD.IADD R0, R0, 0x1, -R9 ;  /* 0x0000000100009824 */ /* 0x000fe400078e0a09 */
[----:B------:R-:W-:Y:S01]  /*5f30*/  @!P1 VIADD R11, R11, 0x1 ;  /* 0x000000010b0b9836 */ /* 0x000fe20000000000 */
[----:B------:R-:W-:Y:S02]  /*5f40*/  ISETP.NE.U32.AND P1, PT, RZ, UR52, PT ;  /* 0x00000034ff007c0c */ /* 0x000fe4000bf25070 */
[----:B------:R-:W-:Y:S02]  /*5f50*/  ISETP.GE.U32.AND P2, PT, R0, R9, PT ;  /* 0x000000090000720c */ /* 0x000fe40003f46070 */
[----:B------:R-:W-:Y:S11]  /*5f60*/  ISETP.NE.AND.EX P1, PT, RZ, UR53, PT, P1 ;  /* 0x00000035ff007c0c */ /* 0x000ff6000bf25310 */
[----:B------:R-:W-:Y:S04]  /*5f70*/  @P2 IADD3 R11, PT, PT, R11, 0x1, RZ ;  /* 0x000000010b0b2810 */ /* 0x000fe80007ffe0ff */
[----:B------:R-:W-:Y:S11]  /*5f80*/  R2UR UR14, R11 ;  /* 0x000000000b0e72ca */ /* 0x000ff600000e0000 */
[----:B------:R-:W-:Y:S02]  /*5f90*/  @!UPT UIADD3 URZ, UPT, UPT, URZ, URZ, URZ ;  /* 0x000000fffffff290 */ /* 0x000fe4000fffe0ff */
[----:B------:R-:W-:Y:S02]  /*5fa0*/  @!UP0 UIADD3 UR14, UPT, UPT, -UR14, URZ, URZ ;  /* 0x000000ff0e0e8290 */ /* 0x000fe4000fffe1ff */
[----:B------:R-:W-:Y:S04]  /*5fb0*/  @!UP1 ULOP3.LUT UR14, URZ, UR54, URZ, 0x33, !UPT ;  /* 0x00000036ff0e9292 */ /* 0x000fe8000f8e33ff */
[----:B------:R-:W-:Y:S04]  /*5fc0*/  UIADD3 UR6, UPT, UPT, -UR14, URZ, URZ ;  /* 0x000000ff0e067290 */ /* 0x000fe8000fffe1ff */
[----:B------:R-:W-:Y:S01]  /*5fd0*/  UIMAD UR13, UR54, UR6, UR13 ;  /* 0x00000006360d72a4 */ /* 0x000fe2000f8e020d */
[----:B------:R-:W-:Y:S11]  /*5fe0*/  BRA.U !UP5, `(.L_x_87) ;  /* 0x000000010d387547 */ /* 0x000ff6000b800000 */
[----:B------:R-:W-:Y:S01]  /*5ff0*/  UISETP.NE.AND UP2, UPT, UR67, URZ, UPT ;  /* 0x000000ff4300728c */ /* 0x000fe2000bf45270 */
[----:B------:R-:W-:Y:S01]  /*6000*/  HFMA2 R0, -RZ, RZ, 0, 5.9604644775390625e-08 ;  /* 0x00000001ff007431 */ /* 0x000fe200000001ff */
[----:B------:R-:W1:Y:S01]  /*6010*/  LDCU.64 UR8, c[0x0][0x358] ;  /* 0x00006b00ff0877ac */ /* 0x000e620008000a00 */
[----:B------:R-:W-:Y:S03]  /*6020*/  IMAD.MOV.U32 R68, RZ, RZ, 0x1 ;  /* 0x00000001ff447424 */ /* 0x000fe600078e00ff */
[----:B------:R-:W-:Y:S05]  /*6030*/  PLOP3.LUT P2, PT, PT, PT, UP2, 0x80, 0x8 ;  /* 0x000000000008781c */ /* 0x000fea0003f4f028 */
[----:B------:R-:W2:Y:S01]  /*6040*/  @UP2 LDCU.64 UR6, c[0x0][0x988] ;  /* 0x00013100ff0627ac */ /* 0x000ea20008000a00 */
[----:B------:R-:W-:Y:S07]  /*6050*/  @UP2 UIMAD UR5, UR51, UR52, URZ ;  /* 0x00000034330522a4 */ /* 0x000fee000f8e02ff */
[----:B------:R-:W-:Y:S01]  /*6060*/  @!P2 PRMT R68, R0, 0x7610, R68 ;  /* 0x000076100044a816 */ /* 0x000fe20000000044 */
[----:B--2---:R-:W-:Y:S03]  /*6070*/  @UP2 UIMAD.WIDE UR6, UR5, 0x4, UR6 ;  /* 0x00000004050628a5 */ /* 0x004fe6000f8e0206 */
[----:B------:R-:W2:Y:S03]  /*6080*/  @!UP2 LDCU UR5, c[0x0][0x980] ;  /* 0x00013000ff05a7ac */ /* 0x000ea60008000800 */
[----:B------:R-:W-:Y:S01]  /*6090*/  IMAD.U32 R14, RZ, RZ, UR6 ;  /* 0x00000006ff0e7e24 */ /* 0x000fe2000f8e00ff */
[----:B------:R-:W-:Y:S05]  /*60a0*/  MOV R15, UR7 ;  /* 0x00000007000f7c02 */ /* 0x000fea0008000f00 */
[----:B-1---5:R1:W5:Y:S02]  /*60b0*/  @P2 LDG.E R27, desc[UR8][R14.64] ;  /* 0x000000080e1b2981 */ /* 0x022364000c1e1900 */
[----:B-12---:R-:W-:Y:S07]  /*60c0*/  @!P2 IMAD.U32 R27, RZ, RZ, UR5 ;  /* 0x00000005ff1bae24 */ /* 0x006fee000f8e00ff */
.L_x_87:
[----:B-----5:R-:W-:Y:S01]  /*60d0*/  @!P1 FSETP.EQ.AND P3, PT, R27, RZ, PT ;  /* 0x000000ff1b00920b */ /* 0x020fe20003f62000 */
[----:B------:R-:W-:Y:S01]  /*60e0*/  @!UPT UIADD3 URZ, UPT, UPT, URZ, URZ, URZ ;  /* 0x000000fffffff290 */ /* 0x000fe2000fffe0ff */
[----:B------:R-:W-:Y:S11]  /*60f0*/  @!P1 BRA `(.L_x_88) ;  /* 0x0000000000149947 */ /* 0x000ff60003800000 */
[----:B------:R-:W-:Y:S02]  /*6100*/  LOP3.LUT P1, RZ, R68, 0xff, RZ, 0xc0, !PT ;  /* 0x000000ff44ff7812 */ /* 0x000fe4000782c0ff */
[----:B------:R-:W-:Y:S04]  /*6110*/  PLOP3.LUT P3, PT, PT, PT, UP2, 0x80, 0x8 ;  /* 0x000000000008781c */ /* 0x000fe80003f6f028 */
[----:B------:R-:W-:Y:S07]  /*6120*/  PLOP3.LUT P3, PT, P3, PT, PT, 0x8, 0x80 ;  /* 0x000000000080781c */ /* 0x000fee0001f6e170 */
[----:B------:R-:W-:Y:S11]  /*6130*/  @P1 FSETP.EQ.AND P3, PT, R27, RZ, PT ;  /* 0x000000ff1b00120b */ /* 0x000ff60003f62000 */
[----:B------:R-:W-:Y:S02]  /*6140*/  @!UPT UIADD3 URZ, UPT, UPT, URZ, URZ, URZ ;  /* 0x000000fffffff290 */ /* 0x000fe4000fffe0ff */
.L_x_88:
[----:B------:R-:W1:Y:S01]  /*6150*/  SYNCS.PHASECHK.TRANS64.TRYWAIT P1, [UR42+0xa0], R10 ;  /* 0x0000a00aff0075a7 */ /* 0x000e62000802112a */
[----:B------:R-:W-:Y:S04]  /*6160*/  ELECT P2, URZ, PT ;  /* 0x0000000000ff782f */ /* 0x000fe80003840000 */
[----:B------:R-:W-:Y:S01]  /*6170*/  PLOP3.LUT P2, PT, P3, P2, PT, 0xf2, 0x2f ;  /* 0x00000000002f781c */ /* 0x000fe20001f45e72 */
[----:B------:R-:W-:Y:S01]  /*6180*/  @!UPT UIADD3 URZ, UPT, UPT, URZ, URZ, URZ ;  /* 0x000000fffffff290 */ /* 0x000fe2000fffe0ff */
[----:B-1----:R-:W-:Y:S11]  /*6190*/  @!P1 BRA `(.L_x_89) ;  /* 0x00000078008c9947 */ /* 0x002ff60003800000 */
.L_x_219:
[----:B-1----:R-:W-:Y:S01]  /*61a0*/  @!P2 IADD3 R3, P1, PT, R12, 0x680, RZ ;  /* 0x000006800c03a810 */ /* 0x002fe20007f3e0ff */
[----:B------:R-:W-:Y:S01]  /*61b0*/  VOTEU.ALL UP0, P2 ;  /* 0x0000000000ff7886 */ /* 0x000fe20001000000 */
[----:B------:R-:W-:Y:S01]  /*61c0*/  UMOV UR18, 0x0 ;  /* 0x0000000000127882 */ /* 0x000fe20000000000 */
[----:B------:R-:W-:Y:S01]  /*61d0*/  UMOV UR19, 0x10000000 ;  /* 0x1000000000137882 */ /* 0x000fe20000000000 */
[----:B------:R-:W-:Y:S01]  /*61e0*/  @!P2 R2UR UR6, R3 ;  /* 0x000000000306a2ca */ /* 0x000fe200000e0000 */
[----:B------:R-:W-:Y:S01]  /*61f0*/  @!P2 IMAD.X R0, RZ, RZ, R13, P1 ;  /* 0x000000ffff00a224 */ /* 0x000fe200008e060d */
[----:B------:R-:W-:Y:S01]  /*6200*/  @!UP0 UIADD3 UR8, UPT, UPT, UR42, 0x200, URZ ;  /* 0x000002002a088890 */ /* 0x000fe2000fffe0ff */
[----:B------:R-:W-:Y:S03]  /*6210*/  VOTEU.ALL UP0, P2 ;  /* 0x0000000000ff7886 */ /* 0x000fe60001000000 */
[----:B------:R-:W-:Y:S01]  /*6220*/  @!P2 R2UR UR5, R0 ;  /* 0x000000000005a2ca */ /* 0x000fe200000e0000 */
[----:B------:R-:W-:Y:S01]  /*6230*/  @!P2 IMAD.MOV.U32 R0, RZ, RZ, 0x2000 ;  /* 0x00002000ff00a424 */ /* 0x000fe200078e00ff */
[----:B------:R-:W-:Y:S01]  /*6240*/  @!UP0 UMOV UR9, UR46 ;  /* 0x0000002e00098c82 */ /* 0x000fe20008000000 */
[----:B------:R-:W-:Y:S04]  /*6250*/  @!UP0 UMOV UR10, UR4 ;  /* 0x00000004000a8c82 */ /* 0x000fe80008000000 */
[----:B------:R-:W-:Y:S05]  /*6260*/  IMAD.U32 R14, RZ, RZ, UR6 ;  /* 0x00000006ff0e7e24 */ /* 0x000fea000f8e00ff */
[----:B------:R-:W-:Y:S01]  /*6270*/  @!P2 R2UR UR6, R14 ;  /* 0x000000000e06a2ca */ /* 0x000fe200000e0000 */
[----:B------:R-:W-:Y:S05]  /*6280*/  IMAD.U32 R15, RZ, RZ, UR5 ;  /* 0x00000005ff0f7e24 */ /* 0x000fea000f8e00ff */
[----:B------:R-:W-:Y:S11]  /*6290*/  @!P2 R2UR UR7, R15 ;  /* 0x000000000f07a2ca */ /* 0x000ff600000e0000 */
[----:B------:R-:W-:Y:S02]  /*62a0*/  @!UPT UIADD3 URZ, UPT, UPT, URZ, URZ, URZ ;  /* 0x000000fffffff290 */ /* 0x000fe4000fffe0ff */
[----:B------:R1:W-:Y:S01]  /*62b0*/  @!UP0 UTMALDG.5D [UR8], [UR6], desc[UR18] ;  /* 0x00001208060085b4 */ /* 0x0003e20008021000 */
[----:B------:R1:W-:Y:S01]  /*62c0*/  @!P2 SYNCS.ARRIVE.TRANS64.RED.A0TR RZ, [UR42+0x80], R0 ;  /* 0x00008000ffffa9a7 */ /* 0x0003e2000830042a */
[----:B------:R-:W-:Y:S01]  /*62d0*/  SYNCS.ARRIVE.TRANS64.RED.A1T0 RZ, [UR50], RZ ;  /* 0x000000ffffff79a7 */ /* 0x000fe20008100432 */
[----:B------:R-:W2:Y:S02]  /*62e0*/  SYNCS.PHASECHK.TRANS64.TRYWAIT P1, [UR42+0xa8], R10 ;  /* 0x0000a80aff0075a7 */ /* 0x000ea4000802112a */
[----:B-12---:R-:W-:Y:S05]  /*62f0*/  @!P1 BRA `(.L_x_90) ;  /* 0x00000078004c9947 */ /* 0x006fea0003800000 */
.L_x_221:
[----:B-1----:R-:W-:Y:S01]  /*6300*/  @!P2 IADD3 R3, P1, PT, R12, 0x680, RZ ;  /* 0x000006800c03a810 */ /* 0x002fe20007f3e0ff */
[----:B------:R-:W-:Y:S01]  /*6310*/  VOTEU.ALL UP0, P2 ;  /* 0x0000000000ff7886 */ /* 0x000fe20001000000 */
[----:B------:R-:W-:Y:S01]  /*6320*/  UMOV UR8, 0x0 ;  /* 0x0000000000087882 */ /* 0x000fe20000000000 */
[----:B------:R-:W-:Y:S01]  /*6330*/  UMOV UR9, 0x10000000 ;  /* 0x1000000000097882 */ /* 0x000fe20000000000 */
[----:B------:R-:W-:Y:S01]  /*6340*/  @!P2 R2UR UR6, R3 ;  /* 0x000000000306a2ca */ /* 0x000fe200000e0000 */
[----:B------:R-:W-:Y:S01]  /*6350*/  @!P2 IMAD.X R0, RZ, RZ, R13, P1 ;  /* 0x000000ffff00a224 */ /* 0x000fe200008e060d */
[----:B------:R-:W-:Y:S02]  /*6360*/  @!UP0 UIADD3 UR34, UPT, UPT, UR4, 0x10, URZ ;  /* 0x0000001004228890 */ /* 0x000fe4000fffe0ff */
[----:B------:R-:W-:Y:S02]  /*6370*/  @!UP0 UIADD3 UR32, UPT, UPT, UR42, 0x2200, URZ ;  /* 0x000022002a208890 */ /* 0x000fe4000fffe0ff */
[----:B------:R-:W-:Y:S01]  /*6380*/  @!P2 R2UR UR5, R0 ;  /* 0x000000000005a2ca */ /* 0x000fe200000e0000 */
[----:B------:R-:W-:Y:S01]  /*6390*/  VOTEU.ALL UP0, P2 ;  /* 0x0000000000ff7886 */ /* 0x000fe20001000000 */
[----:B------:R-:W-:Y:S01]  /*63a0*/  @!P2 IMAD.MOV.U32 R0, RZ, RZ, 0x2000 ;  /* 0x00002000ff00a424 */ /* 0x000fe200078e00ff */
[----:B------:R-:W-:Y:S01]  /*63b0*/  UMOV UR35, UR11 ;  /* 0x0000000b00237c82 */ /* 0x000fe20008000000 */
[----:B------:R-:W-:Y:S01]  /*63c0*/  UMOV UR36, UR12 ;  /* 0x0000000c00247c82 */ /* 0x000fe20008000000 */
[----:B------:R-:W-:Y:S01]  /*63d0*/  UMOV UR37, UR13 ;  /* 0x0000000d00257c82 */ /* 0x000fe20008000000 */
[----:B------:R-:W-:Y:S01]  /*63e0*/  UMOV UR38, UR14 ;  /* 0x0000000e00267c82 */ /* 0x000fe20008000000 */
        /* <DEDUP_REMOVED lines=10> */
.L_x_223:
        /* <DEDUP_REMOVED lines=25> */
.L_x_225:
[----:B-1----:R-:W-:Y:S01]  /*6620*/  @!P2 IADD3 R3, P1, PT, R12, 0x680, RZ ;  /* 0x000006800c03a810 */ /* 0x002fe20007f3e0ff */
[----:B------:R-:W-:Y:S01]  /*6630*/  VOTEU.ALL UP0, P2 ;  /* 0x0000000000ff7886 */ /* 0x000fe20001000000 */
[----:B------:R-:W-:Y:S01]  /*6640*/  UMOV UR8, 0x0 ;  /* 0x0000000000087882 */ /* 0x000fe20000000000 */
[----:B------:R-:W-:Y:S01]  /*6650*/  UMOV UR9, 0x10000000 ;  /* 0x1000000000097882 */ /* 0x000fe20000000000 */
[----:B------:R-:W-:Y:S01]  /*6660*/  @!P2 R2UR UR6, R3 ;  /* 0x000000000306a2ca */ /* 0x000fe200000e0000 */
[----:B------:R-:W-:Y:S01]  /*6670*/  @!P2 IMAD.X R0, RZ, RZ, R13, P1 ;  /* 0x000000ffff00a224 */ /* 0x000fe200008e060d */
[----:B------:R-:W-:Y:S01]  /*6680*/  @!UP0 UIADD3 UR18, UPT, UPT, UR4, 0x30, URZ ;  /* 0x0000003004128890 */ /* 0x000fe2000fffe0ff */
[----:B------:R-:W-:Y:S01]  /*6690*/  SHF.L.U32 R9, RZ, 0x1f, RZ ;  /* 0x0000001fff097819 */ /* 0x000fe200000006ff */
        /* <DEDUP_REMOVED lines=18> */
.L_x_227:
[----:B------:R-:W-:Y:S01]  /*67c0*/  @!P2 IADD3 R3, P1, PT, R12, 0x680, RZ ;  /* 0x000006800c03a810 */ /* 0x000fe20007f3e0ff */
[----:B------:R-:W-:Y:S01]  /*67d0*/  VOTEU.ALL UP0, P2 ;  /* 0x0000000000ff7886 */ /* 0x000fe20001000000 */
[----:B------:R-:W-:Y:S01]  /*67e0*/  UMOV UR18, 0x0 ;  /* 0x0000000000127882 */ /* 0x000fe20000000000 */
[----:B------:R-:W-:Y:S01]  /*67f0*/  UMOV UR19, 0x10000000 ;  /* 0x1000000000137882 */ /* 0x000fe20000000000 */
[----:B------:R-:W-:Y:S01]  /*6800*/  @!P2 R2UR UR6, R3 ;  /* 0x000000000306a2ca */ /* 0x000fe200000e0000 */
[----:B-1----:R-:W-:Y:S01]  /*6810*/  @!P2 IMAD.X R0, RZ, RZ, R13, P1 ;  /* 0x000000ffff00a224 */ /* 0x002fe200008e060d */
[----:B------:R-:W-:Y:S02]  /*6820*/  @!UP0 UIADD3 UR8, UPT, UPT, UR42, 0x200, URZ ;  /* 0x000002002a088890 */ /* 0x000fe4000fffe0ff */
[----:B------:R-:W-:Y:S02]  /*6830*/  @!UP0 UIADD3 UR10, UPT, UPT, UR4, 0x40, URZ ;  /* 0x00000040040a8890 */ /* 0x000fe4000fffe0ff */
[----:B------:R-:W-:Y:S01]  /*6840*/  @!P2 R2UR UR5, R0 ;  /* 0x000000000005a2ca */ /* 0x000fe200000e0000 */
[----:B------:R-:W-:Y:S01]  /*6850*/  VOTEU.ALL UP0, P2 ;  /* 0x0000000000ff7886 */ /* 0x000fe20001000000 */
[----:B------:R-:W-:Y:S04]  /*6860*/  @!P2 IMAD.MOV.U32 R0, RZ, RZ, 0x2000 ;  /* 0x00002000ff00a424 */ /* 0x000fe800078e00ff */
[----:B------:R-:W-:Y:S01]  /*6870*/  @!UP0 UMOV UR9, UR46 ;  /* 0x0000002e00098c82 */ /* 0x000fe20008000000 */
        /* <DEDUP_REMOVED lines=10> */
.L_x_229:
        /* <DEDUP_REMOVED lines=10> */
[----:B------:R-:W-:Y:S01]  /*69c0*/  @!P2 IMAD.MOV.U32 R0, RZ, RZ, 0x2000 ;  /* 0x00002000ff00a424 */ /* 0x000fe200078e00ff */
[----:B------:R-:W-:Y:S04]  /*69d0*/  UMOV UR9, UR33 ;  /* 0x0000002100097c82 */ /* 0x000fe80008000000 */
        /* <DEDUP_REMOVED lines=10> */
.L_x_231:
[----:B------:R-:W-:Y:S01]  /*6a80*/  @!P2 IADD3 R3, P1, PT, R12, 0x680, RZ ;  /* 0x000006800c03a810 */ /* 0x000fe20007f3e0ff */
[----:B------:R-:W-:Y:S01]  /*6a90*/  VOTEU.ALL UP0, P2 ;  /* 0x0000000000ff7886 */ /* 0x000fe20001000000 */
[----:B------:R-:W-:Y:S01]  /*6aa0*/  UMOV UR18, 0x0 ;  /* 0x0000000000127882 */ /* 0x000fe20000000000 */
[----:B------:R-:W-:Y:S01]  /*6ab0*/  UMOV UR19, 0x10000000 ;  /* 0x1000000000137882 */ /* 0x000fe20000000000 */
[----:B------:R-:W-:Y:S01]  /*6ac0*/  @!P2 R2UR UR6, R3 ;  /* 0x000000000306a2ca */ /* 0x000fe200000e0000 */
[----:B-1----:R-:W-:Y:S01]  /*6ad0*/  @!P2 IMAD.X R0, RZ, RZ, R13, P1 ;  /* 0x000000ffff00a224 */ /* 0x002fe200008e060d */
[----:B------:R-:W-:Y:S01]  /*6ae0*/  @!UP0 UIADD3 UR10, UPT, UPT, UR4, 0x60, URZ ;  /* 0x00000060040a8890 */ /* 0x000fe2000fffe0ff */
[----:B------:R-:W-:Y:S01]  /*6af0*/  @P0 SHF.R.U32.HI R4, RZ, 0x10, R5 ;  /* 0x00000010ff040819 */ /* 0x000fe20000011605 */
[----:B------:R-:W-:Y:S02]  /*6b00*/  @!UP0 UIADD3 UR8, UPT, UPT, UR42, 0x4200, URZ ;  /* 0x000042002a088890 */ /* 0x000fe4000fffe0ff */
[----:B------:R-:W-:Y:S01]  /*6b10*/  @!P2 R2UR UR5, R0 ;  /* 0x000000000005a2ca */ /* 0x000fe200000e0000 */
[----:B------:R-:W-:Y:S01]  /*6b20*/  VOTEU.ALL UP0, P2 ;  /* 0x0000000000ff7886 */ /* 0x000fe20001000000 */
[----:B------:R-:W-:Y:S01]  /*6b30*/  @!P2 IMAD.MOV.U32 R0, RZ, RZ, 0x2000 ;  /* 0x00002000ff00a424 */ /* 0x000fe200078e00ff */
[----:B------:R-:W-:Y:S01]  /*6b40*/  UMOV UR9, UR25 ;  /* 0x0000001900097c82 */ /* 0x000fe20008000000 */
[----:B------:R-:W-:Y:S03]  /*6b50*/  @P0 R2UR UR51, R4 ;  /* 0x00000000043302ca */ /* 0x000fe600000e0000 */
        /* <DEDUP_REMOVED lines=10> */
.L_x_233:
[----:B------:R-:W-:Y:S01]  /*6c00*/  @!P2 IADD3 R3, P0, PT, R12, 0x680, RZ ;  /* 0x000006800c03a810 */ /* 0x000fe20007f1e0ff */
[----:B------:R-:W-:Y:S01]  /*6c10*/  VOTEU.ALL UP0, P2 ;  /* 0x0000000000ff7886 */ /* 0x000fe20001000000 */
[----:B------:R-:W-:Y:S01]  /*6c20*/  UMOV UR6, 0x0 ;  /* 0x0000000000067882 */ /* 0x000fe20000000000 */
[----:B------:R-:W-:Y:S01]  /*6c30*/  UMOV UR7, 0x10000000 ;  /* 0x1000000000077882 */ /* 0x000fe20000000000 */
[----:B------:R-:W-:Y:S01]  /*6c40*/  @!P2 R2UR UR5, R3 ;  /* 0x000000000305a2ca */ /* 0x000fe200000e0000 */
[----:B-1----:R-:W-:Y:S01]  /*6c50*/  @!P2 IMAD.X R0, RZ, RZ, R13, P0 ;  /* 0x000000ffff00a224 */ /* 0x002fe200000e060d */
[----:B------:R-:W-:Y:S01]  /*6c60*/  @!UP0 UIADD3 UR10, UPT, UPT, UR4, 0x70, URZ ;  /* 0x00000070040a8890 */ /* 0x000fe2000fffe0ff */
[----:B------:R-:W-:Y:S01]  /*6c70*/  R2UR UR16, R75 ;  /* 0x000000004b1072ca */ /* 0x000fe200000e0000 */
[----:B------:R-:W-:Y:S01]  /*6c80*/  @!UP0 UIADD3 UR8, UPT, UPT, UR42, 0x6200, URZ ;  /* 0x000062002a088890 */ /* 0x000fe2000fffe0ff */
[----:B------:R-:W-:Y:S01]  /*6c90*/  R2UR UR18, R76 ;  /* 0x000000004c1272ca */ /* 0x000fe200000e0000 */
[----:B------:R-:W-:Y:S01]  /*6ca0*/  VOTEU.ALL UP0, P2 ;  /* 0x0000000000ff7886 */ /* 0x000fe20001000000 */
[----:B------:R-:W-:Y:S01]  /*6cb0*/  @!P2 R2UR UR4, R0 ;  /* 0x000000000004a2ca */ /* 0x000fe200000e0000 */
[----:B------:R-:W-:Y:S01]  /*6cc0*/  UMOV UR9, UR17 ;  /* 0x0000001100097c82 */ /* 0x000fe20008000000 */
[----:B------:R-:W-:Y:S01]  /*6cd0*/  LOP3.LUT R8, R8, 0x1, RZ, 0x3c, !PT ;  /* 0x0000000108087812 */ /* 0x000fe200078e3cff */
[----:B------:R-:W-:Y:S03]  /*6ce0*/  UPLOP3.LUT UP1, UPT, UPT, UPT, UPT, 0x80, 0x8 ;  /* 0x000000000008789c */ /* 0x000fe60003f2f070 */
[----:B------:R-:W-:Y:S03]  /*6cf0*/  IMAD.U32 R4, RZ, RZ, UR5 ;  /* 0x00000005ff047e24 */ /* 0x000fe6000f8e00ff */
[----:B------:R-:W-:Y:S02]  /*6d00*/  UIADD3 UR16, UPT, UPT, UR15, UR16, URZ ;  /* 0x000000100f107290 */ /* 0x000fe4000fffe0ff */
[----:B------:R-:W-:Y:S02]  /*6d10*/  UIADD3 UR21, UPT, UPT, UR23, UR18, URZ ;  /* 0x0000001217157290 */ /* 0x000fe4000fffe0ff */
[----:B------:R-:W-:Y:S01]  /*6d20*/  IMAD.U32 R5, RZ, RZ, UR4 ;  /* 0x00000004ff057e24 */ /* 0x000fe2000f8e00ff */
[----:B------:R-:W-:Y:S04]  /*6d30*/  @!P2 R2UR UR4, R4 ;  /* 0x000000000404a2ca */ /* 0x000fe800000e0000 */
[----:B------:R-:W-:Y:S11]  /*6d40*/  @!P2 R2UR UR5, R5 ;  /* 0x000000000505a2ca */ /* 0x000ff600000e0000 */
[----:B------:R-:W-:Y:S02]  /*6d50*/  @!UPT UIADD3 URZ, UPT, UPT, URZ, URZ, URZ ;  /* 0x000000fffffff290 */ /* 0x000fe4000fffe0ff */
[----:B------:R1:W-:Y:S01]  /*6d60*/  @!UP0 UTMALDG.5D [UR8], [UR4], desc[UR6] ;  /* 0x00000608040085b4 */ /* 0x0003e20008021000 */
[----:B------:R1:W-:Y:S01]  /*6d70*/  @!P2 SYNCS.ARRIVE.TRANS64.RED.A0TR RZ, [UR42+0x98], R2 ;  /* 0x00009802ffffa9a7 */ /* 0x0003e2000830042a */
[----:B------:R-:W-:Y:S01]  /*6d80*/  SYNCS.ARRIVE.TRANS64.RED.A1T0 RZ, [UR47], RZ ;  /* 0x000000ffffff79a7 */ /* 0x000fe2000810042f */
[----:B------:R-:W-:Y:S05]  /*6d90*/  BRA.U UP3, `(.L_x_97) ;  /* 0xffffffe503f87547 */ /* 0x000fea000b83ffff */
[----:B------:R-:W2:Y:S02]  /*6da0*/  SYNCS.PHASECHK.TRANS64.TRYWAIT P0, [UR42+0xa0], R10 ;  /* 0x0000a00aff0075a7 */ /* 0x000ea4000800112a */
[----:B--2---:R-:W-:Y:S05]  /*6db0*/  @!P0 BRA `(.L_x_98) ;  /* 0x0000007000448947 */ /* 0x004fea0003800000 */
.L_x_235:
[----:B------:R-:W3:Y:S02]  /*6dc0*/  SYNCS.PHASECHK.TRANS64.TRYWAIT P0, [UR42+0xa8], R10 ;  /* 0x0000a80aff0075a7 */ /* 0x000ee4000800112a */
[----:B---3--:R-:W-:Y:S05]  /*6dd0*/  @!P0 BRA `(.L_x_99) ;  /* 0x0000007000548947 */ /* 0x008fea0003800000 */
.L_x_237:
[----:B------:R-:W3:Y:S01]  /*6de0*/  SYNCS.PHASECHK.TRANS64.TRYWAIT P0, [UR42+0xb0], R10 ;  /* 0x0000b00aff0075a7 */ /* 0x000ee2000800112a */
[----:B------:R-:W-:Y:S01]  /*6df0*/  HFMA2 R0, -RZ, RZ, 0, 5.9604644775390625e-08 ;  /* 0x00000001ff007431 */ /* 0x000fe200000001ff */
[----:B---3--:R-:W-:Y:S06]  /*6e00*/  @!P0 BRA `(.L_x_100) ;  /* 0x0000007000608947 */ /* 0x008fec0003800000 */
.L_x_239:
[----:B-1----:R-:W-:Y:S02]  /*6e10*/  MOV R2, UR42 ;  /* 0x0000002a00027c02 */ /* 0x002fe40008000f00 */
[----:B--2---:R-:W-:-:S07]  /*6e20*/  SHF.L.U32 R3, R0, 0x1f, RZ ;  /* 0x0000001f00037819 */ /* 0x004fce00000006ff */
.L_x_101:
[----:B-1----:R1:W2:Y:S02]  /*6e30*/  SYNCS.PHASECHK.TRANS64.TRYWAIT P0, [R2+URZ+0xb8], R3 ;  /* 0x0000b803020075a7 */ /* 0x0022a400080011ff */
[----:B--2---:R-:W-:Y:S05]  /*6e40*/  @!P0 NANOSLEEP.SYNCS 0x989680 ;  /* 0x009896800000895d */ /* 0x004fea0003900000 */
[----:B------:R-:W2:Y:S02]  /*6e50*/  @!P0 SYNCS.PHASECHK.TRANS64 P0, [R2+URZ+0xb8], R3 ;  /* 0x0000b803020085a7 */ /* 0x000ea400080010ff */
[----:B--2---:R-:W-:Y:S05]  /*6e60*/  @P0 EXIT ;  /* 0x000000000000094d */ /* 0x004fea0003800000 */
[----:B------:R-:W-:Y:S05]  /*6e70*/  BRA `(.L_x_101) ;  /* 0xfffffffc00ec7947 */ /* 0x000fea000383ffff */
.L_x_82:
[----:B------:R-:W-:-:S06]  /*6e80*/  UISETP.GE.AND UP0, UPT, UR17, 0x4, UPT ;  /* 0x000000041100788c */ /* 0x000fcc000bf06270 */
[----:B------:R-:W-:-:S13]  /*6e90*/  PLOP3.LUT P0, PT, PT, PT, UP0, 0x80, 0x8 ;  /* 0x000000000008781c */ /* 0x000fda0003f0f008 */
[----:B-1----:R-:W-:Y:S05]  /*6ea0*/  @!P0 EXIT ;  /* 0x000000000000894d */ /* 0x002fea0003800000 */
[----:B------:R-:W1:Y:S08]  /*6eb0*/  S2UR UR4, SR_CgaCtaId ;  /* 0x00000000000479c3 */ /* 0x000e700000008800 */
[----:B------:R-:W-:Y:S01]  /*6ec0*/  BAR.SYNC.DEFER_BLOCKING 0x6, 0xa0 ;  /* 0x0182800000007b1d */ /* 0x000fe20000010000 */
[C---:B------:R-:W-:Y:S01]  /*6ed0*/  IMAD.SHL.U32 R0, R66.reuse, 0x10, RZ ;  /* 0x0000001042007824 */ /* 0x040fe200078e00ff */
[C---:B------:R-:W-:Y:S01]  /*6ee0*/  SHF.L.U32 R65, R66.reuse, 0x1, RZ ;  /* 0x0000000142417819 */ /* 0x040fe200000006ff */
[----:B------:R-:W-:Y:S01]  /*6ef0*/  USHF.R.S32.HI UR55, URZ, 0x1f, UR5 ;  /* 0x0000001fff377899 */ /* 0x000fe20008011405 */
[----:B------:R-:W-:Y:S01]  /*6f00*/  SHF.L.U32 R23, R66, 0x10, RZ ;  /* 0x0000001042177819 */ /* 0x000fe200000006ff */
[----:B------:R-:W-:Y:S01]  /*6f10*/  IMAD.MOV.U32 R22, RZ, RZ, RZ ;  /* 0x000000ffff167224 */ /* 0x000fe200078e00ff */
[----:B------:R-:W-:Y:S01]  /*6f20*/  UMOV UR50, 0x400 ;  /* 0x0000040000327882 */ /* 0x000fe20000000000 */
[----:B------:R-:W2:Y:S01]  /*6f30*/  LDCU.64 UR6, c[0x0][0x988] ;  /* 0x00013100ff0677ac */ /* 0x000ea20008000a00 */
[----:B------:R-:W3:Y:S01]  /*6f40*/  LDC.64 R60, c[0x0][0x9b0] ;  /* 0x00026c00ff3c7b82 */ /* 0x000ee20000000a00 */
[----:B------:R-:W-:Y:S01]  /*6f50*/  LOP3.LUT R6, R0, 0x60, RZ, 0xc0, !PT ;  /* 0x0000006000067812 */ /* 0x000fe200078ec0ff */
[----:B------:R-:W-:Y:S01]  /*6f60*/  IMAD.MOV.U32 R64, RZ, RZ, RZ ;  /* 0x000000ffff407224 */ /* 0x000fe200078e00ff */
[----:B------:R-:W-:Y:S01]  /*6f70*/  LOP3.LUT R67, R66, 0x60, RZ, 0xc0, !PT ;  /* 0x0000006042437812 */ /* 0x000fe200078ec0ff */
[----:B------:R-:W-:Y:S01]  /*6f80*/  ULEA.HI UR55, UR55, UR5, URZ, 0x7 ;  /* 0x0000000537377291 */ /* 0x000fe2000f8f38ff */
[----:B------:R-:W-:Y:S01]  /*6f90*/  LOP3.LUT R65, R6, 0xc, R65, 0xf8, !PT ;  /* 0x0000000c06417812 */ /* 0x000fe200078ef841 */
[----:B------:R-:W4:Y:S01]  /*6fa0*/  LDCU.64 UR58, c[0x0][0x348] ;  /* 0x00006900ff3a77ac */ /* 0x000f220008000a00 */
[----:B------:R-:W-:Y:S01]  /*6fb0*/  MOV R63, RZ ;  /* 0x000000ff003f7202 */ /* 0x000fe20000000f00 */
[----:B------:R-:W3:Y:S01]  /*6fc0*/  LDC.64 R42, c[0x0][0x9a8] ;  /* 0x00026a00ff2a7b82 */ /* 0x000ee20000000a00 */
[----:B------:R-:W-:Y:S01]  /*6fd0*/  LOP3.LUT R65, R65, 0x790, R0, 0xf8, !PT ;  /* 0x0000079041417812 */ /* 0x000fe200078ef800 */
[----:B------:R-:W3:Y:S01]  /*6fe0*/  LDCU UR48, c[0x0][0xc0c] ;  /* 0x00018180ff3077ac */ /* 0x000ee20008000800 */
[----:B------:R-:W-:-:S02]  /*6ff0*/  LOP3.LUT R0, R66, 0x2, RZ, 0xc0, !PT ;  /* 0x0000000242007812 */ /* 0x000fc400078ec0ff */
[----:B------:R-:W-:Y:S01]  /*7000*/  LOP3.LUT R66, R66, 0x4, RZ, 0xc0, !PT ;  /* 0x0000000442427812 */ /* 0x000fe200078ec0ff */
[----:B------:R-:W3:Y:S01]  /*7010*/  LDCU UR38, c[0x0][0xc30] ;  /* 0x00018600ff2677ac */ /* 0x000ee20008000800 */
[----:B------:R-:W-:Y:S01]  /*7020*/  LOP3.LUT R23, R23, 0x600000, RZ, 0xc0, !PT ;  /* 0x0060000017177812 */ /* 0x000fe200078ec0ff */
[----:B--2---:R-:W-:Y:S01]  /*7030*/  IMAD.U32 R71, RZ, RZ, UR6 ;  /* 0x00000006ff477e24 */ /* 0x004fe2000f8e00ff */
[----:B-1----:R-:W-:Y:S01]  /*7040*/  ULEA UR50, UR4, UR50, 0x18 ;  /* 0x0000003204327291 */ /* 0x002fe2000f8ec0ff */
[----:B------:R-:W-:Y:S01]  /*7050*/  MOV R70, UR7 ;  /* 0x0000000700467c02 */ /* 0x000fe20008000f00 */
[----:B------:R-:W1:Y:S01]  /*7060*/  LDCU UR4, c[0x0][0x370] ;  /* 0x00006e00ff0477ac */ /* 0x000e620008000800 */
[----:B------:R-:W2:Y:S06]  /*7070*/  LDCU.64 UR6, c[0x0][0x990] ;  /* 0x00013200ff0677ac */ /* 0x000eac0008000a00 */
[----:B------:R-:W4:Y:S01]  /*7080*/  LDS R2, [UR50+0x120] ;  /* 0x00012032ff027984 */ /* 0x000f220008000800 */
[----:B------:R-:W3:Y:S01]  /*7090*/  LDCU.64 UR46, c[0x0][0xc28] ;  /* 0x00018500ff2e77ac */ /* 0x000ee20008000a00 */
[----:B------:R-:W3:Y:S01]  /*70a0*/  LDCU.128 UR60, c[0x0][0xc10] ;  /* 0x00018200ff3c77ac */ /* 0x000ee20008000c00 */
[----:B------:R-:W3:Y:S01]  /*70b0*/  LDCU UR57, c[0x0][0x374] ;  /* 0x00006e80ff3977ac */ /* 0x000ee20008000800 */
[----:B-1----:R-:W-:Y:S01]  /*70c0*/  IMAD.U32 R74, RZ, RZ, UR4 ;  /* 0x00000004ff4a7e24 */ /* 0x002fe2000f8e00ff */
[----:B------:R-:W-:Y:S01]  /*70d0*/  UIADD3 UR4, UPT, UPT, UR50, 0x200, URZ ;  /* 0x0000020032047890 */ /* 0x000fe2000fffe0ff */
[----:B--2---:R-:W-:Y:S01]  /*70e0*/  IMAD.U32 R73, RZ, RZ, UR6 ;  /* 0x00000006ff497e24 */ /* 0x004fe2000f8e00ff */
[----:B------:R-:W-:Y:S01]  /*70f0*/  USHF.R.S32.HI UR55, URZ, 0x7, UR55 ;  /* 0x00000007ff377899 */ /* 0x000fe20008011437 */
[----:B------:R-:W-:Y:S01]  /*7100*/  IMAD.U32 R72, RZ, RZ, UR7 ;  /* 0x00000007ff487e24 */ /* 0x000fe2000f8e00ff */
[----:B------:R-:W-:-:S02]  /*7110*/  UMOV UR56, URZ ;  /* 0x000000ff00387c82 */ /* 0x000fc40008000000 */
[----:B------:R-:W-:Y:S01]  /*7120*/  IMAD.U32 R62, RZ, RZ, UR4 ;  /* 0x00000004ff3e7e24 */ /* 0x000fe2000f8e00ff */
[----:B------:R-:W-:-:S04]  /*7130*/  UMOV UR53, URZ ;  /* 0x000000ff00357c82 */ /* 0x000fc80008000000 */
[----:B------:R-:W-:-:S05]  /*7140*/  LEA R65, R65, R62, 0x2 ;  /* 0x0000003e41417211 */ /* 0x000fca00078e10ff */
[--C-:B------:R-:W-:Y:S02]  /*7150*/  IMAD R79, R0, -0x10, R65.reuse ;  /* 0xfffffff0004f7824 */ /* 0x100fe400078e0241 */
[----:B------:R-:W-:Y:S02]  /*7160*/  IMAD R78, R66, -0x10, R65 ;  /* 0xfffffff0424e7824 */ /* 0x000fe400078e0241 */
[C---:B----4-:R-:W-:Y:S01]  /*7170*/  VIADD R3, R2.reuse, 0x80 ;  /* 0x0000008002037836 */ /* 0x050fe20000000000 */
[----:B------:R-:W-:-:S04]  /*7180*/  LOP3.LUT R2, R2, 0xffff, RZ, 0xc0, !PT ;  /* 0x0000ffff02027812 */ /* 0x000fc800078ec0ff */
[----:B------:R-:W-:-:S05]  /*7190*/  LOP3.LUT R3, R3, 0xffff, RZ, 0xc0, !PT ;  /* 0x0000ffff03037812 */ /* 0x000fca00078ec0ff */
[----:B---3--:R1:W-:Y:S02]  /*71a0*/  STL.64 [R1], R2 ;  /* 0x0000000201007387 */ /* 0x0083e40000100a00 */
.L_x_177:
[----:B-1----:R-:W-:Y:S04]  /*71b0*/  SHF.L.U32 R3, R63, 0x1f, RZ ;  /* 0x0000001f3f037819 */ /* 0x002fe800000006ff */
[----:B------:R-:W1:Y:S02]  /*71c0*/  SYNCS.PHASECHK.TRANS64.TRYWAIT P0, [UR50+0xd0], R3 ;  /* 0x0000d003ff0075a7 */ /* 0x000e640008001132 */
[----:B-123--:R-:W-:Y:S05]  /*71d0*/  @!P0 BRA `(.L_x_102) ;  /* 0x0000006c00848947 */ /* 0x00efea0003800000 */
.L_x_241:
[----:B------:R-:W2:Y:S01]  /*71e0*/  LDS.128 R4, [UR50+0x110] ;  /* 0x00011032ff047984 */ /* 0x000ea20008000c00 */
[----:B------:R-:W-:Y:S01]  /*71f0*/  UISETP.GE.AND UP0, UPT, UR39, 0x1, UPT ;  /* 0x000000012700788c */ /* 0x000fe2000bf06270 */
[----:B------:R-:W-:Y:S01]  /*7200*/  @!PT LDS RZ, [RZ] ;  /* 0x00000000fffff984 */ /* 0x000fe20000000800 */
[----:B------:R-:W-:Y:S01]  /*7210*/  @!PT LDS RZ, [RZ] ;  /* 0x00000000fffff984 */ /* 0x000fe20000000800 */
[----:B------:R-:W-:Y:S01]  /*7220*/  @!PT LDS RZ, [RZ] ;  /* 0x00000000fffff984 */ /* 0x000fe20000000800 */
[----:B------:R-:W-:Y:S01]  /*7230*/  @!PT LDS RZ, [RZ] ;  /* 0x00000000fffff984 */ /* 0x000fe20000000800 */
[----:B------:R3:W-:Y:S06]  /*7240*/  MEMBAR.ALL.CTA ;  /* 0x0000000000007992 */ /* 0x0007ec0000008000 */
[----:B---3--:R-:W3:Y:S01]  /*7250*/  FENCE.VIEW.ASYNC.S ;  /* 0x00000000000073c6 */ /* 0x008ee20000000000 */
[----:B--2---:R-:W-:Y:S11]  /*7260*/  LOP3.LUT P0, RZ, R6, 0x1, RZ, 0xc0, !PT ;  /* 0x0000000106ff7812 */ /* 0x004ff6000780c0ff */
[----:B------:R-:W-:Y:S02]  /*7270*/  @!UPT UIADD3 URZ, UPT, UPT, URZ, URZ, URZ ;  /* 0x000000fffffff290 */ /* 0x000fe4000fffe0ff */
[----:B---3--:R-:W-:Y:S01]  /*7280*/  VOTEU.ANY UP1, P0 ;  /* 0x0000000000ff7886 */ /* 0x008fe20000020100 */
[----:B------:R-:W-:Y:S01]  /*7290*/  PLOP3.LUT P0, PT, PT, PT, UP1, 0x80, 0x8 ;  /* 0x000000000008781c */ /* 0x000fe20003f0f018 */
[----:B------:R-:W-:Y:S06]  /*72a0*/  UP2UR UR4, UPR, URZ, 0x2 ;  /* 0x00000002ff047883 */ /* 0x000fec0008000000 */
[----:B------:R-:W-:Y:S01]  /*72b0*/  IMAD.U32 R80, RZ, RZ, UR4 ;  /* 0x00000004ff507e24 */ /* 0x000fe2000f8e00ff */
[----:B------:R-:W-:Y:S04]  /*72c0*/  UIADD3 UR4, UPT, UPT, UR50, 0xd8, URZ ;  /* 0x000000d832047890 */ /* 0x000fe8000fffe0ff */
[----:B------:R-:W-:Y:S01]  /*72d0*/  UPRMT UR4, URZ, 0x654, UR4 ;  /* 0x00000654ff047896 */ /* 0x000fe20008000004 */
[----:B------:R-:W-:Y:S02]  /*72e0*/  @P0 MOV R2, R4 ;  /* 0x0000000400020202 */ /* 0x000fe40000000f00 */
[----:B-1----:R-:W-:Y:S02]  /*72f0*/  @P0 LOP3.LUT R0, R5, 0xffff, RZ, 0xc0, !PT ;  /* 0x0000ffff05000812 */ /* 0x002fe400078ec0ff */
[----:B------:R-:W-:Y:S02]  /*7300*/  @P0 R2UR UR6, R2 ;  /* 0x00000000020602ca */ /* 0x000fe400000e0000 */
[----:B------:R-:W-:Y:S01]  /*7310*/  @P0 R2UR UR5, R0 ;  /* 0x00000000000502ca */ /* 0x000fe200000e0000 */
[----:B------:R-:W-:Y:S01]  /*7320*/  IMAD.U32 R0, RZ, RZ, UR55 ;  /* 0x00000037ff007e24 */ /* 0x000fe2000f8e00ff */
[----:B------:R-:W-:Y:S04]  /*7330*/  SYNCS.ARRIVE.TRANS64.RED.A1T0 RZ, [UR4], RZ ;  /* 0x000000ffffff79a7 */ /* 0x000fe80008100404 */
[----:B------:R-:W-:Y:S05]  /*7340*/  IABS R2, R0 ;  /* 0x0000000000027213 */ /* 0x000fea0000000000 */
[----:B------:R-:W-:Y:S02]  /*7350*/  @UP1 UMOV UR37, UR6 ;  /* 0x0000000600251c82 */ /* 0x000fe40008000000 */
[----:B------:R-:W-:Y:S01]  /*7360*/  @UP1 UMOV UR36, UR5 ;  /* 0x0000000500241c82 */ /* 0x000fe20008000000 */
[----:B------:R-:W-:Y:S05]  /*7370*/  BRA.U !UP0, `(.L_x_103) ;  /* 0x0000000108d07547 */ /* 0x000fea000b800000 */
[----:B------:R-:W1:Y:S01]  /*7380*/  LDCU UR14, c[0x0][0xc20] ;  /* 0x00018400ff0e77ac */ /* 0x000e620008000800 */
[----:B------:R-:W-:Y:S01]  /*7390*/  R2UR UR9, R74 ;  /* 0x000000004a0972ca */ /* 0x000fe200000e0000 */
[----:B------:R-:W-:Y:S02]  /*73a0*/  UIMAD.WIDE.U32 UR4, UR57, UR63, URZ ;  /* 0x0000003f390472a5 */ /* 0x000fe4000f8e00ff */
[----:B------:R-:W-:Y:S02]  /*73b0*/  UIMAD.WIDE.U32 UR10, UR36, UR63, URZ ;  /* 0x0000003f240a72a5 */ /* 0x000fe4000f8e00ff */
[----:B------:R-:W-:Y:S02]  /*73c0*/  UISETP.NE.AND UP0, UPT, UR62, 0x1, UPT ;  /* 0x000000013e00788c */ /* 0x000fe4000bf05270 */
[----:B------:R-:W-:Y:S02]  /*73d0*/  UISETP.NE.AND UP1, UPT, UR48, 0x1, UPT ;  /* 0x000000013000788c */ /* 0x000fe4000bf25270 */
[----:B------:R-:W-:Y:S04]  /*73e0*/  UISETP.NE.AND UP2, UPT, UR39, 0x1, UPT ;  /* 0x000000012700788c */ /* 0x000fe8000bf45270 */
[----:B------:R-:W-:Y:S02]  /*73f0*/  UIMAD.WIDE.U32 UR6, UR9, UR60, URZ ;  /* 0x0000003c090672a5 */ /* 0x000fe4000f8e00ff */
[----:B------:R-:W-:Y:S01]  /*7400*/  UIMAD.WIDE.U32 UR12, UR37, UR60, URZ ;  /* 0x0000003c250c72a5 */ /* 0x000fe2000f8e00ff */
[----:B------:R-:W-:Y:S02]  /*7410*/  UMOV UR4, UR5 ;  /* 0x0000000500047c82 */ /* 0x000fe40008000000 */
[----:B-1----:R-:W-:Y:S02]  /*7420*/  USHF.R.U32.HI UR8, URZ, UR14, UR4 ;  /* 0x0000000eff087299 */ /* 0x002fe40008011604 */
[----:B------:R-:W-:Y:S01]  /*7430*/  UMOV UR6, UR11 ;  /* 0x0000000b00067c82 */ /* 0x000fe20008000000 */
[----:B------:R-:W-:Y:S02]  /*7440*/  UMOV UR4, UR7 ;  /* 0x0000000700047c82 */ /* 0x000fe40008000000 */
[----:B------:R-:W-:Y:S02]  /*7450*/  USHF.R.U32.HI UR5, URZ, UR61, UR4 ;  /* 0x0000003dff057299 */ /* 0x000fe40008011604 */
[----:B------:R-:W-:Y:S02]  /*7460*/  USEL UR4, UR57, UR8, !UP0 ;  /* 0x0000000839047287 */ /* 0x000fe4000c000000 */
[----:B------:R-:W-:Y:S02]  /*7470*/  USHF.R.U32.HI UR8, URZ, UR14, UR6 ;  /* 0x0000000eff087299 */ /* 0x000fe40008011606 */
[----:B------:R-:W-:Y:S02]  /*7480*/  UIMAD.WIDE.U32 UR6, UR4, UR46, URZ ;  /* 0x0000002e040672a5 */ /* 0x000fe4000f8e00ff */
[----:B------:R-:W-:Y:S02]  /*7490*/  USEL UR9, UR9, UR5, !UP1 ;  /* 0x0000000509097287 */ /* 0x000fe4000c800000 */
[----:B------:R-:W-:Y:S02]  /*74a0*/  USEL UR8, UR36, UR8, !UP0 ;  /* 0x0000000824087287 */ /* 0x000fe4000c000000 */
[----:B------:R-:W-:Y:S01]  /*74b0*/  UIMAD.WIDE.U32 UR10, UR9, UR46, URZ ;  /* 0x0000002e090a72a5 */ /* 0x000fe2000f8e00ff */
[----:B------:R-:W-:Y:S01]  /*74c0*/  UMOV UR6, UR7 ;  /* 0x0000000700067c82 */ /* 0x000fe20008000000 */
[----:B------:R-:W-:Y:S01]  /*74d0*/  UMOV UR5, UR13 ;  /* 0x0000000d00057c82 */ /* 0x000fe20008000000 */
[----:B------:R-:W-:Y:S02]  /*74e0*/  @UP2 USHF.R.U32.HI UR4, URZ, UR47, UR6 ;  /* 0x0000002fff042299 */ /* 0x000fe40008011606 */
[----:B------:R-:W-:Y:S02]  /*74f0*/  USHF.R.U32.HI UR5, URZ, UR61, UR5 ;  /* 0x0000003dff057299 */ /* 0x000fe40008011605 */
[----:B------:R-:W-:Y:S02]  /*7500*/  UIMAD UR4, UR39, UR4, URZ ;  /* 0x00000004270472a4 */ /* 0x000fe4000f8e02ff */
[----:B------:R-:W-:Y:S02]  /*7510*/  USEL UR5, UR37, UR5, !UP1 ;  /* 0x0000000525057287 */ /* 0x000fe4000c800000 */
[----:B------:R-:W-:Y:S01]  /*7520*/  UISETP.GE.AND UP0, UPT, UR8, UR4, UPT ;  /* 0x000000040800728c */ /* 0x000fe2000bf06270 */
[----:B------:R-:W-:Y:S01]  /*7530*/  UMOV UR6, UR11 ;  /* 0x0000000b00067c82 */ /* 0x000fe20008000000 */
[----:B------:R-:W-:Y:S02]  /*7540*/  UIMAD.WIDE.U32 UR10, UR8, UR46, URZ ;  /* 0x0000002e080a72a5 */ /* 0x000fe4000f8e00ff */
[----:B------:R-:W-:Y:S04]  /*7550*/  @UP2 USHF.R.U32.HI UR9, URZ, UR47, UR6 ;  /* 0x0000002fff092299 */ /* 0x000fe80008011606 */
[----:B------:R-:W-:Y:S01]  /*7560*/  UIMAD UR6, UR39, UR9, URZ ;  /* 0x00000009270672a4 */ /* 0x000fe2000f8e02ff */
[----:B------:R-:W-:Y:S03]  /*7570*/  UMOV UR4, UR11 ;  /* 0x0000000b00047c82 */ /* 0x000fe60008000000 */
[----:B------:R-:W-:Y:S02]  /*7580*/  UISETP.GE.OR UP0, UPT, UR5, UR6, UP0 ;  /* 0x000000060500728c */ /* 0x000fe40008706670 */
[----:B------:R-:W-:Y:S02]  /*7590*/  USHF.R.U32.HI UR4, URZ, UR47, UR4 ;  /* 0x0000002fff047299 */ /* 0x000fe40008011604 */
[----:B------:R-:W-:Y:S02]  /*75a0*/  UIMAD.WIDE.U32 UR6, UR5, UR46, URZ ;  /* 0x0000002e050672a5 */ /* 0x000fe4000f8e00ff */
[----:B------:R-:W-:Y:S02]  /*75b0*/  USEL UR11, UR8, UR4, !UP2 ;  /* 0x00000004080b7287 */ /* 0x000fe4000d000000 */
[----:B------:R-:W-:Y:S02]  /*75c0*/  UIADD3 UR6, UPT, UPT, -UR5, URZ, URZ ;  /* 0x000000ff05067290 */ /* 0x000fe4000fffe1ff */
[----:B------:R-:W-:Y:S02]  /*75d0*/  UIADD3 UR10, UPT, UPT, -UR11, URZ, URZ ;  /* 0x000000ff0b0a7290 */ /* 0x000fe4000fffe1ff */
[----:B------:R-:W-:Y:S02]  /*75e0*/  UIMAD UR6, UR48, UR6, UR37 ;  /* 0x00000006300672a4 */ /* 0x000fe4000f8e0225 */
[----:B------:R-:W-:Y:S01]  /*75f0*/  UIMAD UR10, UR39, UR10, UR8 ;  /* 0x0000000a270a72a4 */ /* 0x000fe2000f8e0208 */
[----:B------:R-:W-:Y:S01]  /*7600*/  @!UP0 UMOV UR4, UR7 ;  /* 0x0000000700048c82 */ /* 0x000fe20008000000 */
[----:B------:R-:W-:Y:S02]  /*7610*/  UIADD3 UR7, UPT, UPT, -UR8, URZ, URZ ;  /* 0x000000ff08077290 */ /* 0x000fe4000fffe1ff */
[----:B------:R-:W-:Y:S04]  /*7620*/  @!UP0 USHF.R.U32.HI UR4, URZ, UR47, UR4 ;  /* 0x0000002fff048299 */ /* 0x000fe80008011604 */
[----:B------:R-:W-:Y:S04]  /*7630*/  @!UP0 USEL UR4, UR5, UR4, !UP2 ;  /* 0x0000000405048287 */ /* 0x000fe8000d000000 */
[----:B------:R-:W-:Y:S02]  /*7640*/  @!UP0 UIMAD UR9, UR9, UR10, UR4 ;  /* 0x0000000a090982a4 */ /* 0x000fe4000f8e0204 */
[----:B------:R-:W-:Y:S02]  /*7650*/  @!UP0 UIADD3 UR10, UPT, UPT, UR11, -UR4, URZ ;  /* 0x800000040b0a8290 */ /* 0x000fe4000fffe0ff */
[----:B------:R-:W-:Y:S02]  /*7660*/  UIMAD UR4, UR62, UR7, UR36 ;  /* 0x000000073e0472a4 */ /* 0x000fe4000f8e0224 */
[----:B------:R-:W-:Y:S03]  /*7670*/  @!UP0 UIMAD UR8, UR10, UR39, UR5 ;  /* 0x000000270a0882a4 */ /* 0x000fe6000f8e0205 */
[----:B------:R-:W-:Y:S02]  /*7680*/  @!UP0 UMOV UR5, UR9 ;  /* 0x0000000900058c82 */ /* 0x000fe40008000000 */
[----:B------:R-:W-:Y:S02]  /*7690*/  UIMAD UR37, UR5, UR48, UR6 ;  /* 0x00000030052572a4 */ /* 0x000fe4000f8e0206 */
[----:B------:R-:W-:Y:S11]  /*76a0*/  UIMAD UR36, UR8, UR62, UR4 ;  /* 0x0000003e082472a4 */ /* 0x000ff6000f8e0204 */
[----:B------:R-:W-:Y:S01]  /*76b0*/  @!UPT UIADD3 URZ, UPT, UPT, URZ, URZ, URZ ;  /* 0x000000fffffff290 */ /* 0x000fe2000fffe0ff */
.L_x_103:
[----:B------:R-:W1:Y:S01]  /*76c0*/  LDCU UR17, c[0x0][0x388] ;  /* 0x00007100ff1177ac */ /* 0x000e620008000800 */
[----:B------:R-:W-:Y:S01]  /*76d0*/  R2UR UR6, R2 ;  /* 0x00000000020672ca */ /* 0x000fe200000e0000 */
[----:B------:R-:W-:Y:S01]  /*76e0*/  IMAD.U32 R8, RZ, RZ, UR16 ;  /* 0x00000010ff087e24 */ /* 0x000fe2000f8e00ff */
[----:B------:R-:W-:Y:S01]  /*76f0*/  LEA R2, R22, UR49, 0x2 ;  /* 0x0000003116027c11 */ /* 0x000fe2000f8e10ff */
[----:B------:R-:W2:Y:S01]  /*7700*/  LDCU UR11, c[0x0][0x38c] ;  /* 0x00007180ff0b77ac */ /* 0x000ea20008000800 */
[----:B------:R-:W-:Y:S01]  /*7710*/  IABS R0, R0 ;  /* 0x0000000000007213 */ /* 0x000fe20000000000 */
[----:B------:R-:W-:Y:S01]  /*7720*/  BSSY.RECONVERGENT B6, `(.L_x_104) ;  /* 0x0000094000067945 */ /* 0x000fe20003800200 */
[----:B------:R-:W-:Y:S01]  /*7730*/  IABS R8, R8 ;  /* 0x0000000800087213 */ /* 0x000fe20000000000 */
[----:B------:R-:W-:Y:S01]  /*7740*/  USHF.L.U32 UR42, UR21, 0x7, URZ ;  /* 0x00000007152a7899 */ /* 0x000fe200080006ff */
[----:B------:R-:W5:Y:S01]  /*7750*/  LDL R2, [R2] ;  /* 0x0000000002027983 */ /* 0x000f620000100800 */
[----:B------:R-:W-:Y:S01]  /*7760*/  IMAD.MOV R0, RZ, RZ, -R0 ;  /* 0x000000ffff007224 */ /* 0x000fe200078e0a00 */
[----:B------:R-:W-:Y:S02]  /*7770*/  R2UR UR9, R8 ;  /* 0x00000000080972ca */ /* 0x000fe400000e0000 */
[----:B------:R-:W-:Y:S01]  /*7780*/  @P0 SHF.R.U32.HI R4, RZ, 0x10, R5 ;  /* 0x00000010ff040819 */ /* 0x000fe20000011605 */
[----:B------:R-:W3:Y:S01]  /*7790*/  I2F.RP R10, UR6 ;  /* 0x00000006000a7d06 */ /* 0x000ee20008209400 */
[----:B------:R-:W-:Y:S02]  /*77a0*/  R2UR UR18, R82 ;  /* 0x00000000521272ca */ /* 0x000fe400000e0000 */
[----:B------:R-:W-:Y:S02]  /*77b0*/  @P0 R2UR UR18, R4 ;  /* 0x00000000041202ca */ /* 0x000fe400000e0000 */
[----:B------:R-:W-:Y:S05]  /*77c0*/  LOP3.LUT P0, RZ, R62, 0x1b0, RZ, 0xc0, !PT ;  /* 0x000001b03eff7812 */ /* 0x000fea000780c0ff */
[----:B---3--:R-:W3:Y:S06]  /*77d0*/  MUFU.RCP R3, R10 ;  /* 0x0000000a00037308 */ /* 0x008eec0000001000 */
[----:B------:R-:W-:Y:S02]  /*77e0*/  IMAD.U32 R82, RZ, RZ, UR18 ;  /* 0x00000012ff527e24 */ /* 0x000fe4000f8e00ff */
[----:B---3--:R-:W-:Y:S04]  /*77f0*/  VIADD R9, R3, 0xffffffe ;  /* 0x0ffffffe03097836 */ /* 0x008fe80000000000 */
[----:B------:R-:W3:Y:S02]  /*7800*/  F2I.FTZ.U32.TRUNC.NTZ R3, R9 ;  /* 0x0000000900037305 */ /* 0x000ee4000021f000 */
[----:B---3--:R-:W-:Y:S01]  /*7810*/  R2UR UR5, R3 ;  /* 0x00000000030572ca */ /* 0x008fe200000e0000 */
[----:B-1----:R-:W-:Y:S05]  /*7820*/  IMAD.U32 R3, RZ, RZ, UR17 ;  /* 0x00000011ff037e24 */ /* 0x002fea000f8e00ff */
[----:B------:R-:W-:Y:S04]  /*7830*/  IABS R3, R3 ;  /* 0x0000000300037213 */ /* 0x000fe80000000000 */
[----:B------:R-:W-:Y:S03]  /*7840*/  R2UR UR7, R3 ;  /* 0x00000000030772ca */ /* 0x000fe600000e0000 */
[----:B------:R-:W-:Y:S04]  /*7850*/  UIADD3 UR4, UPT, UPT, URZ, -UR5, URZ ;  /* 0x80000005ff047290 */ /* 0x000fe8000fffe0ff */
[----:B------:R-:W-:Y:S03]  /*7860*/  UIMAD UR8, UR4, UR6, URZ ;  /* 0x00000006040872a4 */ /* 0x000fe6000f8e02ff */
[----:B------:R-:W-:Y:S02]  /*7870*/  UMOV UR4, URZ ;  /* 0x000000ff00047c82 */ /* 0x000fe40008000000 */
[----:B------:R-:W-:Y:S01]  /*7880*/  UIMAD.WIDE.U32 UR4, UR5, UR8, UR4 ;  /* 0x00000008050472a5 */ /* 0x000fe2000f8e0004 */
[----:B------:R-:W1:Y:S01]  /*7890*/  I2F.RP R8, UR7 ;  /* 0x0000000700087d06 */ /* 0x000e620008209400 */
[----:B------:R-:W-:Y:S05]  /*78a0*/  R2UR UR8, R0 ;  /* 0x00000000000872ca */ /* 0x000fea00000e0000 */
[----:B------:R-:W-:Y:S02]  /*78b0*/  UMOV UR4, UR5 ;  /* 0x0000000500047c82 */ /* 0x000fe40008000000 */
[----:B------:R-:W-:Y:S02]  /*78c0*/  UIMAD.WIDE.U32 UR4, UR4, UR9, URZ ;  /* 0x00000009040472a5 */ /* 0x000fe4000f8e00ff */
[----:B-1----:R-:W1:Y:S05]  /*78d0*/  MUFU.RCP R0, R8 ;  /* 0x0000000800007308 */ /* 0x002e6a0000001000 */
[----:B------:R-:W-:Y:S02]  /*78e0*/  UMOV UR43, UR5 ;  /* 0x00000005002b7c82 */ /* 0x000fe40008000000 */
[----:B------:R-:W-:Y:S04]  /*78f0*/  UIMAD UR4, UR43, UR8, UR9 ;  /* 0x000000082b0472a4 */ /* 0x000fe8000f8e0209 */
[----:B------:R-:W-:Y:S01]  /*7900*/  UISETP.GT.U32.AND UP0, UPT, UR6, UR4, UPT ;  /* 0x000000040600728c */ /* 0x000fe2000bf04070 */
[----:B-1----:R-:W-:Y:S10]  /*7910*/  VIADD R3, R0, 0xffffffe ;  /* 0x0ffffffe00037836 */ /* 0x002ff40000000000 */
[----:B------:R-:W-:Y:S02]  /*7920*/  @!UP0 UIADD3 UR4, UPT, UPT, UR4, -UR6, URZ ;  /* 0x8000000604048290 */ /* 0x000fe4000fffe0ff */
[----:B------:R-:W-:Y:S01]  /*7930*/  @!UP0 UIADD3 UR43, UPT, UPT, UR43, 0x1, URZ ;  /* 0x000000012b2b8890 */ /* 0x000fe2000fffe0ff */
[----:B------:R-:W1:Y:S01]  /*7940*/  F2I.FTZ.U32.TRUNC.NTZ R0, R3 ;  /* 0x0000000300007305 */ /* 0x000e62000021f000 */
[----:B------:R-:W-:Y:S02]  /*7950*/  UISETP.GE.U32.AND UP2, UPT, UR4, UR6, UPT ;  /* 0x000000060400728c */ /* 0x000fe4000bf46070 */
[----:B------:R-:W-:Y:S02]  /*7960*/  ULOP3.LUT UR4, UR16, UR55, URZ, 0x3c, !UPT ;  /* 0x0000003710047292 */ /* 0x000fe4000f8e3cff */
[----:B------:R-:W-:Y:S02]  /*7970*/  UISETP.NE.AND UP0, UPT, UR55, URZ, UPT ;  /* 0x000000ff3700728c */ /* 0x000fe4000bf05270 */
[----:B------:R-:W-:Y:S05]  /*7980*/  UISETP.GE.AND UP1, UPT, UR4, URZ, UPT ;  /* 0x000000ff0400728c */ /* 0x000fea000bf26270 */
[----:B------:R-:W-:Y:S01]  /*7990*/  @UP2 UIADD3 UR43, UPT, UPT, UR43, 0x1, URZ ;  /* 0x000000012b2b2890 */ /* 0x000fe2000fffe0ff */
[----:B-1----:R-:W-:Y:S05]  /*79a0*/  R2UR UR5, R0 ;  /* 0x00000000000572ca */ /* 0x002fea00000e0000 */
[----:B------:R-:W-:Y:S02]  /*79b0*/  @!UP1 UIADD3 UR43, UPT, UPT, -UR43, URZ, URZ ;  /* 0x000000ff2b2b9290 */ /* 0x000fe4000fffe1ff */
[----:B------:R-:W-:Y:S06]  /*79c0*/  @!UP0 ULOP3.LUT UR43, URZ, UR55, URZ, 0x33, !UPT ;  /* 0x00000037ff2b8292 */ /* 0x000fec000f8e33ff */
[----:B------:R-:W-:Y:S01]  /*79d0*/  IMAD.U32 R0, RZ, RZ, UR43 ;  /* 0x0000002bff007e24 */ /* 0x000fe2000f8e00ff */
[----:B------:R-:W-:Y:S04]  /*79e0*/  UIADD3 UR4, UPT, UPT, URZ, -UR5, URZ ;  /* 0x80000005ff047290 */ /* 0x000fe8000fffe0ff */
[----:B------:R-:W-:Y:S01]  /*79f0*/  IABS R0, R0 ;  /* 0x0000000000007213 */ /* 0x000fe20000000000 */
[----:B------:R-:W-:Y:S03]  /*7a00*/  UIMAD UR6, UR4, UR7, URZ ;  /* 0x00000007040672a4 */ /* 0x000fe6000f8e02ff */
[----:B------:R-:W-:Y:S01]  /*7a10*/  R2UR UR8, R0 ;  /* 0x00000000000872ca */ /* 0x000fe200000e0000 */
[----:B------:R-:W-:Y:S01]  /*7a20*/  UMOV UR4, URZ ;  /* 0x000000ff00047c82 */ /* 0x000fe20008000000 */
[----:B--2---:R-:W-:Y:S01]  /*7a30*/  IMAD.U32 R0, RZ, RZ, UR11 ;  /* 0x0000000bff007e24 */ /* 0x004fe2000f8e00ff */
[----:B------:R-:W-:Y:S04]  /*7a40*/  UIMAD.WIDE.U32 UR4, UR5, UR6, UR4 ;  /* 0x00000006050472a5 */ /* 0x000fe8000f8e0004 */
[----:B------:R-:W-:Y:S03]  /*7a50*/  IABS R9, R0 ;  /* 0x0000000000097213 */ /* 0x000fe60000000000 */
[----:B------:R-:W-:Y:S01]  /*7a60*/  UMOV UR4, UR5 ;  /* 0x0000000500047c82 */ /* 0x000fe20008000000 */
[----:B------:R-:W1:Y:S02]  /*7a70*/  I2F.RP R0, R9 ;  /* 0x0000000900007306 */ /* 0x000e640000209400 */
[----:B------:R-:W-:Y:S07]  /*7a80*/  UIMAD.WIDE.U32 UR4, UR4, UR8, URZ ;  /* 0x00000008040472a5 */ /* 0x000fee000f8e00ff */
[----:B------:R-:W-:Y:S02]  /*7a90*/  UMOV UR44, UR5 ;  /* 0x00000005002c7c82 */ /* 0x000fe40008000000 */
[----:B------:R-:W-:Y:S04]  /*7aa0*/  UIADD3 UR4, UPT, UPT, -UR44, URZ, URZ ;  /* 0x000000ff2c047290 */ /* 0x000fe8000fffe1ff */
[----:B------:R-:W-:Y:S01]  /*7ab0*/  UIMAD UR4, UR7, UR4, UR8 ;  /* 0x00000004070472a4 */ /* 0x000fe2000f8e0208 */
[----:B-1----:R-:W1:Y:S03]  /*7ac0*/  MUFU.RCP R0, R0 ;  /* 0x0000000000007308 */ /* 0x002e660000001000 */
[----:B------:R-:W-:Y:S11]  /*7ad0*/  UISETP.GT.U32.AND UP0, UPT, UR7, UR4, UPT ;  /* 0x000000040700728c */ /* 0x000ff6000bf04070 */
[----:B------:R-:W-:Y:S02]  /*7ae0*/  @!UP0 UIADD3 UR4, UPT, UPT, UR4, -UR7, URZ ;  /* 0x8000000704048290 */ /* 0x000fe4000fffe0ff */
[----:B------:R-:W-:Y:S01]  /*7af0*/  @!UP0 UIADD3 UR44, UPT, UPT, UR44, 0x1, URZ ;  /* 0x000000012c2c8890 */ /* 0x000fe2000fffe0ff */
[----:B-1----:R-:W-:Y:S01]  /*7b00*/  VIADD R10, R0, 0xffffffe ;  /* 0x0ffffffe000a7836 */ /* 0x002fe20000000000 */
[----:B------:R-:W-:Y:S02]  /*7b10*/  UISETP.GE.U32.AND UP1, UPT, UR4, UR7, UPT ;  /* 0x000000070400728c */ /* 0x000fe4000bf26070 */
[----:B------:R-:W-:Y:S01]  /*7b20*/  ULOP3.LUT UR4, UR43, UR17, URZ, 0x3c, !UPT ;  /* 0x000000112b047292 */ /* 0x000fe2000f8e3cff */
[----:B------:R-:W1:Y:S03]  /*7b30*/  F2I.FTZ.U32.TRUNC.NTZ R11, R10 ;  /* 0x0000000a000b7305 */ /* 0x000e66000021f000 */
[----:B------:R-:W-:Y:S05]  /*7b40*/  UISETP.GE.AND UP0, UPT, UR4, URZ, UPT ;  /* 0x000000ff0400728c */ /* 0x000fea000bf06270 */
[----:B------:R-:W-:Y:S02]  /*7b50*/  @UP1 UIADD3 UR44, UPT, UPT, UR44, 0x1, URZ ;  /* 0x000000012c2c1890 */ /* 0x000fe4000fffe0ff */
[----:B------:R-:W-:Y:S04]  /*7b60*/  UISETP.NE.AND UP1, UPT, UR17, URZ, UPT ;  /* 0x000000ff1100728c */ /* 0x000fe8000bf25270 */
[----:B------:R-:W-:Y:S01]  /*7b70*/  @!UP0 UIADD3 UR44, UPT, UPT, -UR44, URZ, URZ ;  /* 0x000000ff2c2c8290 */ /* 0x000fe2000fffe1ff */
[--C-:B-1----:R-:W-:Y:S02]  /*7b80*/  IMAD.MOV R8, RZ, RZ, -R11.reuse ;  /* 0x000000ffff087224 */ /* 0x102fe400078e0a0b */
[----:B------:R-:W-:Y:S02]  /*7b90*/  IMAD.MOV.U32 R10, RZ, RZ, RZ ;  /* 0x000000ffff0a7224 */ /* 0x000fe400078e00ff */
[----:B------:R-:W-:Y:S02]  /*7ba0*/  IMAD R3, R8, R9, RZ ;  /* 0x0000000908037224 */ /* 0x000fe400078e02ff */
[----:B------:R-:W-:Y:S02]  /*7bb0*/  @!UP1 ULOP3.LUT UR44, URZ, UR17, URZ, 0x33, !UPT ;  /* 0x00000011ff2c9292 */ /* 0x000fe4000f8e33ff */
[----:B------:R-:W-:Y:S01]  /*7bc0*/  UISETP.NE.AND UP1, UPT, UR38, 0x1, UPT ;  /* 0x000000012600788c */ /* 0x000fe2000bf25270 */
[----:B------:R-:W-:Y:S04]  /*7bd0*/  IMAD.HI.U32 R11, R11, R3, R10 ;  /* 0x000000030b0b7227 */ /* 0x000fe800078e000a */
[----:B------:R-:W-:Y:S05]  /*7be0*/  IMAD.U32 R0, RZ, RZ, UR44 ;  /* 0x0000002cff007e24 */ /* 0x000fea000f8e00ff */
[----:B------:R-:W-:Y:S01]  /*7bf0*/  IABS R0, R0 ;  /* 0x0000000000007213 */ /* 0x000fe20000000000 */
[----:B------:R-:W1:Y:S04]  /*7c00*/  @!UP1 LDCU.128 UR12, c[0x0][0xc10] ;  /* 0x00018200ff0c97ac */ /* 0x000e680008000c00 */
[----:B------:R-:W-:Y:S01]  /*7c10*/  IMAD.HI.U32 R11, R11, R0, RZ ;  /* 0x000000000b0b7227 */ /* 0x000fe200078e00ff */
[----:B------:R-:W2:Y:S03]  /*7c20*/  @!UP1 LDCU UR10, c[0x0][0xc20] ;  /* 0x00018400ff0a97ac */ /* 0x000ea60008000800 */
[----:B------:R-:W-:Y:S01]  /*7c30*/  IMAD.MOV R3, RZ, RZ, -R11 ;  /* 0x000000ffff037224 */ /* 0x000fe200078e0a0b */
[----:B------:R-:W3:Y:S03]  /*7c40*/  @!UP1 LDCU UR5, c[0x0][0xc0c] ;  /* 0x00018180ff0597ac */ /* 0x000ee60008000800 */
[C---:B------:R-:W-:Y:S01]  /*7c50*/  IMAD R0, R9.reuse, R3, R0 ;  /* 0x0000000309007224 */ /* 0x040fe200078e0200 */
[----:B-1----:R-:W-:Y:S04]  /*7c60*/  UIMAD.WIDE.U32 UR6, UR36, UR15, URZ ;  /* 0x0000000f240672a5 */ /* 0x002fe8000f8e00ff */
[----:B------:R-:W-:Y:S01]  /*7c70*/  ISETP.GT.U32.AND P1, PT, R9, R0, PT ;  /* 0x000000000900720c */ /* 0x000fe20003f24070 */
[----:B------:R-:W-:Y:S02]  /*7c80*/  UIMAD.WIDE.U32 UR8, UR37, UR12, URZ ;  /* 0x0000000c250872a5 */ /* 0x000fe4000f8e00ff */
[----:B------:R-:W-:Y:S02]  /*7c90*/  @!UP1 UISETP.NE.AND UP0, UPT, UR14, 0x1, UPT ;  /* 0x000000010e00988c */ /* 0x000fe4000bf05270 */
[----:B------:R-:W-:Y:S01]  /*7ca0*/  ULOP3.LUT UR8, UR44, UR11, URZ, 0x3c, !UPT ;  /* 0x0000000b2c087292 */ /* 0x000fe2000f8e3cff */
[----:B------:R-:W-:Y:S02]  /*7cb0*/  @!UP1 UMOV UR6, UR7 ;  /* 0x0000000700069c82 */ /* 0x000fe40008000000 */
[----:B------:R-:W-:Y:S01]  /*7cc0*/  @!UP1 UMOV UR4, UR9 ;  /* 0x0000000900049c82 */ /* 0x000fe20008000000 */
[----:B--2---:R-:W-:Y:S02]  /*7cd0*/  @!UP1 USHF.R.U32.HI UR6, URZ, UR10, UR6 ;  /* 0x0000000aff069299 */ /* 0x004fe40008011606 */
[----:B---3--:R-:W-:Y:S02]  /*7ce0*/  @!UP1 UISETP.NE.AND UP2, UPT, UR5, 0x1, UPT ;  /* 0x000000010500988c */ /* 0x008fe4000bf45270 */
[----:B------:R-:W-:Y:S01]  /*7cf0*/  @!UP1 USHF.R.U32.HI UR4, URZ, UR13, UR4 ;  /* 0x0000000dff049299 */ /* 0x000fe20008011604 */
[----:B------:R-:W-:Y:S01]  /*7d00*/  @!P1 IMAD.IADD R0, R0, 0x1, -R9 ;  /* 0x0000000100009824 */ /* 0x000fe200078e0a09 */
[----:B------:R-:W-:Y:S01]  /*7d10*/  @!UP1 USEL UR6, UR36, UR6, !UP0 ;  /* 0x0000000624069287 */ /* 0x000fe2000c000000 */
[----:B------:R-:W-:Y:S01]  /*7d20*/  @!P1 VIADD R11, R11, 0x1 ;  /* 0x000000010b0b9836 */ /* 0x000fe20000000000 */
[----:B------:R-:W-:Y:S02]  /*7d30*/  @!UP1 USEL UR7, UR37, UR4, !UP2 ;  /* 0x0000000425079287 */ /* 0x000fe4000d000000 */
[----:B------:R-:W-:Y:S01]  /*7d40*/  UISETP.GE.AND UP0, UPT, UR8, URZ, UPT ;  /* 0x000000ff0800728c */ /* 0x000fe2000bf06270 */
[----:B------:R-:W-:Y:S01]  /*7d50*/  ISETP.GE.U32.AND P2, PT, R0, R9, PT ;  /* 0x000000090000720c */ /* 0x000fe20003f46070 */
[----:B------:R-:W-:Y:S02]  /*7d60*/  UISETP.NE.AND UP2, UPT, UR11, URZ, UPT ;  /* 0x000000ff0b00728c */ /* 0x000fe4000bf45270 */
[----:B------:R-:W-:Y:S02]  /*7d70*/  @!UP1 UIADD3 UR4, UPT, UPT, -UR7, UR6, URZ ;  /* 0x0000000607049290 */ /* 0x000fe4000fffe1ff */
[----:B------:R-:W-:Y:S02]  /*7d80*/  @!UP1 UIADD3 UR6, UPT, UPT, UR7, -UR6, URZ ;  /* 0x8000000607069290 */ /* 0x000fe4000fffe0ff */
[----:B------:R-:W-:Y:S02]  /*7d90*/  UIADD3 UR7, UPT, UPT, -UR43, URZ, URZ ;  /* 0x000000ff2b077290 */ /* 0x000fe4000fffe1ff */
[----:B------:R-:W-:Y:S02]  /*7da0*/  @!UP1 UIMAD UR37, UR4, UR5, UR37 ;  /* 0x00000005042592a4 */ /* 0x000fe4000f8e0225 */
[----:B------:R-:W-:Y:S02]  /*7db0*/  UIMAD UR4, UR55, UR7, UR16 ;  /* 0x00000007370472a4 */ /* 0x000fe4000f8e0210 */
[----:B------:R-:W-:Y:S01]  /*7dc0*/  @!UP1 UIMAD UR36, UR6, UR14, UR36 ;  /* 0x0000000e062492a4 */ /* 0x000fe2000f8e0224 */
[----:B------:R-:W-:Y:S01]  /*7dd0*/  @P2 VIADD R11, R11, 0x1 ;  /* 0x000000010b0b2836 */ /* 0x000fe20000000000 */
[----:B------:R-:W-:Y:S02]  /*7de0*/  USHF.L.U32 UR54, UR4, 0x7, URZ ;  /* 0x0000000704367899 */ /* 0x000fe400080006ff */
[----:B------:R-:W-:Y:S02]  /*7df0*/  UIADD3 UR4, UPT, UPT, -UR44, URZ, URZ ;  /* 0x000000ff2c047290 */ /* 0x000fe4000fffe1ff */
[----:B------:R-:W-:Y:S02]  /*7e00*/  R2UR UR45, R11 ;  /* 0x000000000b2d72ca */ /* 0x000fe400000e0000 */
[----:B------:R-:W-:Y:S11]  /*7e10*/  UIMAD UR43, UR17, UR4, UR43 ;  /* 0x00000004112b72a4 */ /* 0x000ff6000f8e022b */
[----:B------:R-:W-:Y:S02]  /*7e20*/  @!UP0 UIADD3 UR45, UPT, UPT, -UR45, URZ, URZ ;  /* 0x000000ff2d2d8290 */ /* 0x000fe4000fffe1ff */
[----:B------:R-:W-:Y:S04]  /*7e30*/  @!UP2 ULOP3.LUT UR45, URZ, UR11, URZ, 0x33, !UPT ;  /* 0x0000000bff2da292 */ /* 0x000fe8000f8e33ff */
[----:B------:R-:W-:Y:S04]  /*7e40*/  UIADD3 UR5, UPT, UPT, -UR45, URZ, URZ ;  /* 0x000000ff2d057290 */ /* 0x000fe8000fffe1ff */
[----:B------:R-:W-:Y:S01]  /*7e50*/  UIMAD UR44, UR11, UR5, UR44 ;  /* 0x000000050b2c72a4 */ /* 0x000fe2000f8e022c */
[----:B------:R-:W-:Y:S11]  /*7e60*/  @!P0 BRA `(.L_x_105) ;  /* 0x00000000007c8947 */ /* 0x000ff60003800000 */
[----:B------:R-:W1:Y:S01]  /*7e70*/  LDCU.64 UR8, c[0x4][0x80] ;  /* 0x01001000ff0877ac */ /* 0x000e620008000a00 */
[----:B------:R-:W-:Y:S01]  /*7e80*/  MOV R16, 0x0 ;  /* 0x0000000000107802 */ /* 0x000fe20000000f00 */
[----:B------:R-:W-:Y:S02]  /*7e90*/  HFMA2 R12, -RZ, RZ, 0, 5.9604644775390625e-08 ;  /* 0x00000001ff0c7431 */ /* 0x000fe400000001ff */
[----:B------:R-:W-:Y:S01]  /*7ea0*/  IMAD.MOV.U32 R8, RZ, RZ, 0x70 ;  /* 0x00000070ff087424 */ /* 0x000fe200078e00ff */
[----:B------:R2:W3:Y:S01]  /*7eb0*/  LDC.64 R14, c[0x4][R16] ;  /* 0x01000000100e7b82 */ /* 0x0004e20000000a00 */
[----:B------:R-:W4:Y:S01]  /*7ec0*/  LDCU.64 UR6, c[0x4][0x88] ;  /* 0x01001100ff0677ac */ /* 0x000f220008000a00 */
[----:B------:R-:W-:Y:S01]  /*7ed0*/  IMAD.MOV.U32 R13, RZ, RZ, RZ ;  /* 0x000000ffff0d7224 */ /* 0x000fe200078e00ff */
[----:B------:R-:W2:Y:S01]  /*7ee0*/  LDCU.64 UR4, c[0x4][0x8] ;  /* 0x01000100ff0477ac */ /* 0x000ea20008000a00 */
[----:B-1----:R-:W-:Y:S01]  /*7ef0*/  MOV R5, UR9 ;  /* 0x0000000900057c02 */ /* 0x002fe20008000f00 */
[----:B------:R-:W-:Y:S01]  /*7f00*/  IMAD.U32 R4, RZ, RZ, UR8 ;  /* 0x00000008ff047e24 */ /* 0x000fe2000f8e00ff */
[----:B----4-:R-:W-:Y:S01]  /*7f10*/  MOV R7, UR7 ;  /* 0x0000000700077c02 */ /* 0x010fe20008000f00 */
[----:B------:R-:W-:Y:S01]  /*7f20*/  IMAD.U32 R6, RZ, RZ, UR6 ;  /* 0x00000006ff067e24 */ /* 0x000fe2000f8e00ff */
[----:B--2---:R-:W-:Y:S01]  /*7f30*/  MOV R11, UR5 ;  /* 0x00000005000b7c02 */ /* 0x004fe20008000f00 */
[----:B------:R-:W-:Y:S02]  /*7f40*/  IMAD.U32 R10, RZ, RZ, UR4 ;  /* 0x00000004ff0a7e24 */ /* 0x000fe4000f8e00ff */
[----:B------:R-:W-:Y:S07]  /*7f50*/  LEPC R20, `(.L_x_106) ;  /* 0x000000001014794e */ /* 0x000fee0000000000 */
[----:B---3-5:R-:W-:Y:S05]  /*7f60*/  CALL.ABS.NOINC R14 ;  /* 0x000000000e007343 */ /* 0x028fea0003c00000 */
.L_x_106:
[----:B------:R-:W1:Y:S01]  /*7f70*/  LDCU.64 UR8, c[0x4][0x80] ;  /* 0x01001000ff0877ac */ /* 0x000e620008000a00 */
[----:B------:R-:W2:Y:S01]  /*7f80*/  LDC.64 R16, c[0x4][R16] ;  /* 0x0100000010107b82 */ /* 0x000ea20000000a00 */
[----:B------:R-:W-:Y:S02]  /*7f90*/  HFMA2 R12, -RZ, RZ, 0, 5.9604644775390625e-08 ;  /* 0x00000001ff0c7431 */ /* 0x000fe400000001ff */
[----:B------:R-:W-:Y:S02]  /*7fa0*/  IMAD.MOV.U32 R8, RZ, RZ, 0x70 ;  /* 0x00000070ff087424 */ /* 0x000fe400078e00ff */
[----:B------:R-:W-:Y:S01]  /*7fb0*/  IMAD.MOV.U32 R13, RZ, RZ, RZ ;  /* 0x000000ffff0d7224 */ /* 0x000fe200078e00ff */
[----:B------:R-:W3:Y:S01]  /*7fc0*/  LDCU.64 UR6, c[0x4][0x88] ;  /* 0x01001100ff0677ac */ /* 0x000ee20008000a00 */
[----:B------:R-:W4:Y:S01]  /*7fd0*/  LDCU.64 UR4, c[0x4][0x8] ;  /* 0x01000100ff0477ac */ /* 0x000f220008000a00 */
[----:B-1----:R-:W-:Y:S02]  /*7fe0*/  MOV R4, UR8 ;  /* 0x0000000800047c02 */ /* 0x002fe40008000f00 */
[----:B------:R-:W-:Y:S02]  /*7ff0*/  MOV R5, UR9 ;  /* 0x0000000900057c02 */ /* 0x000fe40008000f00 */
[----:B---3--:R-:W-:Y:S01]  /*8000*/  MOV R7, UR7 ;  /* 0x0000000700077c02 */ /* 0x008fe20008000f00 */
[----:B------:R-:W-:Y:S01]  /*8010*/  IMAD.U32 R6, RZ, RZ, UR6 ;  /* 0x00000006ff067e24 */ /* 0x000fe2000f8e00ff */
[----:B----4-:R-:W-:Y:S01]  /*8020*/  MOV R11, UR5 ;  /* 0x00000005000b7c02 */ /* 0x010fe20008000f00 */
[----:B------:R-:W-:Y:S02]  /*8030*/  IMAD.U32 R10, RZ, RZ, UR4 ;  /* 0x00000004ff0a7e24 */ /* 0x000fe4000f8e00ff */
[----:B------:R-:W-:Y:S07]  /*8040*/  LEPC R20, `(.L_x_105) ;  /* 0x000000001014794e */ /* 0x000fee0000000000 */
[----:B--2---:R-:W-:Y:S05]  /*8050*/  CALL.ABS.NOINC R16 ;  /* 0x0000000010007343 */ /* 0x004fea0003c00000 */
.L_x_105:
[----:B------:R-:W-:Y:S05]  /*8060*/  BSYNC.RECONVERGENT B6 ;  /* 0x0000000000067941 */ /* 0x000fea0003800200 */
.L_x_104:
[----:B------:R-:W-:Y:S02]  /*8070*/  R2UR UR8, R77 ;  /* 0x000000004d0872ca */ /* 0x000fe400000e0000 */
[----:B------:R-:W-:Y:S02]  /*8080*/  R2UR UR7, R73 ;  /* 0x00000000490772ca */ /* 0x000fe400000e0000 */
[----:B------:R-:W-:Y:S02]  /*8090*/  R2UR UR6, R72 ;  /* 0x00000000480672ca */ /* 0x000fe400000e0000 */
[----:B------:R-:W-:Y:S02]  /*80a0*/  R2UR UR5, R71 ;  /* 0x00000000470572ca */ /* 0x000fe400000e0000 */
[----:B------:R-:W-:Y:S02]  /*80b0*/  R2UR UR4, R70 ;  /* 0x00000000460472ca */ /* 0x000fe400000e0000 */
[----:B------:R-:W-:Y:S03]  /*80c0*/  ISETP.NE.U32.AND P4, PT, R60, RZ, PT ;  /* 0x000000ff3c00720c */ /* 0x000fe60003f85070 */
[----:B------:R-:W-:Y:S01]  /*80d0*/  UISETP.NE.AND UP2, UPT, UR8, URZ, UPT ;  /* 0x000000ff0800728c */ /* 0x000fe2000bf45270 */
[----:B------:R-:W-:Y:S01]  /*80e0*/  ISETP.NE.AND.EX P4, PT, R61, RZ, PT, P4 ;  /* 0x000000ff3d00720c */ /* 0x000fe20003f85340 */
[----:B------:R-:W-:Y:S04]  /*80f0*/  UISETP.NE.U32.AND UP0, UPT, UR7, URZ, UPT ;  /* 0x000000ff0700728c */ /* 0x000fe8000bf05070 */
[----:B------:R-:W-:Y:S01]  /*8100*/  ISETP.NE.U32.AND P2, PT, RZ, UR5, PT ;  /* 0x00000005ff007c0c */ /* 0x000fe2000bf45070 */
[----:B------:R-:W-:Y:S01]  /*8110*/  UISETP.NE.AND.EX UP1, UPT, UR6, URZ, UPT, UP0 ;  /* 0x000000ff0600728c */ /* 0x000fe2000bf25300 */
[----:B------:R-:W-:Y:S01]  /*8120*/  PLOP3.LUT P1, PT, PT, PT, UP2, 0x80, 0x8 ;  /* 0x000000000008781c */ /* 0x000fe20003f2f028 */
[----:B------:R-:W-:Y:S01]  /*8130*/  UPLOP3.LUT UP0, UPT, UPT, UPT, UPT, 0x40, 0x4 ;  /* 0x000000000004789c */ /* 0x000fe20003f0e870 */
[----:B------:R-:W-:Y:S01]  /*8140*/  ISETP.NE.AND.EX P2, PT, RZ, UR4, PT, P2 ;  /* 0x00000004ff007c0c */ /* 0x000fe2000bf45320 */
[----:B------:R-:W-:Y:S06]  /*8150*/  @UP2 UPLOP3.LUT UP0, UPT, UPT, UPT, UP1, 0x80, 0x8 ;  /* 0x000000000008289c */ /* 0x000fec0003f0f010 */
[----:B------:R-:W-:Y:S01]  /*8160*/  PLOP3.LUT P0, PT, PT, PT, UP0, 0x80, 0x8 ;  /* 0x000000000008781c */ /* 0x000fe20003f0f008 */
[----:B------:R-:W-:Y:S01]  /*8170*/  @!UPT UIADD3 URZ, UPT, UPT, URZ, URZ, URZ ;  /* 0x000000fffffff290 */ /* 0x000fe2000fffe0ff */
[----:B------:R-:W-:Y:S11]  /*8180*/  BRA.U !UP1, `(.L_x_107) ;  /* 0x0000000109487547 */ /* 0x000ff6000b800000 */
[----:B------:R-:W1:Y:S01]  /*8190*/  LDCU.64 UR8, c[0x0][0x358] ;  /* 0x00006b00ff0877ac */ /* 0x000e620008000a00 */
[----:B------:R-:W-:Y:S01]  /*81a0*/  R2UR UR5, R71 ;  /* 0x00000000470572ca */ /* 0x000fe200000e0000 */
[----:B------:R-:W-:Y:S01]  /*81b0*/  IMAD.MOV.U32 R68, RZ, RZ, 0x1 ;  /* 0x00000001ff447424 */ /* 0x000fe200078e00ff */
[----:B------:R-:W-:Y:S01]  /*81c0*/  R2UR UR4, R70 ;  /* 0x00000000460472ca */ /* 0x000fe200000e0000 */
[----:B------:R-:W-:Y:S01]  /*81d0*/  IMAD.MOV.U32 R0, RZ, RZ, 0x1 ;  /* 0x00000001ff007424 */ /* 0x000fe200078e00ff */
[----:B------:R-:W-:Y:S09]  /*81e0*/  R2UR UR6, R73 ;  /* 0x00000000490672ca */ /* 0x000ff200000e0000 */
[----:B------:R-:W-:Y:S04]  /*81f0*/  UISETP.NE.U32.AND UP0, UPT, UR5, URZ, UPT ;  /* 0x000000ff0500728c */ /* 0x000fe8000bf05070 */
[----:B------:R-:W-:Y:S06]  /*8200*/  UISETP.NE.AND.EX UP0, UPT, UR4, URZ, UPT, UP0 ;  /* 0x000000ff0400728c */ /* 0x000fec000bf05300 */
[----:B------:R-:W-:Y:S05]  /*8210*/  PLOP3.LUT P3, PT, PT, PT, UP0, 0x80, 0x8 ;  /* 0x000000000008781c */ /* 0x000fea0003f6f008 */
[----:B------:R-:W2:Y:S01]  /*8220*/  @UP0 LDCU.64 UR4, c[0x0][0x988] ;  /* 0x00013100ff0407ac */ /* 0x000ea20008000a00 */
[----:B------:R-:W-:Y:S07]  /*8230*/  @UP0 UIMAD UR6, UR51, UR6, URZ ;  /* 0x00000006330602a4 */ /* 0x000fee000f8e02ff */
[----:B------:R-:W-:Y:S01]  /*8240*/  @!P3 PRMT R68, R0, 0x7610, R68 ;  /* 0x000076100044b816 */ /* 0x000fe20000000044 */
[----:B--2---:R-:W-:Y:S06]  /*8250*/  @UP0 UIMAD.WIDE UR4, UR6, 0x4, UR4 ;  /* 0x00000004060408a5 */ /* 0x004fec000f8e0204 */
[----:B------:R-:W-:Y:S02]  /*8260*/  IMAD.U32 R4, RZ, RZ, UR4 ;  /* 0x00000004ff047e24 */ /* 0x000fe4000f8e00ff */
[----:B------:R-:W-:Y:S03]  /*8270*/  IMAD.U32 R5, RZ, RZ, UR5 ;  /* 0x00000005ff057e24 */ /* 0x000fe6000f8e00ff */
[----:B------:R-:W2:Y:S02]  /*8280*/  @!UP0 LDCU UR4, c[0x0][0x980] ;  /* 0x00013000ff0487ac */ /* 0x000ea40008000800 */
[----:B-1---5:R1:W5:Y:S02]  /*8290*/  @P3 LDG.E R27, desc[UR8][R4.64] ;  /* 0x00000008041b3981 */ /* 0x022364000c1e1900 */
[----:B-12---:R-:W-:Y:S02]  /*82a0*/  @!P3 IMAD.U32 R27, RZ, RZ, UR4 ;  /* 0x00000004ff1bbe24 */ /* 0x006fe4000f8e00ff */
.L_x_107:
[----:B------:R-:W-:Y:S05]  /*82b0*/  @!P4 BRA `(.L_x_108) ;  /* 0x000000000024c947 */ /* 0x000fea0003800000 */
[----:B------:R-:W-:Y:S01]  /*82c0*/  ISETP.NE.U32.AND P3, PT, R42, RZ, PT ;  /* 0x000000ff2a00720c */ /* 0x000fe20003f65070 */
[----:B------:R-:W1:Y:S03]  /*82d0*/  LDCU.64 UR4, c[0x0][0x358] ;  /* 0x00006b00ff0477ac */ /* 0x000e660008000a00 */
[----:B------:R-:W-:Y:S11]  /*82e0*/  ISETP.NE.AND.EX P3, PT, R43, RZ, PT, P3 ;  /* 0x000000ff2b00720c */ /* 0x000ff60003f65330 */
[----:B------:R-:W-:Y:S02]  /*82f0*/  @!UPT UIADD3 URZ, UPT, UPT, URZ, URZ, URZ ;  /* 0x000000fffffff290 */ /* 0x000fe4000fffe0ff */
[----:B------:R-:W2:Y:S01]  /*8300*/  @P3 LDC.64 R4, c[0x0][0x9a8] ;  /* 0x00026a00ff043b82 */ /* 0x000ea20000000a00 */
[----:B------:R-:W-:Y:S04]  /*8310*/  @P3 IMAD R0, R60, UR51, RZ ;  /* 0x000000333c003c24 */ /* 0x000fe8000f8e02ff */
[----:B--2---:R-:W-:Y:S05]  /*8320*/  @P3 IMAD.WIDE R4, R0, 0x4, R4 ;  /* 0x0000000400043825 */ /* 0x004fea00078e0204 */
[----:B-1---5:R1:W5:Y:S02]  /*8330*/  @P3 LDG.E R24, desc[UR4][R4.64] ;  /* 0x0000000404183981 */ /* 0x022364000c1e1900 */
[----:B-1----:R-:W2:Y:S02]  /*8340*/  @!P3 LDC R24, c[0x0][0x9a0] ;  /* 0x00026800ff18bb82 */ /* 0x002ea40000000800 */
.L_x_108:
[----:B-----5:R-:W-:Y:S01]  /*8350*/  FSETP.NEU.AND P3, PT, R27, RZ, PT ;  /* 0x000000ff1b00720b */ /* 0x020fe20003f6d000 */
[----:B------:R-:W-:Y:S01]  /*8360*/  BSSY B1, `(.L_x_109) ;  /* 0x0000038000017945 */ /* 0x000fe20003800000 */
[----:B------:R-:W-:Y:S01]  /*8370*/  SEL R4, RZ, 0xffffffff, P2 ;  /* 0xffffffffff047807 */ /* 0x000fe20001000000 */
[----:B------:R-:W-:Y:S01]  /*8380*/  IMAD.MOV.U32 R87, RZ, RZ, 0x1 ;  /* 0x00000001ff577424 */ /* 0x000fe200078e00ff */
[----:B------:R-:W-:Y:S01]  /*8390*/  @P1 LOP3.LUT P2, RZ, R68, 0xff, RZ, 0xc0, !PT ;  /* 0x000000ff44ff1812 */ /* 0x000fe2000784c0ff */
[----:B------:R-:W-:Y:S01]  /*83a0*/  IMAD.IADD R25, R23, 0x1, R2 ;  /* 0x0000000117197824 */ /* 0x000fe200078e0202 */
[----:B------:R-:W-:Y:S01]  /*83b0*/  @P1 SEL R3, RZ, 0xffffffff, P3 ;  /* 0xffffffffff031807 */ /* 0x000fe20001800000 */
[----:B------:R-:W-:Y:S01]  /*83c0*/  IMAD R84, R66, -0x10, R79 ;  /* 0xfffffff042547824 */ /* 0x000fe200078e024f */
[----:B------:R-:W-:Y:S01]  /*83d0*/  LEA R85, R22, UR50, 0x3 ;  /* 0x0000003216557c11 */ /* 0x000fe2000f8e18ff */
[----:B------:R-:W-:Y:S01]  /*83e0*/  IMAD.MOV.U32 R86, RZ, RZ, RZ ;  /* 0x000000ffff567224 */ /* 0x000fe200078e00ff */
[----:B------:R-:W-:Y:S02]  /*83f0*/  @P0 SEL R3, R4, R3, !P2 ;  /* 0x0000000304030207 */ /* 0x000fe40005000000 */
[----:B------:R-:W-:Y:S02]  /*8400*/  CS2R R46, SRZ ;  /* 0x00000000002e7805 */ /* 0x000fe4000001ff00 */
[----:B------:R-:W-:Y:S02]  /*8410*/  SHF.L.U32 R0, R64, 0x1f, RZ ;  /* 0x0000001f40007819 */ /* 0x000fe400000006ff */
[----:B------:R-:W-:Y:S02]  /*8420*/  CS2R R44, SRZ ;  /* 0x00000000002c7805 */ /* 0x000fe4000001ff00 */
[----:B------:R-:W-:Y:S02]  /*8430*/  @P1 LOP3.LUT R3, R3, 0x1, RZ, 0xc0, !PT ;  /* 0x0000000103031812 */ /* 0x000fe400078ec0ff */
[----:B------:R-:W-:Y:S02]  /*8440*/  CS2R R50, SRZ ;  /* 0x0000000000327805 */ /* 0x000fe4000001ff00 */
[----:B------:R-:W-:Y:S02]  /*8450*/  PLOP3.LUT P2, PT, PT, PT, UP1, 0x80, 0x8 ;  /* 0x000000000008781c */ /* 0x000fe40003f4f018 */
[----:B------:R-:W-:Y:S02]  /*8460*/  CS2R R48, SRZ ;  /* 0x0000000000307805 */ /* 0x000fe4000001ff00 */
[----:B------:R-:W-:Y:S02]  /*8470*/  ISETP.NE.U32.OR P5, PT, R3, 0x1, !P1 ;  /* 0x000000010300780c */ /* 0x000fe40004fa5470 */
[----:B------:R-:W-:Y:S02]  /*8480*/  CS2R R54, SRZ ;  /* 0x0000000000367805 */ /* 0x000fe4000001ff00 */
[----:B------:R-:W-:Y:S02]  /*8490*/  LOP3.LUT P4, R81, R68, 0xff, RZ, 0xc0, !PT ;  /* 0x000000ff44517812 */ /* 0x000fe4000788c0ff */
[----:B------:R-:W-:Y:S02]  /*84a0*/  CS2R R52, SRZ ;  /* 0x0000000000347805 */ /* 0x000fe4000001ff00 */
[----:B------:R-:W-:Y:S02]  /*84b0*/  SEL R3, RZ, 0xffffffff, P3 ;  /* 0xffffffffff037807 */ /* 0x000fe40001800000 */
[----:B------:R-:W-:Y:S02]  /*84c0*/  CS2R R58, SRZ ;  /* 0x00000000003a7805 */ /* 0x000fe4000001ff00 */
[----:B------:R-:W-:Y:S02]  /*84d0*/  P2R R83, PR, RZ, 0x20 ;  /* 0x00000020ff537803 */ /* 0x000fe40000000000 */
[----:B------:R-:W-:Y:S02]  /*84e0*/  CS2R R56, SRZ ;  /* 0x0000000000387805 */ /* 0x000fe4000001ff00 */
[----:B------:R-:W-:Y:S02]  /*84f0*/  @P2 SEL R3, R4, R3, !P4 ;  /* 0x0000000304032207 */ /* 0x000fe40006000000 */
[----:B------:R-:W-:Y:S02]  /*8500*/  @P5 SHF.L.U32 R5, RZ, 0x1f, RZ ;  /* 0x0000001fff055819 */ /* 0x000fe400000006ff */
[----:B------:R-:W-:Y:S02]  /*8510*/  LOP3.LUT R3, R3, 0x1, RZ, 0xc0, !PT ;  /* 0x0000000103037812 */ /* 0x000fe400078ec0ff */
[----:B------:R-:W1:Y:S02]  /*8520*/  @P5 SYNCS.PHASECHK.TRANS64.TRYWAIT P1, [UR50+0x80], R5 ;  /* 0x00008005ff0055a7 */ /* 0x000e640008021132 */
[----:B------:R-:W-:Y:S04]  /*8530*/  ISETP.NE.U32.AND P2, PT, R3, 0x1, PT ;  /* 0x000000010300780c */ /* 0x000fe80003f45070 */
[----:B------:R-:W-:Y:S01]  /*8540*/  P2R R88, PR, RZ, 0x4 ;  /* 0x00000004ff587803 */ /* 0x000fe20000000000 */
[----:B------:R3:W4:Y:S01]  /*8550*/  SYNCS.PHASECHK.TRANS64.TRYWAIT P0, [R85+URZ+0xe0], R0 ;  /* 0x0000e000550075a7 */ /* 0x00072200080011ff */
[----:B-1----:R-:W-:Y:S01]  /*8560*/  @P5 SEL R87, RZ, 0x1, !P1 ;  /* 0x00000001ff575807 */ /* 0x002fe20004800000 */
[----:B---3--:R-:W-:Y:S06]  /*8570*/  @!P5 BRA `(.L_x_110) ;  /* 0x000000000058d947 */ /* 0x008fec0003800000 */
[----:B------:R-:W-:Y:S01]  /*8580*/  IMAD.MOV.U32 R47, RZ, RZ, RZ ;  /* 0x000000ffff2f7224 */ /* 0x000fe200078e00ff */
[----:B------:R-:W-:Y:S01]  /*8590*/  ISETP.NE.AND P1, PT, R87, RZ, PT ;  /* 0x000000ff5700720c */ /* 0x000fe20003f25270 */
[----:B------:R-:W-:Y:S01]  /*85a0*/  BSSY B0, `(.L_x_111) ;  /* 0x000000c000007945 */ /* 0x000fe20003800000 */
[----:B------:R-:W-:Y:S02]  /*85b0*/  CS2R R58, SRZ ;  /* 0x00000000003a7805 */ /* 0x000fe4000001ff00 */
[----:B------:R-:W-:Y:S02]  /*85c0*/  CS2R R56, SRZ ;  /* 0x0000000000387805 */ /* 0x000fe4000001ff00 */
[----:B------:R-:W-:Y:S02]  /*85d0*/  CS2R R54, SRZ ;  /* 0x0000000000367805 */ /* 0x000fe4000001ff00 */
[----:B------:R-:W-:Y:S02]  /*85e0*/  CS2R R52, SRZ ;  /* 0x0000000000347805 */ /* 0x000fe4000001ff00 */
[----:B------:R-:W-:Y:S02]  /*85f0*/  CS2R R50, SRZ ;  /* 0x0000000000327805 */ /* 0x000fe4000001ff00 */
[----:B------:R-:W-:Y:S02]  /*8600*/  CS2R R48, SRZ ;  /* 0x0000000000307805 */ /* 0x000fe4000001ff00 */
[----:B------:R-:W-:Y:S01]  /*8610*/  CS2R R44, SRZ ;  /* 0x00000000002c7805 */ /* 0x000fe2000001ff00 */
[----:B------:R-:W-:Y:S06]  /*8620*/  @P1 BRA `(.L_x_112) ;  /* 0x00000000000c1947 */ /* 0x000fec0003800000 */
[----:B------:R-:W-:Y:S04]  /*8630*/  SHF.L.U32 R3, RZ, 0x1f, RZ ;  /* 0x0000001fff037819 */ /* 0x000fe800000006ff */
[----:B------:R-:W1:Y:S02]  /*8640*/  SYNCS.PHASECHK.TRANS64.TRYWAIT P1, [UR50+0x80], R3 ;  /* 0x00008003ff0075a7 */ /* 0x000e640008021132 */
[----:B-1----:R-:W-:Y:S05]  /*8650*/  @!P1 BRA `(.L_x_113) ;  /* 0x00000058007c9947 */ /* 0x002fea0003800000 */
.L_x_112:
[----:B------:R-:W-:Y:S05]  /*8660*/  BSYNC B0 ;  /* 0x0000000000007941 */ /* 0x000fea0003800000 */
.L_x_111:
[----:B------:R-:W-:Y:S01]  /*8670*/  ISETP.NE.AND P1, PT, R88, RZ, PT ;  /* 0x000000ff5800720c */ /* 0x000fe20003f25270 */
[----:B------:R-:W-:Y:S11]  /*8680*/  HFMA2 R86, -RZ, RZ, 0, 5.9604644775390625e-08 ;  /* 0x00000001ff567431 */ /* 0x000ff600000001ff */
[----:B------:R-:W-:Y:S01]  /*8690*/  @!UPT UIADD3 URZ, UPT, UPT, URZ, URZ, URZ ;  /* 0x000000fffffff290 */ /* 0x000fe2000fffe0ff */
[----:B------:R3:W1:Y:S04]  /*86a0*/  @P1 LDS.128 R56, [R65] ;  /* 0x0000000041381984 */ /* 0x0006680000000c00 */
[----:B------:R3:W1:Y:S04]  /*86b0*/  @P1 LDS.128 R52, [R79+0x10] ;  /* 0x000010004f341984 */ /* 0x0006680000000c00 */
[----:B------:R3:W1:Y:S04]  /*86c0*/  @P1 LDS.128 R48, [R78+0x20] ;  /* 0x000020004e301984 */ /* 0x0006680000000c00 */
[----:B------:R3:W1:Y:S02]  /*86d0*/  @P1 LDS.128 R44, [R84+0x30] ;  /* 0x00003000542c1984 */ /* 0x0006640000000c00 */
.L_x_110:
[----:B------:R-:W-:Y:S05]  /*86e0*/  BSYNC B1 ;  /* 0x0000000000017941 */ /* 0x000fea0003800000 */
.L_x_109:
[----:B-1----:R-:W-:Y:S04]  /*86f0*/  SHF.R.U32.HI R2, RZ, 0x15, R25 ;  /* 0x00000015ff027819 */ /* 0x002fe80000011619 */
[----:B------:R-:W-:Y:S01]  /*8700*/  LOP3.LUT P1, RZ, R2, 0x3, R69, 0x48, !PT ;  /* 0x0000000302ff7812 */ /* 0x000fe20007824845 */
[----:B------:R-:W-:Y:S01]  /*8710*/  @!UPT UIADD3 URZ, UPT, UPT, URZ, URZ, URZ ;  /* 0x000000fffffff290 */ /* 0x000fe2000fffe0ff */
[----:B----4-:R-:W-:Y:S11]  /*8720*/  @P0 BRA `(.L_x_114) ;  /* 0x0000000000080947 */ /* 0x010ff60003800000 */
[----:B------:R-:W1:Y:S02]  /*8730*/  SYNCS.PHASECHK.TRANS64.TRYWAIT P0, [R85+URZ+0xe0], R0 ;  /* 0x0000e000550075a7 */ /* 0x000e6400080011ff */
[----:B-1----:R-:W-:Y:S05]  /*8740*/  @!P0 BRA `(.L_x_115) ;  /* 0x0000005800588947 */ /* 0x002fea0003800000 */
.L_x_114:
[----:B------:R-:W-:Y:S05]  /*8750*/  @!P1 BRA `(.L_x_116) ;  /* 0x0000000000409947 */ /* 0x000fea0003800000 */
[----:B------:R-:W4:Y:S01]  /*8760*/  LDCU.64 UR8, c[0x4][0x70] ;  /* 0x01000e00ff0877ac */ /* 0x000f220008000a00 */
[----:B------:R-:W-:Y:S01]  /*8770*/  MOV R3, 0x0 ;  /* 0x0000000000037802 */ /* 0x000fe20000000f00 */
[----:B------:R-:W-:Y:S02]  /*8780*/  HFMA2 R12, -RZ, RZ, 0, 5.9604644775390625e-08 ;  /* 0x00000001ff0c7431 */ /* 0x000fe400000001ff */
[----:B------:R-:W-:Y:S02]  /*8790*/  IMAD.MOV.U32 R8, RZ, RZ, 0x192 ;  /* 0x00000192ff087424 */ /* 0x000fe400078e00ff */
[----:B------:R-:W-:Y:S01]  /*87a0*/  IMAD.MOV.U32 R13, RZ, RZ, RZ ;  /* 0x000000ffff0d7224 */ /* 0x000fe200078e00ff */
[----:B------:R-:W5:Y:S01]  /*87b0*/  LDCU.64 UR6, c[0x4][0x78] ;  /* 0x01000f00ff0677ac */ /* 0x000f620008000a00 */
[----:B------:R-:W1:Y:S01]  /*87c0*/  LDC.64 R2, c[0x4][R3] ;  /* 0x0100000003027b82 */ /* 0x000e620000000a00 */
[----:B------:R-:W2:Y:S01]  /*87d0*/  LDCU.64 UR4, c[0x4][0x10] ;  /* 0x01000200ff0477ac */ /* 0x000ea20008000a00 */
[----:B----4-:R-:W-:Y:S01]  /*87e0*/  MOV R5, UR9 ;  /* 0x0000000900057c02 */ /* 0x010fe20008000f00 */
[----:B------:R-:W-:Y:S01]  /*87f0*/  IMAD.U32 R4, RZ, RZ, UR8 ;  /* 0x00000008ff047e24 */ /* 0x000fe2000f8e00ff */
[----:B-----5:R-:W-:Y:S01]  /*8800*/  MOV R7, UR7 ;  /* 0x0000000700077c02 */ /* 0x020fe20008000f00 */
[----:B------:R-:W-:Y:S01]  /*8810*/  IMAD.U32 R6, RZ, RZ, UR6 ;  /* 0x00000006ff067e24 */ /* 0x000fe2000f8e00ff */
[----:B--2---:R-:W-:Y:S01]  /*8820*/  MOV R11, UR5 ;  /* 0x00000005000b7c02 */ /* 0x004fe20008000f00 */
[----:B------:R-:W-:Y:S02]  /*8830*/  IMAD.U32 R10, RZ, RZ, UR4 ;  /* 0x00000004ff0a7e24 */ /* 0x000fe4000f8e00ff */
[----:B------:R-:W-:Y:S07]  /*8840*/  LEPC R20, `(.L_x_116) ;  /* 0x000000001014794e */ /* 0x000fee0000000000 */
[----:B-1-3--:R-:W-:Y:S05]  /*8850*/  CALL.ABS.NOINC R2 ;  /* 0x0000000002007343 */ /* 0x00afea0003c00000 */
.L_x_116:
[----:B------:R-:W-:Y:S01]  /*8860*/  LOP3.LUT R20, R56, 0xffffe000, RZ, 0xc0, !PT ;  /* 0xffffe00038147812 */ /* 0x000fe200078ec0ff */
[----:B------:R-:W-:Y:S05]  /*8870*/  WARPSYNC.ALL ;  /* 0x0000000000007948 */ /* 0x000fea0003800000 */
[----:B------:R-:W-:Y:S01]  /*8880*/  R2UR UR4, R25 ;  /* 0x00000000190472ca */ /* 0x000fe200000e0000 */
[----:B------:R-:W-:Y:S01]  /*8890*/  BSSY.RECONVERGENT B0, `(.L_x_117) ;  /* 0x0000058000007945 */ /* 0x000fe20003800200 */
[----:B------:R-:W-:Y:S02]  /*88a0*/  LOP3.LUT R21, R57, 0xffffe000, RZ, 0xc0, !PT ;  /* 0xffffe00039157812 */ /* 0x000fe400078ec0ff */
[----:B------:R-:W-:Y:S02]  /*88b0*/  LOP3.LUT R26, R58, 0xffffe000, RZ, 0xc0, !PT ;  /* 0xffffe0003a1a7812 */ /* 0x000fe400078ec0ff */
[----:B------:R-:W-:Y:S02]  /*88c0*/  LOP3.LUT R33, R52, 0xffffe000, RZ, 0xc0, !PT ;  /* 0xffffe00034217812 */ /* 0x000fe400078ec0ff */
[----:B------:R-:W-:Y:S05]  /*88d0*/  ISETP.NE.AND P0, PT, R67, RZ, PT ;  /* 0x000000ff4300720c */ /* 0x000fea0003f05270 */
[----:B------:R-:W1:Y:S02]  /*88e0*/  LDTM.x16 R4, tmem[UR4] ;  /* 0x00000004000479ee */ /* 0x000e640008240000 */
[C---:B-12---:R-:W-:Y:S01]  /*88f0*/  FMUL R0, R24.reuse, R4 ;  /* 0x0000000418007220 */ /* 0x046fe20000400000 */
[C---:B------:R-:W-:Y:S01]  /*8900*/  FMUL R2, R24.reuse, R5 ;  /* 0x0000000518027220 */ /* 0x040fe20000400000 */
[C---:B------:R-:W-:Y:S01]  /*8910*/  FMUL R3, R24.reuse, R6 ;  /* 0x0000000618037220 */ /* 0x040fe20000400000 */
[----:B------:R-:W-:Y:S01]  /*8920*/  FMUL R7, R24, R7 ;  /* 0x0000000718077220 */ /* 0x000fe20000400000 */
[----:B------:R-:W-:Y:S01]  /*8930*/  FFMA R28, R27, R20, R0 ;  /* 0x000000141b1c7223 */ /* 0x000fe20000000000 */
[----:B------:R-:W-:Y:S01]  /*8940*/  LOP3.LUT R20, R59, 0xffffe000, RZ, 0xc0, !PT ;  /* 0xffffe0003b147812 */ /* 0x000fe200078ec0ff */
[C---:B------:R-:W-:Y:S01]  /*8950*/  FFMA R29, R27.reuse, R21, R2 ;  /* 0x000000151b1d7223 */ /* 0x040fe20000000002 */
[----:B------:R-:W-:Y:S01]  /*8960*/  LOP3.LUT R21, R54, 0xffffe000, RZ, 0xc0, !PT ;  /* 0xffffe00036157812 */ /* 0x000fe200078ec0ff */
[----:B------:R-:W-:Y:S01]  /*8970*/  FFMA R30, R27, R26, R3 ;  /* 0x0000001a1b1e7223 */ /* 0x000fe20000000003 */
[----:B------:R-:W-:Y:S01]  /*8980*/  LOP3.LUT R26, R53, 0xffffe000, RZ, 0xc0, !PT ;  /* 0xffffe000351a7812 */ /* 0x000fe200078ec0ff */
[----:B------:R-:W-:Y:S01]  /*8990*/  FFMA R31, R27, R20, R7 ;  /* 0x000000141b1f7223 */ /* 0x000fe20000000007 */
[----:B------:R-:W-:Y:S01]  /*89a0*/  LOP3.LUT R20, R55, 0xffffe000, RZ, 0xc0, !PT ;  /* 0xffffe00037147812 */ /* 0x000fe200078ec0ff */
[C---:B------:R-:W-:Y:S01]  /*89b0*/  FMUL R4, R24.reuse, R8 ;  /* 0x0000000818047220 */ /* 0x040fe20000400000 */
[----:B------:R-:W-:Y:S01]  /*89c0*/  F2FP.TF32.F32.PACK_B R28, R28 ;  /* 0x0000001cff1c723e */ /* 0x000fe200024050ff */
[C---:B------:R-:W-:Y:S01]  /*89d0*/  FMUL R5, R24.reuse, R9 ;  /* 0x0000000918057220 */ /* 0x040fe20000400000 */
[----:B------:R-:W-:Y:S01]  /*89e0*/  F2FP.TF32.F32.PACK_B R29, R29 ;  /* 0x0000001dff1d723e */ /* 0x000fe200024050ff */
[C---:B------:R-:W-:Y:S01]  /*89f0*/  FMUL R6, R24.reuse, R10 ;  /* 0x0000000a18067220 */ /* 0x040fe20000400000 */
[----:B------:R-:W-:Y:S01]  /*8a00*/  FMUL R11, R24, R11 ;  /* 0x0000000b180b7220 */ /* 0x000fe20000400000 */
[----:B------:R-:W-:Y:S01]  /*8a10*/  F2FP.TF32.F32.PACK_B R30, R30 ;  /* 0x0000001eff1e723e */ /* 0x000fe200024050ff */
[C---:B------:R-:W-:Y:S01]  /*8a20*/  FFMA R4, R27.reuse, R33, R4 ;  /* 0x000000211b047223 */ /* 0x040fe20000000004 */
[----:B------:R-:W-:Y:S01]  /*8a30*/  F2FP.TF32.F32.PACK_B R31, R31 ;  /* 0x0000001fff1f723e */ /* 0x000fe200024050ff */
[C---:B------:R-:W-:Y:S01]  /*8a40*/  FFMA R5, R27.reuse, R26, R5 ;  /* 0x0000001a1b057223 */ /* 0x040fe20000000005 */
[C---:B------:R-:W-:Y:S01]  /*8a50*/  FFMA R6, R27.reuse, R21, R6 ;  /* 0x000000151b067223 */ /* 0x040fe20000000006 */
[----:B------:R-:W-:Y:S01]  /*8a60*/  FFMA R7, R27, R20, R11 ;  /* 0x000000141b077223 */ /* 0x000fe2000000000b */
[----:B------:R-:W-:Y:S01]  /*8a70*/  LOP3.LUT R33, R48, 0xffffe000, RZ, 0xc0, !PT ;  /* 0xffffe00030217812 */ /* 0x000fe200078ec0ff */
[----:B------:R1:W-:Y:S01]  /*8a80*/  STS.128 [R65], R28 ;  /* 0x0000001c41007388 */ /* 0x0003e20000000c00 */
[----:B------:R-:W-:Y:S01]  /*8a90*/  LOP3.LUT R26, R49, 0xffffe000, RZ, 0xc0, !PT ;  /* 0xffffe000311a7812 */ /* 0x000fe200078ec0ff */
[C---:B------:R-:W-:Y:S01]  /*8aa0*/  FMUL R8, R24.reuse, R12 ;  /* 0x0000000c18087220 */ /* 0x040fe20000400000 */
[----:B------:R-:W-:Y:S01]  /*8ab0*/  FMUL R9, R24, R13 ;  /* 0x0000000d18097220 */ /* 0x000fe20000400000 */
[----:B------:R-:W-:Y:S01]  /*8ac0*/  LOP3.LUT R21, R50, 0xffffe000, RZ, 0xc0, !PT ;  /* 0xffffe00032157812 */ /* 0x000fe200078ec0ff */
[C---:B------:R-:W-:Y:S01]  /*8ad0*/  FMUL R10, R24.reuse, R14 ;  /* 0x0000000e180a7220 */ /* 0x040fe20000400000 */
[----:B------:R-:W-:Y:S01]  /*8ae0*/  LOP3.LUT R20, R51, 0xffffe000, RZ, 0xc0, !PT ;  /* 0xffffe00033147812 */ /* 0x000fe200078ec0ff */
[----:B------:R-:W-:Y:S01]  /*8af0*/  FMUL R15, R24, R15 ;  /* 0x0000000f180f7220 */ /* 0x000fe20000400000 */
[----:B------:R-:W-:Y:S01]  /*8b00*/  F2FP.TF32.F32.PACK_B R4, R4 ;  /* 0x00000004ff04723e */ /* 0x000fe200024050ff */
[C---:B------:R-:W-:Y:S01]  /*8b10*/  FFMA R8, R27.reuse, R33, R8 ;  /* 0x000000211b087223 */ /* 0x040fe20000000008 */
[----:B------:R-:W-:Y:S01]  /*8b20*/  F2FP.TF32.F32.PACK_B R5, R5 ;  /* 0x00000005ff05723e */ /* 0x000fe200024050ff */
[C---:B------:R-:W-:Y:S01]  /*8b30*/  FFMA R9, R27.reuse, R26, R9 ;  /* 0x0000001a1b097223 */ /* 0x040fe20000000009 */
[----:B------:R-:W-:Y:S01]  /*8b40*/  F2FP.TF32.F32.PACK_B R6, R6 ;  /* 0x00000006ff06723e */ /* 0x000fe200024050ff */
[C---:B------:R-:W-:Y:S01]  /*8b50*/  FFMA R10, R27.reuse, R21, R10 ;  /* 0x000000151b0a7223 */ /* 0x040fe2000000000a */
[----:B------:R-:W-:Y:S01]  /*8b60*/  F2FP.TF32.F32.PACK_B R7, R7 ;  /* 0x00000007ff07723e */ /* 0x000fe200024050ff */
[----:B------:R-:W-:Y:S01]  /*8b70*/  FFMA R11, R27, R20, R15 ;  /* 0x000000141b0b7223 */ /* 0x000fe2000000000f */
[----:B------:R-:W-:Y:S01]  /*8b80*/  LOP3.LUT R33, R44, 0xffffe000, RZ, 0xc0, !PT ;  /* 0xffffe0002c217812 */ /* 0x000fe200078ec0ff */
[C---:B------:R-:W-:Y:S01]  /*8b90*/  FMUL R12, R24.reuse, R16 ;  /* 0x00000010180c7220 */ /* 0x040fe20000400000 */
[----:B------:R-:W-:Y:S01]  /*8ba0*/  LOP3.LUT R26, R45, 0xffffe000, RZ, 0xc0, !PT ;  /* 0xffffe0002d1a7812 */ /* 0x000fe200078ec0ff */
[----:B------:R1:W-:Y:S01]  /*8bb0*/  STS.128 [R79+0x10], R4 ;  /* 0x000010044f007388 */ /* 0x0003e20000000c00 */
        /* <DEDUP_REMOVED lines=13> */
[----:B------:R-:W-:Y:S02]  /*8c90*/  F2FP.TF32.F32.PACK_B R12, R12 ;  /* 0x0000000cff0c723e */ /* 0x000fe400024050ff */
[----:B------:R-:W-:Y:S01]  /*8ca0*/  F2FP.TF32.F32.PACK_B R13, R13 ;  /* 0x0000000dff0d723e */ /* 0x000fe200024050ff */
[----:B------:R1:W-:Y:S01]  /*8cb0*/  STS.128 [R78+0x20], R8 ;  /* 0x000020084e007388 */ /* 0x0003e20000000c00 */
[----:B------:R-:W-:Y:S02]  /*8cc0*/  F2FP.TF32.F32.PACK_B R14, R14 ;  /* 0x0000000eff0e723e */ /* 0x000fe400024050ff */
[----:B------:R-:W-:Y:S05]  /*8cd0*/  F2FP.TF32.F32.PACK_B R15, R15 ;  /* 0x0000000fff0f723e */ /* 0x000fea00024050ff */
[----:B------:R1:W-:Y:S01]  /*8ce0*/  STS.128 [R84+0x30], R12 ;  /* 0x0000300c54007388 */ /* 0x0003e20000000c00 */
[----:B------:R-:W-:Y:S01]  /*8cf0*/  @!PT LDS RZ, [RZ] ;  /* 0x00000000fffff984 */ /* 0x000fe20000000800 */
[----:B------:R-:W-:Y:S01]  /*8d00*/  @!PT LDS RZ, [RZ] ;  /* 0x00000000fffff984 */ /* 0x000fe20000000800 */
[----:B------:R-:W-:Y:S01]  /*8d10*/  @!PT LDS RZ, [RZ] ;  /* 0x00000000fffff984 */ /* 0x000fe20000000800 */
[----:B------:R-:W-:Y:S01]  /*8d20*/  @!PT LDS RZ, [RZ] ;  /* 0x00000000fffff984 */ /* 0x000fe20000000800 */
[----:B------:R2:W-:Y:S07]  /*8d30*/  MEMBAR.ALL.CTA ;  /* 0x0000000000007992 */ /* 0x0005ee0000008000 */
[----:B--2---:R-:W2:Y:S02]  /*8d40*/  FENCE.VIEW.ASYNC.S ;  /* 0x00000000000073c6 */ /* 0x004ea40000000000 */
[----:B--2---:R-:W-:Y:S06]  /*8d50*/  BAR.SYNC.DEFER_BLOCKING 0x1, 0x80 ;  /* 0x0042000000007b1d */ /* 0x004fec0000010000 */
[----:B------:R-:W-:Y:S05]  /*8d60*/  @P0 BRA `(.L_x_118) ;  /* 0x0000000000280947 */ /* 0x000fea0003800000 */
[----:B------:R-:W-:Y:S01]  /*8d70*/  UIADD3 UR4, UPT, UPT, UR50, 0x200, URZ ;  /* 0x0000020032047890 */ /* 0x000fe2000fffe0ff */
[----:B------:R-:W-:Y:S05]  /*8d80*/  UMOV UR41, UR54 ;  /* 0x0000003600297c82 */ /* 0x000fea0008000000 */
[----:B------:R-:W-:Y:S01]  /*8d90*/  MOV R62, UR4 ;  /* 0x00000004003e7c02 */ /* 0x000fe20008000f00 */
[----:B------:R-:W-:Y:S03]  /*8da0*/  UIADD3 UR4, UP0, UPT, UR58, 0x780, URZ ;  /* 0x000007803a047890 */ /* 0x000fe6000ff1e0ff */
[----:B------:R-:W-:Y:S01]  /*8db0*/  R2UR UR40, R62 ;  /* 0x000000003e2872ca */ /* 0x000fe200000e0000 */
[----:B------:R-:W-:Y:S11]  /*8dc0*/  UIADD3.X UR5, UPT, UPT, URZ, UR59, URZ, UP0, !UPT ;  /* 0x0000003bff057290 */ /* 0x000ff600087fe4ff */
[----:B------:R-:W-:Y:S01]  /*8dd0*/  @!UPT UIADD3 URZ, UPT, UPT, URZ, URZ, URZ ;  /* 0x000000fffffff290 */ /* 0x000fe2000fffe0ff */
[----:B------:R2:W-:Y:S01]  /*8de0*/  UTMASTG.5D [UR40], [UR4] ;  /* 0x00000028040073b5 */ /* 0x0005e20008020000 */
[----:B------:R0:W-:Y:S01]  /*8df0*/  UTMACMDFLUSH ;  /* 0x00000000000079b7 */ /* 0x0001e20000000000 */
[----:B--2---:R-:W-:Y:S04]  /*8e00*/  DEPBAR.LE SB0, 0x1 ;  /* 0x000080400000791a */ /* 0x004fe80000000000 */
.L_x_118:
[----:B------:R-:W-:Y:S05]  /*8e10*/  BSYNC.RECONVERGENT B0 ;  /* 0x0000000000007941 */ /* 0x000fea0003800200 */
.L_x_117:
[----:B------:R-:W-:Y:S01]  /*8e20*/  BAR.SYNC.DEFER_BLOCKING 0x1, 0x80 ;  /* 0x0042000000007b1d */ /* 0x000fe20000010000 */
[----:B------:R-:W-:Y:S01]  /*8e30*/  ISETP.NE.AND P1, PT, R83, RZ, PT ;  /* 0x000000ff5300720c */ /* 0x000fe20003f25270 */
[----:B------:R-:W-:Y:S01]  /*8e40*/  UISETP.NE.AND UP0, UPT, UR56, URZ, UPT ;  /* 0x000000ff3800728c */ /* 0x000fe2000bf05270 */
[----:B------:R-:W-:Y:S11]  /*8e50*/  LEA R3, R86, UR50, 0x3 ;  /* 0x0000003256037c11 */ /* 0x000ff6000f8e18ff */
[----:B-1----:R-:W-:Y:S01]  /*8e60*/  @P1 SHF.L.U32 R4, RZ, 0x1f, RZ ;  /* 0x0000001fff041819 */ /* 0x002fe200000006ff */
[----:B------:R-:W-:Y:S06]  /*8e70*/  BRA.U !UP0, `(.L_x_119) ;  /* 0x0000000108247547 */ /* 0x000fec000b800000 */
[----:B------:R-:W1:Y:S01]  /*8e80*/  S2R R0, SR_CgaCtaId ;  /* 0x0000000000007919 */ /* 0x000e620000008800 */
[----:B------:R-:W-:Y:S01]  /*8e90*/  IMAD.U32 R2, RZ, RZ, UR53 ;  /* 0x00000035ff027e24 */ /* 0x000fe2000f8e00ff */
[----:B------:R-:W-:Y:S04]  /*8ea0*/  UIADD3 UR4, UPT, UPT, UR53, 0x1, URZ ;  /* 0x0000000135047890 */ /* 0x000fe8000fffe0ff */
[----:B------:R-:W-:Y:S01]  /*8eb0*/  @P1 LEA R2, R2, UR50, 0x3 ;  /* 0x0000003202021c11 */ /* 0x000fe2000f8e18ff */
[----:B------:R-:W-:Y:S04]  /*8ec0*/  UISETP.NE.AND UP0, UPT, UR4, 0x4, UPT ;  /* 0x000000040400788c */ /* 0x000fe8000bf05270 */
[----:B------:R-:W-:Y:S01]  /*8ed0*/  @P1 VIADD R5, R2, 0xa0 ;  /* 0x000000a002051836 */ /* 0x000fe20000000000 */
[----:B------:R-:W-:Y:S04]  /*8ee0*/  USEL UR53, UR4, URZ, UP0 ;  /* 0x000000ff04357287 */ /* 0x000fe80008000000 */
[----:B-1----:R-:W-:Y:S04]  /*8ef0*/  @P1 PRMT R0, R0, 0x654, R5 ;  /* 0x0000065400001816 */ /* 0x002fe80000000005 */
[----:B------:R1:W-:Y:S04]  /*8f00*/  @P1 SYNCS.ARRIVE.TRANS64.RED.A1T0 RZ, [R0+URZ], RZ ;  /* 0x000000ff00ff19a7 */ /* 0x0003e800081004ff */
.L_x_119:
[----:B------:R-:W2:Y:S01]  /*8f10*/  @P1 SYNCS.PHASECHK.TRANS64.TRYWAIT P0, [R3+URZ+0x80], R4 ;  /* 0x00008004030015a7 */ /* 0x000ea200080011ff */
[----:B------:R-:W-:Y:S01]  /*8f20*/  BSSY B1, `(.L_x_120) ;  /* 0x0000016000017945 */ /* 0x000fe20003800000 */
[----:B--2---:R-:W-:Y:S03]  /*8f30*/  @P1 SEL R87, RZ, 0x1, !P0 ;  /* 0x00000001ff571807 */ /* 0x004fe60004000000 */
[----:B------:R-:W-:Y:S05]  /*8f40*/  @!P1 BRA `(.L_x_121) ;  /* 0x00000000004c9947 */ /* 0x000fea0003800000 */
[----:B------:R-:W-:Y:S01]  /*8f50*/  ISETP.NE.AND P0, PT, R87, RZ, PT ;  /* 0x000000ff5700720c */ /* 0x000fe20003f05270 */
[----:B------:R-:W-:Y:S01]  /*8f60*/  BSSY B0, `(.L_x_122) ;  /* 0x000000b000007945 */ /* 0x000fe20003800000 */
[----:B------:R-:W-:Y:S11]  /*8f70*/  ISETP.NE.AND P1, PT, R88, RZ, PT ;  /* 0x000000ff5800720c */ /* 0x000ff60003f25270 */
[----:B------:R-:W-:Y:S02]  /*8f80*/  @!UPT UIADD3 URZ, UPT, UPT, URZ, URZ, URZ ;  /* 0x000000fffffff290 */ /* 0x000fe4000fffe0ff */
[C---:B------:R-:W-:Y:S01]  /*8f90*/  @P1 IMAD R6, R86.reuse, 0x2000, R65 ;  /* 0x0000200056061824 */ /* 0x040fe200078e0241 */
[C---:B------:R-:W-:Y:S01]  /*8fa0*/  @P1 LEA R4, R86.reuse, R78, 0xd ;  /* 0x0000004e56041211 */ /* 0x040fe200078e68ff */
[C---:B------:R-:W-:Y:S02]  /*8fb0*/  @P1 IMAD R5, R86.reuse, 0x2000, R79 ;  /* 0x0000200056051824 */ /* 0x040fe400078e024f */
[----:B------:R-:W-:Y:S01]  /*8fc0*/  @P1 IMAD R2, R86, 0x2000, R84 ;  /* 0x0000200056021824 */ /* 0x000fe200078e0254 */
[----:B------:R-:W-:Y:S06]  /*8fd0*/  @P0 BRA `(.L_x_123) ;  /* 0x00000000000c0947 */ /* 0x000fec0003800000 */
[----:B-1----:R-:W-:Y:S04]  /*8fe0*/  SHF.L.U32 R0, RZ, 0x1f, RZ ;  /* 0x0000001fff007819 */ /* 0x002fe800000006ff */
[----:B------:R-:W1:Y:S02]  /*8ff0*/  SYNCS.PHASECHK.TRANS64.TRYWAIT P0, [R3+URZ+0x80], R0 ;  /* 0x00008000030075a7 */ /* 0x000e6400080011ff */
[----:B-1----:R-:W-:Y:S05]  /*9000*/  @!P0 BRA `(.L_x_124) ;  /* 0x00000050003c8947 */ /* 0x002fea0003800000 */
.L_x_123:
[----:B------:R-:W-:Y:S05]  /*9010*/  BSYNC B0 ;  /* 0x0000000000007941 */ /* 0x000fea0003800000 */
.L_x_122:
[----:B------:R-:W-:Y:S02]  /*9020*/  ISETP.NE.AND P0, PT, R88, RZ, PT ;  /* 0x000000ff5800720c */ /* 0x000fe40003f05270 */
[----:B------:R-:W-:Y:S11]  /*9030*/  IADD3 R86, PT, PT, R86, 0x1, RZ ;  /* 0x0000000156567810 */ /* 0x000ff60007ffe0ff */
[----:B------:R2:W4:Y:S04]  /*9040*/  @P0 LDS.128 R56, [R6] ;  /* 0x0000000006380984 */ /* 0x0005280000000c00 */
[----:B------:R2:W1:Y:S04]  /*9050*/  @P0 LDS.128 R52, [R5+0x10] ;  /* 0x0000100005340984 */ /* 0x0004680000000c00 */
[----:B------:R2:W1:Y:S04]  /*9060*/  @P0 LDS.128 R48, [R4+0x20] ;  /* 0x0000200004300984 */ /* 0x0004680000000c00 */
[----:B------:R2:W1:Y:S02]  /*9070*/  @P0 LDS.128 R44, [R2+0x30] ;  /* 0x00003000022c0984 */ /* 0x0004640000000c00 */
.L_x_121:
[----:B------:R-:W-:Y:S05]  /*9080*/  BSYNC B1 ;  /* 0x0000000000017941 */ /* 0x000fea0003800000 */
.L_x_120:
[----:B-1----:R-:W-:Y:S05]  /*9090*/  VIADD R0, R25, 0x10 ;  /* 0x0000001019007836 */ /* 0x002fea0000000000 */
[----:B------:R-:W-:Y:S04]  /*90a0*/  SHF.R.U32.HI R0, RZ, 0x15, R0 ;  /* 0x00000015ff007819 */ /* 0x000fe80000011600 */
[----:B------:R-:W-:Y:S11]  /*90b0*/  LOP3.LUT P0, RZ, R0, 0x3, R69, 0x48, !PT ;  /* 0x0000000300ff7812 */ /* 0x000ff60007804845 */
[----:B------:R-:W-:Y:S02]  /*90c0*/  @!UPT UIADD3 URZ, UPT, UPT, URZ, URZ, URZ ;  /* 0x000000fffffff290 */ /* 0x000fe4000fffe0ff */
[----:B------:R-:W-:Y:S05]  /*90d0*/  @!P0 BRA `(.L_x_125) ;  /* 0x0000000000408947 */ /* 0x000fea0003800000 */
[----:B------:R-:W1:Y:S01]  /*90e0*/  LDCU.64 UR8, c[0x4][0x70] ;  /* 0x01000e00ff0877ac */ /* 0x000e620008000a00 */
[----:B------:R-:W-:Y:S01]  /*90f0*/  MOV R3, 0x0 ;  /* 0x0000000000037802 */ /* 0x000fe20000000f00 */
[----:B------:R-:W-:Y:S02]  /*9100*/  HFMA2 R12, -RZ, RZ, 0, 5.9604644775390625e-08 ;  /* 0x00000001ff0c7431 */ /* 0x000fe400000001ff */
[----:B------:R-:W-:Y:S02]  /*9110*/  IMAD.MOV.U32 R8, RZ, RZ, 0x192 ;  /* 0x00000192ff087424 */ /* 0x000fe400078e00ff */
[----:B------:R-:W-:Y:S01]  /*9120*/  IMAD.MOV.U32 R13, RZ, RZ, RZ ;  /* 0x000000ffff0d7224 */ /* 0x000fe200078e00ff */
[----:B------:R-:W5:Y:S01]  /*9130*/  LDCU.64 UR6, c[0x4][0x78] ;  /* 0x01000f00ff0677ac */ /* 0x000f620008000a00 */
[----:B--2---:R-:W2:Y:S01]  /*9140*/  LDC.64 R2, c[0x4][R3] ;  /* 0x0100000003027b82 */ /* 0x004ea20000000a00 */
[----:B------:R-:W3:Y:S01]  /*9150*/  LDCU.64 UR4, c[0x4][0x10] ;  /* 0x01000200ff0477ac */ /* 0x000ee20008000a00 */
[----:B-1----:R-:W-:Y:S01]  /*9160*/  MOV R5, UR9 ;  /* 0x0000000900057c02 */ /* 0x002fe20008000f00 */
[----:B------:R-:W-:Y:S01]  /*9170*/  IMAD.U32 R4, RZ, RZ, UR8 ;  /* 0x00000008ff047e24 */ /* 0x000fe2000f8e00ff */
[----:B-----5:R-:W-:Y:S01]  /*9180*/  MOV R7, UR7 ;  /* 0x0000000700077c02 */ /* 0x020fe20008000f00 */
[----:B------:R-:W-:Y:S01]  /*9190*/  IMAD.U32 R6, RZ, RZ, UR6 ;  /* 0x00000006ff067e24 */ /* 0x000fe2000f8e00ff */
[----:B---3--:R-:W-:Y:S01]  /*91a0*/  MOV R11, UR5 ;  /* 0x00000005000b7c02 */ /* 0x008fe20008000f00 */
[----:B------:R-:W-:Y:S02]  /*91b0*/  IMAD.U32 R10, RZ, RZ, UR4 ;  /* 0x00000004ff0a7e24 */ /* 0x000fe4000f8e00ff */
[----:B------:R-:W-:Y:S07]  /*91c0*/  LEPC R20, `(.L_x_125) ;  /* 0x000000001014794e */ /* 0x000fee0000000000 */
[----:B--2-4-:R-:W-:Y:S05]  /*91d0*/  CALL.ABS.NOINC R2 ;  /* 0x0000000002007343 */ /* 0x014fea0003c00000 */
.L_x_125:
[----:B----4-:R-:W-:Y:S01]  /*91e0*/  LOP3.LUT R20, R56, 0xffffe000, RZ, 0xc0, !PT ;  /* 0xffffe00038147812 */ /* 0x010fe200078ec0ff */
[----:B------:R-:W-:Y:S05]  /*91f0*/  WARPSYNC.ALL ;  /* 0x0000000000007948 */ /* 0x000fea0003800000 */
[----:B------:R-:W-:Y:S01]  /*9200*/  R2UR UR4, R25 ;  /* 0x00000000190472ca */ /* 0x000fe200000e0000 */
[----:B------:R-:W1:Y:S01]  /*9210*/  S2R R89, SR_CgaCtaId ;  /* 0x0000000000597919 */ /* 0x000e620000008800 */
[----:B------:R-:W-:Y:S01]  /*9220*/  LOP3.LUT R21, R57, 0xffffe000, RZ, 0xc0, !PT ;  /* 0xffffe00039157812 */ /* 0x000fe200078ec0ff */
[----:B------:R-:W-:Y:S01]  /*9230*/  IMAD.U32 R40, RZ, RZ, UR53 ;  /* 0x00000035ff287e24 */ /* 0x000fe2000f8e00ff */
[----:B------:R-:W-:Y:S01]  /*9240*/  LOP3.LUT R41, R58, 0xffffe000, RZ, 0xc0, !PT ;  /* 0xffffe0003a297812 */ /* 0x000fe200078ec0ff */
[----:B------:R-:W-:Y:S01]  /*9250*/  BSSY.RECONVERGENT B0, `(.L_x_126) ;  /* 0x0000059000007945 */ /* 0x000fe20003800200 */
[----:B------:R-:W-:Y:S02]  /*9260*/  LOP3.LUT R26, R48, 0xffffe000, RZ, 0xc0, !PT ;  /* 0xffffe000301a7812 */ /* 0x000fe400078ec0ff */
[----:B------:R-:W-:Y:S02]  /*9270*/  ISETP.NE.AND P6, PT, R83, RZ, PT ;  /* 0x000000ff5300720c */ /* 0x000fe40003fc5270 */
[----:B------:R-:W-:Y:S03]  /*9280*/  ISETP.NE.AND P0, PT, R67, RZ, PT ;  /* 0x000000ff4300720c */ /* 0x000fe60003f05270 */
[----:B--2---:R-:W2:Y:S08]  /*9290*/  LDTM.x16 R4, tmem[UR4+0x10] ;  /* 0x00001004000479ee */ /* 0x004eb00008240000 */
[----:B------:R-:W-:Y:S02]  /*92a0*/  @P6 LEA R40, R40, UR50, 0x3 ;  /* 0x0000003228286c11 */ /* 0x000fe4000f8e18ff */
[----:B------:R-:W-:Y:S03]  /*92b0*/  @P6 SHF.L.U32 R91, RZ, 0x1f, RZ ;  /* 0x0000001fff5b6819 */ /* 0x000fe600000006ff */
[----:B------:R-:W-:Y:S01]  /*92c0*/  @P6 VIADD R90, R40, 0xa0 ;  /* 0x000000a0285a6836 */ /* 0x000fe20000000000 */
[----:B------:R-:W-:Y:S04]  /*92d0*/  LEA R40, R86, UR50, 0x3 ;  /* 0x0000003256287c11 */ /* 0x000fe8000f8e18ff */
[----:B-1----:R-:W-:Y:S01]  /*92e0*/  @P6 PRMT R90, R89, 0x654, R90 ;  /* 0x00000654595a6816 */ /* 0x002fe2000000005a */
[C---:B--2---:R-:W-:Y:S01]  /*92f0*/  FMUL R0, R24.reuse, R4 ;  /* 0x0000000418007220 */ /* 0x044fe20000400000 */
[C---:B------:R-:W-:Y:S01]  /*9300*/  FMUL R2, R24.reuse, R5 ;  /* 0x0000000518027220 */ /* 0x040fe20000400000 */
[C---:B------:R-:W-:Y:S01]  /*9310*/  FMUL R3, R24.reuse, R10 ;  /* 0x0000000a18037220 */ /* 0x040fe20000400000 */
[----:B------:R-:W-:Y:S01]  /*9320*/  FMUL R4, R24, R11 ;  /* 0x0000000b18047220 */ /* 0x000fe20000400000 */
[C---:B------:R-:W-:Y:S01]  /*9330*/  FFMA R28, R27.reuse, R20, R0 ;  /* 0x000000141b1c7223 */ /* 0x040fe20000000000 */
[----:B------:R-:W-:Y:S01]  /*9340*/  LOP3.LUT R20, R52, 0xffffe000, RZ, 0xc0, !PT ;  /* 0xffffe00034147812 */ /* 0x000fe200078ec0ff */
[----:B------:R-:W-:Y:S01]  /*9350*/  FFMA R29, R27, R21, R2 ;  /* 0x000000151b1d7223 */ /* 0x000fe20000000002 */
[----:B------:R-:W-:Y:S01]  /*9360*/  LOP3.LUT R21, R59, 0xffffe000, RZ, 0xc0, !PT ;  /* 0xffffe0003b157812 */ /* 0x000fe200078ec0ff */
[C---:B------:R-:W-:Y:S01]  /*9370*/  FMUL R0, R24.reuse, R6 ;  /* 0x0000000618007220 */ /* 0x040fe20000400000 */
[----:B------:R-:W-:Y:S01]  /*9380*/  F2FP.TF32.F32.PACK_B R28, R28 ;  /* 0x0000001cff1c723e */ /* 0x000fe200024050ff */
[C---:B------:R-:W-:Y:S01]  /*9390*/  FMUL R2, R24.reuse, R7 ;  /* 0x0000000718027220 */ /* 0x040fe20000400000 */
[----:B------:R-:W-:Y:S01]  /*93a0*/  F2FP.TF32.F32.PACK_B R29, R29 ;  /* 0x0000001dff1d723e */ /* 0x000fe200024050ff */
[----:B------:R-:W-:Y:S01]  /*93b0*/  FFMA R30, R27, R41, R0 ;  /* 0x000000291b1e7223 */ /* 0x000fe20000000000 */
[----:B------:R-:W-:Y:S01]  /*93c0*/  LOP3.LUT R41, R55, 0xffffe000, RZ, 0xc0, !PT ;  /* 0xffffe00037297812 */ /* 0x000fe200078ec0ff */
[----:B------:R-:W-:Y:S01]  /*93d0*/  FFMA R31, R27, R21, R2 ;  /* 0x000000151b1f7223 */ /* 0x000fe20000000002 */
[----:B------:R-:W-:Y:S01]  /*93e0*/  LOP3.LUT R21, R53, 0xffffe000, RZ, 0xc0, !PT ;  /* 0xffffe00035157812 */ /* 0x000fe200078ec0ff */
[C---:B------:R-:W-:Y:S01]  /*93f0*/  FMUL R0, R24.reuse, R8 ;  /* 0x0000000818007220 */ /* 0x040fe20000400000 */
[----:B------:R-:W-:Y:S01]  /*9400*/  F2FP.TF32.F32.PACK_B R30, R30 ;  /* 0x0000001eff1e723e */ /* 0x000fe200024050ff */
[----:B------:R-:W-:Y:S01]  /*9410*/  FMUL R2, R24, R9 ;  /* 0x0000000918027220 */ /* 0x000fe20000400000 */
[----:B------:R-:W-:Y:S01]  /*9420*/  F2FP.TF32.F32.PACK_B R31, R31 ;  /* 0x0000001fff1f723e */ /* 0x000fe200024050ff */
[C---:B------:R-:W-:Y:S01]  /*9430*/  FFMA R32, R27.reuse, R20, R0 ;  /* 0x000000141b207223 */ /* 0x040fe20000000000 */
[----:B------:R-:W-:Y:S01]  /*9440*/  LOP3.LUT R20, R54, 0xffffe000, RZ, 0xc0, !PT ;  /* 0xffffe00036147812 */ /* 0x000fe200078ec0ff */
[----:B------:R-:W-:Y:S01]  /*9450*/  FFMA R33, R27, R21, R2 ;  /* 0x000000151b217223 */ /* 0x000fe20000000002 */
[C---:B------:R-:W-:Y:S01]  /*9460*/  FMUL R5, R24.reuse, R12 ;  /* 0x0000000c18057220 */ /* 0x040fe20000400000 */
[----:B------:R1:W-:Y:S01]  /*9470*/  STS.128 [R65+0x2000], R28 ;  /* 0x0020001c41007388 */ /* 0x0003e20000000c00 */
[----:B------:R-:W-:Y:S01]  /*9480*/  LOP3.LUT R21, R49, 0xffffe000, RZ, 0xc0, !PT ;  /* 0xffffe00031157812 */ /* 0x000fe200078ec0ff */
[C---:B------:R-:W-:Y:S01]  /*9490*/  FFMA R34, R27.reuse, R20, R3 ;  /* 0x000000141b227223 */ /* 0x040fe20000000003 */
[----:B------:R-:W-:Y:S01]  /*94a0*/  FFMA R35, R27, R41, R4 ;  /* 0x000000291b237223 */ /* 0x000fe20000000004 */
        /* <DEDUP_REMOVED lines=22> */
[----:B------:R-:W-:Y:S02]  /*9610*/  F2FP.TF32.F32.PACK_B R36, R36 ;  /* 0x00000024ff24723e */ /* 0x000fe400024050ff */
[----:B------:R-:W-:Y:S02]  /*9620*/  F2FP.TF32.F32.PACK_B R37, R37 ;  /* 0x00000025ff25723e */ /* 0x000fe400024050ff */
[----:B------:R-:W-:Y:S01]  /*9630*/  F2FP.TF32.F32.PACK_B R38, R38 ;  /* 0x00000026ff26723e */ /* 0x000fe200024050ff */
[C---:B-1----:R-:W-:Y:S01]  /*9640*/  FFMA R28, R27.reuse, R20, R9 ;  /* 0x000000141b1c7223 */ /* 0x042fe20000000009 */
[----:B------:R-:W-:Y:S01]  /*9650*/  F2FP.TF32.F32.PACK_B R39, R39 ;  /* 0x00000027ff27723e */ /* 0x000fe200024050ff */
[C---:B------:R-:W-:Y:S01]  /*9660*/  FFMA R29, R27.reuse, R21, R10 ;  /* 0x000000151b1d7223 */ /* 0x040fe2000000000a */
[C---:B------:R-:W-:Y:S01]  /*9670*/  FFMA R30, R27.reuse, R26, R11 ;  /* 0x0000001a1b1e7223 */ /* 0x040fe2000000000b */
[----:B------:R-:W-:Y:S01]  /*9680*/  FFMA R31, R27, R41, R12 ;  /* 0x000000291b1f7223 */ /* 0x000fe2000000000c */
[----:B------:R-:W-:Y:S01]  /*9690*/  F2FP.TF32.F32.PACK_B R28, R28 ;  /* 0x0000001cff1c723e */ /* 0x000fe200024050ff */
[----:B------:R2:W-:Y:S01]  /*96a0*/  STS.128 [R78+0x2020], R36 ;  /* 0x002020244e007388 */ /* 0x0005e20000000c00 */
[----:B------:R-:W-:Y:S02]  /*96b0*/  F2FP.TF32.F32.PACK_B R29, R29 ;  /* 0x0000001dff1d723e */ /* 0x000fe400024050ff */
        /* <DEDUP_REMOVED lines=8> */
[----:B-1----:R-:W1:Y:S02]  /*9740*/  FENCE.VIEW.ASYNC.S ;  /* 0x00000000000073c6 */ /* 0x002e640000000000 */
[----:B-1----:R-:W-:Y:S06]  /*9750*/  BAR.SYNC.DEFER_BLOCKING 0x1, 0x80 ;  /* 0x0042000000007b1d */ /* 0x002fec0000010000 */
[----:B------:R-:W-:Y:S05]  /*9760*/  @P0 BRA `(.L_x_127) ;  /* 0x00000000001c0947 */ /* 0x000fea0003800000 */
[----:B------:R-:W-:Y:S02]  /*9770*/  UIADD3 UR4, UP0, UPT, UR58, 0x780, URZ ;  /* 0x000007803a047890 */ /* 0x000fe4000ff1e0ff */
[----:B------:R-:W-:Y:S02]  /*9780*/  UIADD3 UR40, UPT, UPT, UR50, 0x2200, URZ ;  /* 0x0000220032287890 */ /* 0x000fe4000fffe0ff */
[----:B------:R-:W-:Y:S02]  /*9790*/  UIADD3 UR41, UPT, UPT, UR54, 0x10, URZ ;  /* 0x0000001036297890 */ /* 0x000fe4000fffe0ff */
[----:B------:R-:W-:Y:S09]  /*97a0*/  UIADD3.X UR5, UPT, UPT, URZ, UR59, URZ, UP0, !UPT ;  /* 0x0000003bff057290 */ /* 0x000ff200087fe4ff */
[----:B------:R1:W-:Y:S01]  /*97b0*/  UTMASTG.5D [UR40], [UR4] ;  /* 0x00000028040073b5 */ /* 0x0003e20008020000 */
[----:B------:R0:W-:Y:S01]  /*97c0*/  UTMACMDFLUSH ;  /* 0x00000000000079b7 */ /* 0x0001e20000000000 */
[----:B-1----:R-:W-:Y:S04]  /*97d0*/  DEPBAR.LE SB0, 0x1 ;  /* 0x000080400000791a */ /* 0x002fe80000000000 */
.L_x_127:
[----:B------:R-:W-:Y:S05]  /*97e0*/  BSYNC.RECONVERGENT B0 ;  /* 0x0000000000007941 */ /* 0x000fea0003800200 */
.L_x_126:
[----:B------:R-:W-:Y:S01]  /*97f0*/  BAR.SYNC.DEFER_BLOCKING 0x1, 0x80 ;  /* 0x0042000000007b1d */ /* 0x000fe20000010000 */
[----:B------:R-:W-:Y:S04]  /*9800*/  UIADD3 UR4, UPT, UPT, UR53, 0x1, URZ ;  /* 0x0000000135047890 */ /* 0x000fe8000fffe0ff */
[----:B------:R-:W-:Y:S04]  /*9810*/  UISETP.NE.AND UP0, UPT, UR4, 0x4, UPT ;  /* 0x000000040400788c */ /* 0x000fe8000bf05270 */
[----:B------:R-:W-:Y:S01]  /*9820*/  USEL UR52, UR4, URZ, UP0 ;  /* 0x000000ff04347287 */ /* 0x000fe20008000000 */
[----:B------:R1:W-:Y:S01]  /*9830*/  @P6 SYNCS.ARRIVE.TRANS64.RED.A1T0 RZ, [R90+URZ], RZ ;  /* 0x000000ff5aff69a7 */ /* 0x0003e200081004ff */
[----:B------:R-:W-:Y:S01]  /*9840*/  BSSY B1, `(.L_x_128) ;  /* 0x0000017000017945 */ /* 0x000fe20003800000 */
[----:B------:R-:W4:Y:S02]  /*9850*/  @P6 SYNCS.PHASECHK.TRANS64.TRYWAIT P0, [R40+URZ+0x80], R91 ;  /* 0x0000805b280065a7 */ /* 0x000f2400080011ff */
[----:B----4-:R-:W-:Y:S01]  /*9860*/  @P6 SEL R87, RZ, 0x1, !P0 ;  /* 0x00000001ff576807 */ /* 0x010fe20004000000 */
[----:B-1----:R-:W-:Y:S06]  /*9870*/  @!P6 BRA `(.L_x_129) ;  /* 0x00000000004ce947 */ /* 0x002fec0003800000 */
        /* <DEDUP_REMOVED lines=9> */
[----:B------:R-:W-:Y:S04]  /*9910*/  SHF.L.U32 R5, RZ, 0x1f, RZ ;  /* 0x0000001fff057819 */ /* 0x000fe800000006ff */
[----:B------:R-:W1:Y:S02]  /*9920*/  SYNCS.PHASECHK.TRANS64.TRYWAIT P0, [R40+URZ+0x80], R5 ;  /* 0x00008005280075a7 */ /* 0x000e6400080011ff */
[----:B-1----:R-:W-:Y:S05]  /*9930*/  @!P0 BRA `(.L_x_132) ;  /* 0x0000004800048947 */ /* 0x002fea0003800000 */
.L_x_131:
[----:B------:R-:W-:Y:S05]  /*9940*/  BSYNC B0 ;  /* 0x0000000000007941 */ /* 0x000fea0003800000 */
.L_x_130:
[----:B------:R-:W-:Y:S02]  /*9950*/  ISETP.NE.AND P0, PT, R88, RZ, PT ;  /* 0x000000ff5800720c */ /* 0x000fe40003f05270 */
[----:B------:R-:W-:Y:S11]  /*9960*/  IADD3 R86, PT, PT, R86, 0x1, RZ ;  /* 0x0000000156567810 */ /* 0x000ff60007ffe0ff */
[----:B------:R4:W1:Y:S04]  /*9970*/  @P0 LDS.128 R56, [R4] ;  /* 0x0000000004380984 */ /* 0x0008680000000c00 */
[----:B------:R4:W1:Y:S04]  /*9980*/  @P0 LDS.128 R52, [R3+0x10] ;  /* 0x0000100003340984 */ /* 0x0008680000000c00 */
[----:B------:R4:W1:Y:S04]  /*9990*/  @P0 LDS.128 R48, [R2+0x20] ;  /* 0x0000200002300984 */ /* 0x0008680000000c00 */
[----:B------:R4:W1:Y:S02]  /*99a0*/  @P0 LDS.128 R44, [R0+0x30] ;  /* 0x00003000002c0984 */ /* 0x0008640000000c00 */
.L_x_129:
[----:B------:R-:W-:Y:S05]  /*99b0*/  BSYNC B1 ;  /* 0x0000000000017941 */ /* 0x000fea0003800000 */
.L_x_128:
[----:B----4-:R-:W-:Y:S05]  /*99c0*/  VIADD R0, R25, 0x20 ;  /* 0x0000002019007836 */ /* 0x010fea0000000000 */
        /* <DEDUP_REMOVED lines=9> */
[----:B------:R-:W4:Y:S01]  /*9a60*/  LDCU.64 UR6, c[0x4][0x78] ;  /* 0x01000f00ff0677ac */ /* 0x000f220008000a00 */
[----:B------:R-:W2:Y:S01]  /*9a70*/  LDC.64 R2, c[0x4][R3] ;  /* 0x0100000003027b82 */ /* 0x000ea20000000a00 */
[----:B------:R-:W5:Y:S01]  /*9a80*/  LDCU.64 UR4, c[0x4][0x10] ;  /* 0x01000200ff0477ac */ /* 0x000f620008000a00 */
[----:B-1----:R-:W-:Y:S01]  /*9a90*/  MOV R5, UR9 ;  /* 0x0000000900057c02 */ /* 0x002fe20008000f00 */
[----:B------:R-:W-:Y:S01]  /*9aa0*/  IMAD.U32 R4, RZ, RZ, UR8 ;  /* 0x00000008ff047e24 */ /* 0x000fe2000f8e00ff */
[----:B----4-:R-:W-:Y:S01]  /*9ab0*/  MOV R7, UR7 ;  /* 0x0000000700077c02 */ /* 0x010fe20008000f00 */
[----:B------:R-:W-:Y:S01]  /*9ac0*/  IMAD.U32 R6, RZ, RZ, UR6 ;  /* 0x00000006ff067e24 */ /* 0x000fe2000f8e00ff */
[----:B-----5:R-:W-:Y:S01]  /*9ad0*/  MOV R11, UR5 ;  /* 0x00000005000b7c02 */ /* 0x020fe20008000f00 */
[----:B------:R-:W-:Y:S02]  /*9ae0*/  IMAD.U32 R10, RZ, RZ, UR4 ;  /* 0x00000004ff0a7e24 */ /* 0x000fe4000f8e00ff */
[----:B------:R-:W-:Y:S07]  /*9af0*/  LEPC R20, `(.L_x_133) ;  /* 0x000000001014794e */ /* 0x000fee0000000000 */
[----:B--23--:R-:W-:Y:S05]  /*9b00*/  CALL.ABS.NOINC R2 ;  /* 0x0000000002007343 */ /* 0x00cfea0003c00000 */
.L_x_133:
[----:B-1----:R-:W-:Y:S01]  /*9b10*/  LOP3.LUT R20, R56, 0xffffe000, RZ, 0xc0, !PT ;  /* 0xffffe00038147812 */ /* 0x002fe200078ec0ff */
[----:B------:R-:W-:Y:S05]  /*9b20*/  WARPSYNC.ALL ;  /* 0x0000000000007948 */ /* 0x000fea0003800000 */
[----:B------:R-:W-:Y:S01]  /*9b30*/  R2UR UR4, R25 ;  /* 0x00000000190472ca */ /* 0x000fe200000e0000 */
[----:B------:R-:W-:Y:S01]  /*9b40*/  IMAD.U32 R90, RZ, RZ, UR52 ;  /* 0x00000034ff5a7e24 */ /* 0x000fe2000f8e00ff */
[----:B------:R-:W-:Y:S01]  /*9b50*/  LOP3.LUT R21, R57, 0xffffe000, RZ, 0xc0, !PT ;  /* 0xffffe00039157812 */ /* 0x000fe200078ec0ff */
[----:B------:R-:W-:Y:S01]  /*9b60*/  BSSY.RECONVERGENT B0, `(.L_x_134) ;  /* 0x000005a000007945 */ /* 0x000fe20003800200 */
[----:B------:R-:W-:Y:S02]  /*9b70*/  LOP3.LUT R41, R58, 0xffffe000, RZ, 0xc0, !PT ;  /* 0xffffe0003a297812 */ /* 0x000fe400078ec0ff */
[----:B------:R-:W-:Y:S02]  /*9b80*/  LOP3.LUT R26, R54, 0xffffe000, RZ, 0xc0, !PT ;  /* 0xffffe000361a7812 */ /* 0x000fe400078ec0ff */
[----:B------:R-:W-:Y:S02]  /*9b90*/  LOP3.LUT R40, R50, 0xffffe000, RZ, 0xc0, !PT ;  /* 0xffffe00032287812 */ /* 0x000fe400078ec0ff */
[----:B------:R-:W-:Y:S02]  /*9ba0*/  ISETP.NE.AND P6, PT, R83, RZ, PT ;  /* 0x000000ff5300720c */ /* 0x000fe40003fc5270 */
[----:B------:R-:W-:Y:S01]  /*9bb0*/  ISETP.NE.AND P0, PT, R67, RZ, PT ;  /* 0x000000ff4300720c */ /* 0x000fe20003f05270 */
[----:B------:R-:W1:Y:S01]  /*9bc0*/  LDTM.x16 R4, tmem[UR4+0x20] ;  /* 0x00002004000479ee */ /* 0x000e620008240000 */
[----:B------:R-:W-:Y:S09]  /*9bd0*/  LEA R91, R86, UR50, 0x3 ;  /* 0x00000032565b7c11 */ /* 0x000ff2000f8e18ff */
[----:B------:R-:W-:Y:S02]  /*9be0*/  @P6 LEA R90, R90, UR50, 0x3 ;  /* 0x000000325a5a6c11 */ /* 0x000fe4000f8e18ff */
[----:B------:R-:W-:Y:S03]  /*9bf0*/  @P6 SHF.L.U32 R92, RZ, 0x1f, RZ ;  /* 0x0000001fff5c6819 */ /* 0x000fe600000006ff */
[----:B------:R-:W-:Y:S05]  /*9c00*/  @P6 VIADD R90, R90, 0xa0 ;  /* 0x000000a05a5a6836 */ /* 0x000fea0000000000 */
[----:B------:R-:W-:Y:S01]  /*9c10*/  @P6 PRMT R90, R89, 0x654, R90 ;  /* 0x00000654595a6816 */ /* 0x000fe2000000005a */
[C---:B-1----:R-:W-:Y:S01]  /*9c20*/  FMUL R0, R24.reuse, R4 ;  /* 0x0000000418007220 */ /* 0x042fe20000400000 */
[C---:B------:R-:W-:Y:S01]  /*9c30*/  FMUL R2, R24.reuse, R5 ;  /* 0x0000000518027220 */ /* 0x040fe20000400000 */
[C---:B------:R-:W-:Y:S01]  /*9c40*/  FMUL R3, R24.reuse, R10 ;  /* 0x0000000a18037220 */ /* 0x040fe20000400000 */
[----:B------:R-:W-:Y:S01]  /*9c50*/  FMUL R4, R24, R11 ;  /* 0x0000000b18047220 */ /* 0x000fe20000400000 */
[C---:B--2---:R-:W-:Y:S01]  /*9c60*/  FFMA R28, R27.reuse, R20, R0 ;  /* 0x000000141b1c7223 */ /* 0x044fe20000000000 */
        /* <DEDUP_REMOVED lines=9> */
[C---:B------:R-:W-:Y:S01]  /*9d00*/  FFMA R31, R27.reuse, R21, R2 ;  /* 0x000000151b1f7223 */ /* 0x040fe20000000002 */
[C---:B------:R-:W-:Y:S01]  /*9d10*/  FMUL R0, R24.reuse, R8 ;  /* 0x0000000818007220 */ /* 0x040fe20000400000 */
[C---:B------:R-:W-:Y:S01]  /*9d20*/  FMUL R2, R24.reuse, R9 ;  /* 0x0000000918027220 */ /* 0x040fe20000400000 */
[----:B------:R-:W-:Y:S01]  /*9d30*/  F2FP.TF32.F32.PACK_B R30, R30 ;  /* 0x0000001eff1e723e */ /* 0x000fe200024050ff */
[----:B------:R-:W-:Y:S01]  /*9d40*/  FMUL R5, R24, R12 ;  /* 0x0000000c18057220 */ /* 0x000fe20000400000 */
[----:B------:R-:W-:Y:S01]  /*9d50*/  F2FP.TF32.F32.PACK_B R31, R31 ;  /* 0x0000001fff1f723e */ /* 0x000fe200024050ff */
[C---:B------:R-:W-:Y:S01]  /*9d60*/  FFMA R32, R27.reuse, R20, R0 ;  /* 0x000000141b207223 */ /* 0x040fe20000000000 */
[C---:B------:R-:W-:Y:S01]  /*9d70*/  FFMA R33, R27.reuse, R41, R2 ;  /* 0x000000291b217223 */ /* 0x040fe20000000002 */
[----:B------:R-:W-:Y:S01]  /*9d80*/  FFMA R34, R27, R26, R3 ;  /* 0x0000001a1b227223 */ /* 0x000fe20000000003 */
[----:B------:R-:W-:Y:S01]  /*9d90*/  LOP3.LUT R20, R55, 0xffffe000, RZ, 0xc0, !PT ;  /* 0xffffe00037147812 */ /* 0x000fe200078ec0ff */
[----:B------:R1:W-:Y:S01]  /*9da0*/  STS.128 [R65+0x4000], R28 ;  /* 0x0040001c41007388 */ /* 0x0003e20000000c00 */
[----:B------:R-:W-:Y:S01]  /*9db0*/  LOP3.LUT R26, R48, 0xffffe000, RZ, 0xc0, !PT ;  /* 0xffffe000301a7812 */ /* 0x000fe200078ec0ff */
[C---:B------:R-:W-:Y:S01]  /*9dc0*/  FMUL R6, R24.reuse, R13 ;  /* 0x0000000d18067220 */ /* 0x040fe20000400000 */
[----:B------:R-:W-:Y:S01]  /*9dd0*/  LOP3.LUT R21, R49, 0xffffe000, RZ, 0xc0, !PT ;  /* 0xffffe00031157812 */ /* 0x000fe200078ec0ff */
[----:B------:R-:W-:Y:S01]  /*9de0*/  FFMA R35, R27, R20, R4 ;  /* 0x000000141b237223 */ /* 0x000fe20000000004 */
        /* <DEDUP_REMOVED lines=22> */
[----:B------:R-:W-:Y:S02]  /*9f50*/  F2FP.TF32.F32.PACK_B R38, R38 ;  /* 0x00000026ff26723e */ /* 0x000fe400024050ff */
[----:B------:R-:W-:Y:S01]  /*9f60*/  F2FP.TF32.F32.PACK_B R39, R39 ;  /* 0x00000027ff27723e */ /* 0x000fe200024050ff */
[C---:B-1----:R-:W-:Y:S01]  /*9f70*/  FFMA R28, R27.reuse, R20, R9 ;  /* 0x000000141b1c7223 */ /* 0x042fe20000000009 */
[C---:B------:R-:W-:Y:S01]  /*9f80*/  FFMA R29, R27.reuse, R21, R10 ;  /* 0x000000151b1d7223 */ /* 0x040fe2000000000a */
[C---:B------:R-:W-:Y:S01]  /*9f90*/  FFMA R30, R27.reuse, R26, R11 ;  /* 0x0000001a1b1e7223 */ /* 0x040fe2000000000b */
[----:B------:R-:W-:Y:S01]  /*9fa0*/  FFMA R31, R27, R41, R12 ;  /* 0x000000291b1f7223 */ /* 0x000fe2000000000c */
[----:B------:R2:W-:Y:S01]  /*9fb0*/  STS.128 [R78+0x4020], R36 ;  /* 0x004020244e007388 */ /* 0x0005e20000000c00 */
[----:B------:R-:W-:Y:S02]  /*9fc0*/  F2FP.TF32.F32.PACK_B R28, R28 ;  /* 0x0000001cff1c723e */ /* 0x000fe400024050ff */
        /* <DEDUP_REMOVED lines=19> */
.L_x_135:
[----:B------:R-:W-:Y:S05]  /*a100*/  BSYNC.RECONVERGENT B0 ;  /* 0x0000000000007941 */ /* 0x000fea0003800200 */
.L_x_134:
[----:B------:R-:W-:Y:S01]  /*a110*/  BAR.SYNC.DEFER_BLOCKING 0x1, 0x80 ;  /* 0x0042000000007b1d */ /* 0x000fe20000010000 */
[----:B------:R-:W-:Y:S04]  /*a120*/  UIADD3 UR4, UPT, UPT, UR52, 0x1, URZ ;  /* 0x0000000134047890 */ /* 0x000fe8000fffe0ff */
[----:B------:R-:W-:Y:S04]  /*a130*/  UISETP.NE.AND UP0, UPT, UR4, 0x4, UPT ;  /* 0x000000040400788c */ /* 0x000fe8000bf05270 */
[----:B------:R-:W-:Y:S01]  /*a140*/  USEL UR51, UR4, URZ, UP0 ;  /* 0x000000ff04337287 */ /* 0x000fe20008000000 */
[----:B------:R1:W-:Y:S01]  /*a150*/  @P6 SYNCS.ARRIVE.TRANS64.RED.A1T0 RZ, [R90+URZ], RZ ;  /* 0x000000ff5aff69a7 */ /* 0x0003e200081004ff */
[----:B------:R-:W-:Y:S01]  /*a160*/  BSSY B1, `(.L_x_136) ;  /* 0x000001c000017945 */ /* 0x000fe20003800000 */
[----:B------:R-:W4:Y:S01]  /*a170*/  @P6 SYNCS.PHASECHK.TRANS64.TRYWAIT P0, [R91+URZ+0x80], R92 ;  /* 0x0000805c5b0065a7 */ /* 0x000f2200080011ff */
[----:B-1----:R-:W-:Y:S02]  /*a180*/  MOV R90, RZ ;  /* 0x000000ff005a7202 */ /* 0x002fe40000000f00 */
[----:B----4-:R-:W-:Y:S01]  /*a190*/  @P6 SEL R87, RZ, 0x1, !P0 ;  /* 0x00000001ff576807 */ /* 0x010fe20004000000 */
[----:B------:R-:W-:Y:S06]  /*a1a0*/  @!P6 BRA `(.L_x_137) ;  /* 0x00000000005ce947 */ /* 0x000fec0003800000 */
        /* <DEDUP_REMOVED lines=12> */
.L_x_139:
[----:B------:R-:W-:Y:S05]  /*a270*/  BSYNC B0 ;  /* 0x0000000000007941 */ /* 0x000fea0003800000 */
.L_x_138:
[----:B------:R-:W-:Y:S01]  /*a280*/  ISETP.NE.AND P0, PT, R88, RZ, PT ;  /* 0x000000ff5800720c */ /* 0x000fe20003f05270 */
[----:B------:R-:W-:Y:S11]  /*a290*/  VIADD R86, R86, 0x1 ;  /* 0x0000000156567836 */ /* 0x000ff60000000000 */
[----:B------:R-:W-:Y:S01]  /*a2a0*/  @!UPT UIADD3 URZ, UPT, UPT, URZ, URZ, URZ ;  /* 0x000000fffffff290 */ /* 0x000fe2000fffe0ff */
[----:B------:R4:W1:Y:S04]  /*a2b0*/  @P0 LDS.128 R56, [R4] ;  /* 0x0000000004380984 */ /* 0x0008680000000c00 */
[----:B------:R4:W1:Y:S04]  /*a2c0*/  @P0 LDS.128 R52, [R3+0x10] ;  /* 0x0000100003340984 */ /* 0x0008680000000c00 */
[----:B------:R4:W1:Y:S04]  /*a2d0*/  @P0 LDS.128 R48, [R2+0x20] ;  /* 0x0000200002300984 */ /* 0x0008680000000c00 */
[----:B------:R4:W1:Y:S01]  /*a2e0*/  @P0 LDS.128 R44, [R0+0x30] ;  /* 0x00003000002c0984 */ /* 0x0008620000000c00 */
[C---:B------:R-:W-:Y:S04]  /*a2f0*/  ISETP.NE.AND P0, PT, R86.reuse, 0x4, PT ;  /* 0x000000045600780c */ /* 0x040fe80003f05270 */
[----:B------:R-:W-:Y:S02]  /*a300*/  SEL R86, R86, RZ, P0 ;  /* 0x000000ff56567207 */ /* 0x000fe40000000000 */
[----:B------:R-:W-:Y:S02]  /*a310*/  SEL R90, RZ, 0x1, P0 ;  /* 0x00000001ff5a7807 */ /* 0x000fe40000000000 */
.L_x_137:
[----:B------:R-:W-:Y:S05]  /*a320*/  BSYNC B1 ;  /* 0x0000000000017941 */ /* 0x000fea0003800000 */
.L_x_136:
[----:B----4-:R-:W-:Y:S05]  /*a330*/  VIADD R0, R25, 0x30 ;  /* 0x0000003019007836 */ /* 0x010fea0000000000 */
[----:B------:R-:W-:Y:S04]  /*a340*/  SHF.R.U32.HI R0, RZ, 0x15, R0 ;  /* 0x00000015ff007819 */ /* 0x000fe80000011600 */
[----:B------:R-:W-:Y:S11]  /*a350*/  LOP3.LUT P0, RZ, R0, 0x3, R69, 0x48, !PT ;  /* 0x0000000300ff7812 */ /* 0x000ff60007804845 */
[----:B------:R-:W-:Y:S02]  /*a360*/  @!UPT UIADD3 URZ, UPT, UPT, URZ, URZ, URZ ;  /* 0x000000fffffff290 */ /* 0x000fe4000fffe0ff */
[----:B------:R-:W-:Y:S05]  /*a370*/  @!P0 BRA `(.L_x_141) ;  /* 0x0000000000408947 */ /* 0x000fea0003800000 */
[----:B------:R-:W4:Y:S01]  /*a380*/  LDCU.64 UR8, c[0x4][0x70] ;  /* 0x01000e00ff0877ac */ /* 0x000f220008000a00 */
[----:B------:R-:W-:Y:S01]  /*a390*/  MOV R3, 0x0 ;  /* 0x0000000000037802 */ /* 0x000fe20000000f00 */
[----:B------:R-:W-:Y:S02]  /*a3a0*/  HFMA2 R12, -RZ, RZ, 0, 5.9604644775390625e-08 ;  /* 0x00000001ff0c7431 */ /* 0x000fe400000001ff */
[----:B------:R-:W-:Y:S02]  /*a3b0*/  IMAD.MOV.U32 R8, RZ, RZ, 0x192 ;  /* 0x00000192ff087424 */ /* 0x000fe400078e00ff */
[----:B------:R-:W-:Y:S01]  /*a3c0*/  IMAD.MOV.U32 R13, RZ, RZ, RZ ;  /* 0x000000ffff0d7224 */ /* 0x000fe200078e00ff */
[----:B------:R-:W5:Y:S01]  /*a3d0*/  LDCU.64 UR6, c[0x4][0x78] ;  /* 0x01000f00ff0677ac */ /* 0x000f620008000a00 */
[----:B------:R-:W2:Y:S01]  /*a3e0*/  LDC.64 R2, c[0x4][R3] ;  /* 0x0100000003027b82 */ /* 0x000ea20000000a00 */
[----:B------:R-:W3:Y:S01]  /*a3f0*/  LDCU.64 UR4, c[0x4][0x10] ;  /* 0x01000200ff0477ac */ /* 0x000ee20008000a00 */
[----:B----4-:R-:W-:Y:S01]  /*a400*/  MOV R5, UR9 ;  /* 0x0000000900057c02 */ /* 0x010fe20008000f00 */
[----:B------:R-:W-:Y:S01]  /*a410*/  IMAD.U32 R4, RZ, RZ, UR8 ;  /* 0x00000008ff047e24 */ /* 0x000fe2000f8e00ff */
[----:B-----5:R-:W-:Y:S01]  /*a420*/  MOV R7, UR7 ;  /* 0x0000000700077c02 */ /* 0x020fe20008000f00 */
[----:B-1----:R-:W-:Y:S01]  /*a430*/  IMAD.U32 R6, RZ, RZ, UR6 ;  /* 0x00000006ff067e24 */ /* 0x002fe2000f8e00ff */
[----:B---3--:R-:W-:Y:S01]  /*a440*/  MOV R11, UR5 ;  /* 0x00000005000b7c02 */ /* 0x008fe20008000f00 */
[----:B------:R-:W-:Y:S02]  /*a450*/  IMAD.U32 R10, RZ, RZ, UR4 ;  /* 0x00000004ff0a7e24 */ /* 0x000fe4000f8e00ff */
[----:B------:R-:W-:Y:S07]  /*a460*/  LEPC R20, `(.L_x_141) ;  /* 0x000000001014794e */ /* 0x000fee0000000000 */
[----:B--2---:R-:W-:Y:S05]  /*a470*/  CALL.ABS.NOINC R2 ;  /* 0x0000000002007343 */ /* 0x004fea0003c00000 */
.L_x_141:
        /* <DEDUP_REMOVED lines=14> */
[----:B------:R-:W-:Y:S03]  /*a560*/  @P6 SHF.L.U32 R93, R90, 0x1f, RZ ;  /* 0x0000001f5a5d6819 */ /* 0x000fe600000006ff */
        /* <DEDUP_REMOVED lines=80> */
.L_x_143:
[----:B------:R-:W-:Y:S05]  /*aa70*/  BSYNC.RECONVERGENT B0 ;  /* 0x0000000000007941 */ /* 0x000fea0003800200 */
.L_x_142:
        /* <DEDUP_REMOVED lines=18> */
[----:B------:R-:W-:Y:S04]  /*aba0*/  SHF.L.U32 R5, R90, 0x1f, RZ ;  /* 0x0000001f5a057819 */ /* 0x000fe800000006ff */
[----:B------:R-:W1:Y:S02]  /*abb0*/  SYNCS.PHASECHK.TRANS64.TRYWAIT P0, [R92+URZ+0x80], R5 ;  /* 0x000080055c0075a7 */ /* 0x000e6400080011ff */
[----:B-1----:R-:W-:Y:S05]  /*abc0*/  @!P0 BRA `(.L_x_148) ;  /* 0x0000003400888947 */ /* 0x002fea0003800000 */
.L_x_147:
[----:B------:R-:W-:Y:S05]  /*abd0*/  BSYNC B0 ;  /* 0x0000000000007941 */ /* 0x000fea0003800000 */
.L_x_146:
[----:B------:R-:W-:Y:S01]  /*abe0*/  ISETP.NE.AND P0, PT, R88, RZ, PT ;  /* 0x000000ff5800720c */ /* 0x000fe20003f05270 */
[----:B------:R-:W-:Y:S11]  /*abf0*/  VIADD R86, R86, 0x1 ;  /* 0x0000000156567836 */ /* 0x000ff60000000000 */
[----:B------:R-:W-:Y:S01]  /*ac00*/  @!UPT UIADD3 URZ, UPT, UPT, URZ, URZ, URZ ;  /* 0x000000fffffff290 */ /* 0x000fe2000fffe0ff */
[----:B------:R4:W2:Y:S04]  /*ac10*/  @P0 LDS.128 R56, [R4] ;  /* 0x0000000004380984 */ /* 0x0008a80000000c00 */
[----:B------:R4:W2:Y:S04]  /*ac20*/  @P0 LDS.128 R52, [R3+0x10] ;  /* 0x0000100003340984 */ /* 0x0008a80000000c00 */
[----:B------:R4:W2:Y:S04]  /*ac30*/  @P0 LDS.128 R48, [R2+0x20] ;  /* 0x0000200002300984 */ /* 0x0008a80000000c00 */
[----:B------:R4:W2:Y:S01]  /*ac40*/  @P0 LDS.128 R44, [R0+0x30] ;  /* 0x00003000002c0984 */ /* 0x0008a20000000c00 */
[C---:B------:R-:W-:Y:S04]  /*ac50*/  ISETP.NE.AND P0, PT, R86.reuse, 0x4, PT ;  /* 0x000000045600780c */ /* 0x040fe80003f05270 */
[----:B-1----:R-:W-:Y:S02]  /*ac60*/  SEL R5, RZ, 0x1, P0 ;  /* 0x00000001ff057807 */ /* 0x002fe40000000000 */
[----:B------:R-:W-:Y:S02]  /*ac70*/  SEL R86, R86, RZ, P0 ;  /* 0x000000ff56567207 */ /* 0x000fe40000000000 */
[----:B------:R-:W-:Y:S02]  /*ac80*/  LOP3.LUT R90, R90, R5, RZ, 0x3c, !PT ;  /* 0x000000055a5a7212 */ /* 0x000fe400078e3cff */
.L_x_145:
[----:B------:R-:W-:Y:S05]  /*ac90*/  BSYNC B1 ;  /* 0x0000000000017941 */ /* 0x000fea0003800000 */
.L_x_144:
        /* <DEDUP_REMOVED lines=21> */
.L_x_149:
[----:B--2---:R-:W-:Y:S01]  /*adf0*/  LOP3.LUT R20, R56, 0xffffe000, RZ, 0xc0, !PT ;  /* 0xffffe00038147812 */ /* 0x004fe200078ec0ff */
        /* <DEDUP_REMOVED lines=87> */
[----:B------:R-:W-:Y:S02]  /*b370*/  UIADD3 UR4, UPT, UPT, UR50, 0x200, URZ ;  /* 0x0000020032047890 */ /* 0x000fe4000fffe0ff */
[----:B------:R-:W-:Y:S04]  /*b380*/  UIADD3 UR41, UPT, UPT, UR54, 0x40, URZ ;  /* 0x0000004036297890 */ /* 0x000fe8000fffe0ff */
[----:B------:R-:W-:Y:S01]  /*b390*/  MOV R62, UR4 ;  /* 0x00000004003e7c02 */ /* 0x000fe20008000f00 */
[----:B------:R-:W-:Y:S03]  /*b3a0*/  UIADD3 UR4, UP0, UPT, UR58, 0x780, URZ ;  /* 0x000007803a047890 */ /* 0x000fe6000ff1e0ff */
[----:B------:R-:W-:Y:S01]  /*b3b0*/  R2UR UR40, R62 ;  /* 0x000000003e2872ca */ /* 0x000fe200000e0000 */
[----:B------:R-:W-:Y:S11]  /*b3c0*/  UIADD3.X UR5, UPT, UPT, URZ, UR59, URZ, UP0, !UPT ;  /* 0x0000003bff057290 */ /* 0x000ff600087fe4ff */
[----:B------:R-:W-:Y:S01]  /*b3d0*/  @!UPT UIADD3 URZ, UPT, UPT, URZ, URZ, URZ ;  /* 0x000000fffffff290 */ /* 0x000fe2000fffe0ff */
[----:B------:R1:W-:Y:S01]  /*b3e0*/  UTMASTG.5D [UR40], [UR4] ;  /* 0x00000028040073b5 */ /* 0x0003e20008020000 */
[----:B------:R0:W-:Y:S01]  /*b3f0*/  UTMACMDFLUSH ;  /* 0x00000000000079b7 */ /* 0x0001e20000000000 */
[----:B-1----:R-:W-:Y:S04]  /*b400*/  DEPBAR.LE SB0, 0x1 ;  /* 0x000080400000791a */ /* 0x002fe80000000000 */
.L_x_151:
[----:B------:R-:W-:Y:S05]  /*b410*/  BSYNC.RECONVERGENT B0 ;  /* 0x0000000000007941 */ /* 0x000fea0003800200 */
.L_x_150:
        /* <DEDUP_REMOVED lines=21> */
.L_x_155:
[----:B------:R-:W-:Y:S05]  /*b570*/  BSYNC B0 ;  /* 0x0000000000007941 */ /* 0x000fea0003800000 */
.L_x_154:
        /* <DEDUP_REMOVED lines=11> */
.L_x_153:
[----:B------:R-:W-:Y:S05]  /*b630*/  BSYNC B1 ;  /* 0x0000000000017941 */ /* 0x000fea0003800000 */
.L_x_152:
        /* <DEDUP_REMOVED lines=21> */
.L_x_157:
        /* <DEDUP_REMOVED lines=95> */
.L_x_159:
[----:B------:R-:W-:Y:S05]  /*bd80*/  BSYNC.RECONVERGENT B0 ;  /* 0x0000000000007941 */ /* 0x000fea0003800200 */
.L_x_158:
        /* <DEDUP_REMOVED lines=21> */
.L_x_163:
[----:B------:R-:W-:Y:S05]  /*bee0*/  BSYNC B0 ;  /* 0x0000000000007941 */ /* 0x000fea0003800000 */
.L_x_162:
        /* <DEDUP_REMOVED lines=11> */
.L_x_161:
[----:B------:R-:W-:Y:S05]  /*bfa0*/  BSYNC B1 ;  /* 0x0000000000017941 */ /* 0x000fea0003800000 */
.L_x_160:
        /* <DEDUP_REMOVED lines=21> */
.L_x_165:
        /* <DEDUP_REMOVED lines=11> */
[----:B------:R-:W1:Y:S10]  /*c1b0*/  LDTM.x16 R4, tmem[UR4+0x60] ;  /* 0x00006004000479ee */ /* 0x000e740008240000 */
[----:B------:R-:W-:Y:S02]  /*c1c0*/  @P6 LEA R91, R91, UR50, 0x3 ;  /* 0x000000325b5b6c11 */ /* 0x000fe4000f8e18ff */
[----:B------:R-:W-:Y:S03]  /*c1d0*/  @P6 SHF.L.U32 R93, R90, 0x1f, RZ ;  /* 0x0000001f5a5d6819 */ /* 0x000fe600000006ff */
[----:B------:R-:W-:Y:S01]  /*c1e0*/  @P6 VIADD R92, R91, 0xa0 ;  /* 0x000000a05b5c6836 */ /* 0x000fe20000000000 */
[----:B------:R-:W-:Y:S04]  /*c1f0*/  LEA R91, R86, UR50, 0x3 ;  /* 0x00000032565b7c11 */ /* 0x000fe8000f8e18ff */
        /* <DEDUP_REMOVED lines=79> */
.L_x_167:
[----:B------:R-:W-:Y:S05]  /*c6f0*/  BSYNC.RECONVERGENT B0 ;  /* 0x0000000000007941 */ /* 0x000fea0003800200 */
.L_x_166:
        /* <DEDUP_REMOVED lines=21> */
.L_x_171:
[----:B------:R-:W-:Y:S05]  /*c850*/  BSYNC B0 ;  /* 0x0000000000007941 */ /* 0x000fea0003800000 */
.L_x_170:
[----:B------:R-:W-:Y:S11]  /*c860*/  ISETP.NE.AND P0, PT, R88, RZ, PT ;  /* 0x000000ff5800720c */ /* 0x000ff60003f05270 */
[----:B------:R-:W-:Y:S02]  /*c870*/  @!UPT UIADD3 URZ, UPT, UPT, URZ, URZ, URZ ;  /* 0x000000fffffff290 */ /* 0x000fe4000fffe0ff */
[----:B------:R4:W1:Y:S04]  /*c880*/  @P0 LDS.128 R56, [R3] ;  /* 0x0000000003380984 */ /* 0x0008680000000c00 */
[----:B------:R4:W1:Y:S04]  /*c890*/  @P0 LDS.128 R52, [R2+0x10] ;  /* 0x0000100002340984 */ /* 0x0008680000000c00 */
[----:B------:R4:W1:Y:S04]  /*c8a0*/  @P0 LDS.128 R48, [R0+0x20] ;  /* 0x0000200000300984 */ /* 0x0008680000000c00 */
[----:B------:R4:W1:Y:S02]  /*c8b0*/  @P0 LDS.128 R44, [R86+0x30] ;  /* 0x00003000562c0984 */ /* 0x0008640000000c00 */
.L_x_169:
[----:B------:R-:W-:Y:S05]  /*c8c0*/  BSYNC B1 ;  /* 0x0000000000017941 */ /* 0x000fea0003800000 */
.L_x_168:
        /* <DEDUP_REMOVED lines=21> */
.L_x_173:
[----:B------:R-:W-:Y:S01]  /*ca20*/  ISETP.NE.AND P0, PT, R67, RZ, PT ;  /* 0x000000ff4300720c */ /* 0x000fe20003f05270 */
[----:B------:R-:W-:Y:S05]  /*ca30*/  WARPSYNC.ALL ;  /* 0x0000000000007948 */ /* 0x000fea0003800000 */
[----:B------:R-:W-:Y:S01]  /*ca40*/  R2UR UR4, R25 ;  /* 0x00000000190472ca */ /* 0x000fe200000e0000 */
[----:B------:R-:W-:Y:S01]  /*ca50*/  VIADD R85, R85, 0xf0 ;  /* 0x000000f055557836 */ /* 0x000fe20000000000 */
[----:B-1----:R-:W-:Y:S01]  /*ca60*/  LOP3.LUT R0, R56, 0xffffe000, RZ, 0xc0, !PT ;  /* 0xffffe00038007812 */ /* 0x002fe200078ec0ff */
[----:B------:R-:W-:Y:S01]  /*ca70*/  BSSY.RECONVERGENT B0, `(.L_x_174) ;  /* 0x0000057000007945 */ /* 0x000fe20003800200 */
[----:B------:R-:W-:Y:S02]  /*ca80*/  LOP3.LUT R2, R57, 0xffffe000, RZ, 0xc0, !PT ;  /* 0xffffe00039027812 */ /* 0x000fe400078ec0ff */
[----:B------:R-:W-:Y:S02]  /*ca90*/  LOP3.LUT R3, R58, 0xffffe000, RZ, 0xc0, !PT ;  /* 0xffffe0003a037812 */ /* 0x000fe400078ec0ff */
[----:B------:R-:W-:Y:S02]  /*caa0*/  LOP3.LUT R20, R59, 0xffffe000, RZ, 0xc0, !PT ;  /* 0xffffe0003b147812 */ /* 0x000fe400078ec0ff */
[----:B------:R-:W-:Y:S02]  /*cab0*/  LOP3.LUT R21, R52, 0xffffe000, RZ, 0xc0, !PT ;  /* 0xffffe00034157812 */ /* 0x000fe400078ec0ff */
[----:B------:R-:W-:Y:S01]  /*cac0*/  LOP3.LUT R26, R53, 0xffffe000, RZ, 0xc0, !PT ;  /* 0xffffe000351a7812 */ /* 0x000fe200078ec0ff */
[----:B------:R-:W1:Y:S01]  /*cad0*/  LDTM.x16 R4, tmem[UR4+0x70] ;  /* 0x00007004000479ee */ /* 0x000e620008240000 */
[----:B--2---:R-:W-:Y:S01]  /*cae0*/  LOP3.LUT R29, R54, 0xffffe000, RZ, 0xc0, !PT ;  /* 0xffffe000361d7812 */ /* 0x004fe200078ec0ff */
[----:B------:R-:W-:Y:S01]  /*caf0*/  NOP ;  /* 0x0000000000007918 */ /* 0x000fe20000000000 */
[----:B------:R-:W-:Y:S02]  /*cb00*/  LOP3.LUT R28, R55, 0xffffe000, RZ, 0xc0, !PT ;  /* 0xffffe000371c7812 */ /* 0x000fe400078ec0ff */
[----:B------:R-:W-:Y:S02]  /*cb10*/  LOP3.LUT R85, R85, 0xfefffff8, RZ, 0xc0, !PT ;  /* 0xfefffff855557812 */ /* 0x000fe400078ec0ff */
[----:B------:R-:W-:Y:S02]  /*cb20*/  LOP3.LUT R31, R48, 0xffffe000, RZ, 0xc0, !PT ;  /* 0xffffe000301f7812 */ /* 0x000fe400078ec0ff */
[----:B------:R-:W-:Y:S01]  /*cb30*/  LOP3.LUT R30, R49, 0xffffe000, RZ, 0xc0, !PT ;  /* 0xffffe000311e7812 */ /* 0x000fe200078ec0ff */
[----:B-1----:R1:W-:Y:S01]  /*cb40*/  SYNCS.ARRIVE.TRANS64.RED.A1T0 RZ, [R85+URZ], RZ ;  /* 0x000000ff55ff79a7 */ /* 0x0023e200081004ff */
[----:B------:R-:W-:Y:S02]  /*cb50*/  LOP3.LUT R33, R50, 0xffffe000, RZ, 0xc0, !PT ;  /* 0xffffe00032217812 */ /* 0x000fe400078ec0ff */
[----:B------:R-:W-:Y:S02]  /*cb60*/  LOP3.LUT R32, R51, 0xffffe000, RZ, 0xc0, !PT ;  /* 0xffffe00033207812 */ /* 0x000fe400078ec0ff */
[----:B------:R-:W-:Y:S02]  /*cb70*/  LOP3.LUT R35, R44, 0xffffe000, RZ, 0xc0, !PT ;  /* 0xffffe0002c237812 */ /* 0x000fe400078ec0ff */
[----:B------:R-:W-:Y:S02]  /*cb80*/  LOP3.LUT R34, R45, 0xffffe000, RZ, 0xc0, !PT ;  /* 0xffffe0002d227812 */ /* 0x000fe400078ec0ff */
[----:B------:R-:W-:Y:S02]  /*cb90*/  LOP3.LUT R37, R46, 0xffffe000, RZ, 0xc0, !PT ;  /* 0xffffe0002e257812 */ /* 0x000fe400078ec0ff */
[----:B------:R-:W-:Y:S01]  /*cba0*/  LOP3.LUT R36, R47, 0xffffe000, RZ, 0xc0, !PT ;  /* 0xffffe0002f247812 */ /* 0x000fe200078ec0ff */
[C---:B------:R-:W-:Y:S01]  /*cbb0*/  FMUL R4, R24.reuse, R4 ;  /* 0x0000000418047220 */ /* 0x040fe20000400000 */
[C---:B------:R-:W-:Y:S01]  /*cbc0*/  FMUL R5, R24.reuse, R5 ;  /* 0x0000000518057220 */ /* 0x040fe20000400000 */
[C---:B------:R-:W-:Y:S01]  /*cbd0*/  FMUL R6, R24.reuse, R6 ;  /* 0x0000000618067220 */ /* 0x040fe20000400000 */
[C---:B------:R-:W-:Y:S01]  /*cbe0*/  FMUL R7, R24.reuse, R7 ;  /* 0x0000000718077220 */ /* 0x040fe20000400000 */
[C---:B------:R-:W-:Y:S01]  /*cbf0*/  FFMA R4, R27.reuse, R0, R4 ;  /* 0x000000001b047223 */ /* 0x040fe20000000004 */
[C---:B------:R-:W-:Y:S01]  /*cc00*/  FFMA R5, R27.reuse, R2, R5 ;  /* 0x000000021b057223 */ /* 0x040fe20000000005 */
[C---:B------:R-:W-:Y:S01]  /*cc10*/  FFMA R6, R27.reuse, R3, R6 ;  /* 0x000000031b067223 */ /* 0x040fe20000000006 */
[C---:B------:R-:W-:Y:S01]  /*cc20*/  FFMA R7, R27.reuse, R20, R7 ;  /* 0x000000141b077223 */ /* 0x040fe20000000007 */
[C---:B------:R-:W-:Y:S01]  /*cc30*/  FMUL R8, R24.reuse, R8 ;  /* 0x0000000818087220 */ /* 0x040fe20000400000 */
[C---:B------:R-:W-:Y:S01]  /*cc40*/  FMUL R9, R24.reuse, R9 ;  /* 0x0000000918097220 */ /* 0x040fe20000400000 */
[C---:B------:R-:W-:Y:S01]  /*cc50*/  FMUL R10, R24.reuse, R10 ;  /* 0x0000000a180a7220 */ /* 0x040fe20000400000 */
[C---:B------:R-:W-:Y:S01]  /*cc60*/  FMUL R11, R24.reuse, R11 ;  /* 0x0000000b180b7220 */ /* 0x040fe20000400000 */
[----:B------:R-:W-:Y:S01]  /*cc70*/  F2FP.TF32.F32.PACK_B R4, R4 ;  /* 0x00000004ff04723e */ /* 0x000fe200024050ff */
[C---:B------:R-:W-:Y:S01]  /*cc80*/  FFMA R8, R27.reuse, R21, R8 ;  /* 0x000000151b087223 */ /* 0x040fe20000000008 */
[----:B------:R-:W-:Y:S01]  /*cc90*/  F2FP.TF32.F32.PACK_B R5, R5 ;  /* 0x00000005ff05723e */ /* 0x000fe200024050ff */
[C---:B------:R-:W-:Y:S01]  /*cca0*/  FFMA R9, R27.reuse, R26, R9 ;  /* 0x0000001a1b097223 */ /* 0x040fe20000000009 */
[----:B------:R-:W-:Y:S01]  /*ccb0*/  F2FP.TF32.F32.PACK_B R6, R6 ;  /* 0x00000006ff06723e */ /* 0x000fe200024050ff */
[C---:B------:R-:W-:Y:S01]  /*ccc0*/  FFMA R10, R27.reuse, R29, R10 ;  /* 0x0000001d1b0a7223 */ /* 0x040fe2000000000a */
[----:B------:R-:W-:Y:S01]  /*ccd0*/  F2FP.TF32.F32.PACK_B R7, R7 ;  /* 0x00000007ff07723e */ /* 0x000fe200024050ff */
[C---:B------:R-:W-:Y:S01]  /*cce0*/  FFMA R11, R27.reuse, R28, R11 ;  /* 0x0000001c1b0b7223 */ /* 0x040fe2000000000b */
[C---:B------:R-:W-:Y:S01]  /*ccf0*/  FMUL R12, R24.reuse, R12 ;  /* 0x0000000c180c7220 */ /* 0x040fe20000400000 */
[----:B------:R-:W-:Y:S01]  /*cd00*/  F2FP.TF32.F32.PACK_B R8, R8 ;  /* 0x00000008ff08723e */ /* 0x000fe200024050ff */
[C---:B------:R-:W-:Y:S01]  /*cd10*/  FMUL R13, R24.reuse, R13 ;  /* 0x0000000d180d7220 */ /* 0x040fe20000400000 */
[----:B------:R1:W-:Y:S01]  /*cd20*/  STS.128 [R65+0x6000], R4 ;  /* 0x0060000441007388 */ /* 0x0003e20000000c00 */
        /* <DEDUP_REMOVED lines=8> */
[C---:B------:R-:W-:Y:S01]  /*cdb0*/  FFMA R15, R27.reuse, R32, R15 ;  /* 0x000000201b0f7223 */ /* 0x040fe2000000000f */
[C---:B------:R-:W-:Y:S01]  /*cdc0*/  FMUL R16, R24.reuse, R16 ;  /* 0x0000001018107220 */ /* 0x040fe20000400000 */
[----:B------:R-:W-:Y:S01]  /*cdd0*/  F2FP.TF32.F32.PACK_B R12, R12 ;  /* 0x0000000cff0c723e */ /* 0x000fe200024050ff */
[----:B------:R1:W-:Y:S01]  /*cde0*/  STS.128 [R79+0x6010], R8 ;  /* 0x006010084f007388 */ /* 0x0003e20000000c00 */
[C---:B------:R-:W-:Y:S01]  /*cdf0*/  FMUL R17, R24.reuse, R17 ;  /* 0x0000001118117220 */ /* 0x040fe20000400000 */
[C---:B------:R-:W-:Y:S01]  /*ce00*/  FMUL R18, R24.reuse, R18 ;  /* 0x0000001218127220 */ /* 0x040fe20000400000 */
[----:B------:R-:W-:Y:S01]  /*ce10*/  FMUL R19, R24, R19 ;  /* 0x0000001318137220 */ /* 0x000fe20000400000 */
[----:B------:R-:W-:Y:S01]  /*ce20*/  F2FP.TF32.F32.PACK_B R13, R13 ;  /* 0x0000000dff0d723e */ /* 0x000fe200024050ff */
[C---:B------:R-:W-:Y:S01]  /*ce30*/  FFMA R16, R27.reuse, R35, R16 ;  /* 0x000000231b107223 */ /* 0x040fe20000000010 */
[----:B------:R-:W-:Y:S01]  /*ce40*/  F2FP.TF32.F32.PACK_B R14, R14 ;  /* 0x0000000eff0e723e */ /* 0x000fe200024050ff */
[C---:B------:R-:W-:Y:S01]  /*ce50*/  FFMA R17, R27.reuse, R34, R17 ;  /* 0x000000221b117223 */ /* 0x040fe20000000011 */
[----:B------:R-:W-:Y:S01]  /*ce60*/  F2FP.TF32.F32.PACK_B R15, R15 ;  /* 0x0000000fff0f723e */ /* 0x000fe200024050ff */
[C---:B------:R-:W-:Y:S01]  /*ce70*/  FFMA R18, R27.reuse, R37, R18 ;  /* 0x000000251b127223 */ /* 0x040fe20000000012 */
[----:B------:R-:W-:Y:S01]  /*ce80*/  FFMA R19, R27, R36, R19 ;  /* 0x000000241b137223 */ /* 0x000fe20000000013 */
[----:B------:R-:W-:Y:S02]  /*ce90*/  F2FP.TF32.F32.PACK_B R16, R16 ;  /* 0x00000010ff10723e */ /* 0x000fe400024050ff */
        /* <DEDUP_REMOVED lines=13> */
[----:B------:R-:W-:Y:S02]  /*cf70*/  UIADD3 UR4, UP0, UPT, UR58, 0x780, URZ ;  /* 0x000007803a047890 */ /* 0x000fe4000ff1e0ff */
[----:B------:R-:W-:Y:S02]  /*cf80*/  UIADD3 UR40, UPT, UPT, UR50, 0x6200, URZ ;  /* 0x0000620032287890 */ /* 0x000fe4000fffe0ff */
[----:B------:R-:W-:Y:S02]  /*cf90*/  UIADD3 UR41, UPT, UPT, UR54, 0x70, URZ ;  /* 0x0000007036297890 */ /* 0x000fe4000fffe0ff */
[----:B------:R-:W-:Y:S09]  /*cfa0*/  UIADD3.X UR5, UPT, UPT, URZ, UR59, URZ, UP0, !UPT ;  /* 0x0000003bff057290 */ /* 0x000ff200087fe4ff */
[----:B------:R2:W-:Y:S01]  /*cfb0*/  UTMASTG.5D [UR40], [UR4] ;  /* 0x00000028040073b5 */ /* 0x0005e20008020000 */
[----:B------:R0:W-:Y:S01]  /*cfc0*/  UTMACMDFLUSH ;  /* 0x00000000000079b7 */ /* 0x0001e20000000000 */
[----:B--2---:R-:W-:Y:S04]  /*cfd0*/  DEPBAR.LE SB0, 0x1 ;  /* 0x000080400000791a */ /* 0x004fe80000000000 */
.L_x_175:
[----:B------:R-:W-:Y:S05]  /*cfe0*/  BSYNC.RECONVERGENT B0 ;  /* 0x0000000000007941 */ /* 0x000fea0003800200 */
.L_x_174:
[----:B------:R-:W-:Y:S01]  /*cff0*/  BAR.SYNC.DEFER_BLOCKING 0x1, 0x80 ;  /* 0x0042000000007b1d */ /* 0x000fe20000010000 */
[----:B------:R-:W-:Y:S01]  /*d000*/  UISETP.NE.AND UP0, UPT, UR56, -0x8, UPT ;  /* 0xfffffff83800788c */ /* 0x000fe2000bf05270 */
[----:B------:R-:W-:Y:S08]  /*d010*/  IADD3 R0, PT, PT, R22, 0x1, RZ ;  /* 0x0000000116007810 */ /* 0x000ff00007ffe0ff */
[----:B------:R-:W-:Y:S05]  /*d020*/  BRA.U !UP0, `(.L_x_176) ;  /* 0x0000000108247547 */ /* 0x000fea000b800000 */
[----:B------:R-:W-:Y:S01]  /*d030*/  ISETP.NE.AND P0, PT, R83, RZ, PT ;  /* 0x000000ff5300720c */ /* 0x000fe20003f05270 */
[----:B------:R-:W-:Y:S01]  /*d040*/  IMAD.U32 R2, RZ, RZ, UR53 ;  /* 0x00000035ff027e24 */ /* 0x000fe2000f8e00ff */
[----:B------:R-:W-:Y:S04]  /*d050*/  UIADD3 UR4, UPT, UPT, UR53, 0x1, URZ ;  /* 0x0000000135047890 */ /* 0x000fe8000fffe0ff */
[----:B------:R-:W-:Y:S04]  /*d060*/  UISETP.NE.AND UP0, UPT, UR4, 0x4, UPT ;  /* 0x000000040400788c */ /* 0x000fe8000bf05270 */
[----:B------:R-:W-:Y:S03]  /*d070*/  USEL UR53, UR4, URZ, UP0 ;  /* 0x000000ff04357287 */ /* 0x000fe60008000000 */
[----:B------:R-:W-:Y:S05]  /*d080*/  @P0 LEA R2, R2, UR50, 0x3 ;  /* 0x0000003202020c11 */ /* 0x000fea000f8e18ff */
[----:B------:R-:W-:Y:S05]  /*d090*/  @P0 VIADD R2, R2, 0xa0 ;  /* 0x000000a002020836 */ /* 0x000fea0000000000 */
[----:B------:R-:W-:Y:S04]  /*d0a0*/  @P0 PRMT R2, R89, 0x654, R2 ;  /* 0x0000065459020816 */ /* 0x000fe80000000002 */
[----:B------:R2:W-:Y:S03]  /*d0b0*/  @P0 SYNCS.ARRIVE.TRANS64.RED.A1T0 RZ, [R2+URZ], RZ ;  /* 0x000000ff02ff09a7 */ /* 0x0005e600081004ff */
.L_x_176:
[----:B------:R-:W-:Y:S01]  /*d0c0*/  R2UR UR6, R80 ;  /* 0x00000000500672ca */ /* 0x000fe200000e0000 */
[----:B------:R-:W-:Y:S01]  /*d0d0*/  UIADD3 UR56, UPT, UPT, UR56, 0x8, URZ ;  /* 0x0000000838387890 */ /* 0x000fe2000fffe0ff */
[----:B------:R-:W-:Y:S02]  /*d0e0*/  R2UR UR5, R75 ;  /* 0x000000004b0572ca */ /* 0x000fe400000e0000 */
[----:B------:R-:W-:Y:S02]  /*d0f0*/  R2UR UR4, R76 ;  /* 0x000000004c0472ca */ /* 0x000fe400000e0000 */
[----:B------:R-:W-:Y:S02]  /*d100*/  R2UR UR51, R82 ;  /* 0x00000000523372ca */ /* 0x000fe400000e0000 */
[C---:B------:R-:W-:Y:S02]  /*d110*/  ISETP.NE.AND P0, PT, R0.reuse, 0x2, PT ;  /* 0x000000020000780c */ /* 0x040fe40003f05270 */
[----:B------:R-:W-:Y:S02]  /*d120*/  LOP3.LUT R63, R63, 0x1, RZ, 0x3c, !PT ;  /* 0x000000013f3f7812 */ /* 0x000fe400078e3cff */
[----:B------:R-:W-:Y:S01]  /*d130*/  SEL R3, RZ, 0x1, P0 ;  /* 0x00000001ff037807 */ /* 0x000fe20000000000 */
[----:B------:R-:W-:Y:S01]  /*d140*/  UISETP.NE.AND UP0, UPT, UR6, URZ, UPT ;  /* 0x000000ff0600728c */ /* 0x000fe2000bf05270 */
[----:B------:R-:W-:Y:S01]  /*d150*/  SEL R22, R0, RZ, P0 ;  /* 0x000000ff00167207 */ /* 0x000fe20000000000 */
[----:B------:R-:W-:Y:S01]  /*d160*/  UIADD3 UR16, UPT, UPT, UR36, UR5, URZ ;  /* 0x0000000524107290 */ /* 0x000fe2000fffe0ff */
[----:B------:R-:W-:Y:S01]  /*d170*/  LOP3.LUT R64, R64, R3, RZ, 0x3c, !PT ;  /* 0x0000000340407212 */ /* 0x000fe200078e3cff */
[----:B------:R-:W-:Y:S05]  /*d180*/  UIADD3 UR21, UPT, UPT, UR37, UR4, URZ ;  /* 0x0000000425157290 */ /* 0x000fea000fffe0ff */
[----:B------:R-:W-:Y:S07]  /*d190*/  BRA.U UP0, `(.L_x_177) ;  /* 0xffffffa100047547 */ /* 0x000fee000b83ffff */
[----:B------:R-:W-:-:S13]  /*d1a0*/  R2UR UR4, R77 ;  /* 0x000000004d0472ca */ /* 0x000fda00000e0000 */
[----:B------:R-:W-:-:S09]  /*d1b0*/  UISETP.NE.AND UP0, UPT, UR4, URZ, UPT ;  /* 0x000000ff0400728c */ /* 0x000fd2000bf05270 */
[----:B------:R-:W-:Y:S05]  /*d1c0*/  BRA.U !UP0, `(.L_x_178) ;  /* 0x0000000108487547 */ /* 0x000fea000b800000 */
[----:B------:R-:W4:Y:S02]  /*d1d0*/  LDCU.64 UR4, c[0x0][0x990] ;  /* 0x00013200ff0477ac */ /* 0x000f240008000a00 */
[----:B----4-:R-:W-:-:S04]  /*d1e0*/  UISETP.NE.U32.AND UP0, UPT, UR4, URZ, UPT ;  /* 0x000000ff0400728c */ /* 0x010fc8000bf05070 */
[----:B------:R-:W-:-:S09]  /*d1f0*/  UISETP.NE.AND.EX UP0, UPT, UR5, URZ, UPT, UP0 ;  /* 0x000000ff0500728c */ /* 0x000fd2000bf05300 */
[----:B------:R-:W-:Y:S05]  /*d200*/  BRA.U UP0, `(.L_x_179) ;  /* 0x00000001000c7547 */ /* 0x000fea000b800000 */
[----:B------:R-:W-:-:S13]  /*d210*/  FSETP.NEU.AND P0, PT, R27, RZ, PT ;  /* 0x000000ff1b00720b */ /* 0x000fda0003f0d000 */
[----:B------:R-:W-:Y:S05]  /*d220*/  @!P0 EXIT ;  /* 0x000000000000894d */ /* 0x000fea0003800000 */
[----:B------:R-:W-:Y:S05]  /*d230*/  BRA `(.L_x_178) ;  /* 0x00000000002c7947 */ /* 0x000fea0003800000 */
.L_x_179:
[----:B------:R-:W-:Y:S01]  /*d240*/  ISETP.NE.AND P0, PT, R81, RZ, PT ;  /* 0x000000ff5100720c */ /* 0x000fe20003f05270 */
[----:B------:R-:W-:-:S12]  /*d250*/  BSSY.RECONVERGENT B0, `(.L_x_178) ;  /* 0x0000009000007945 */ /* 0x000fd80003800200 */
[----:B------:R-:W-:Y:S05]  /*d260*/  @P0 BRA `(.L_x_180) ;  /* 0x0000000000140947 */ /* 0x000fea0003800000 */
[----:B------:R-:W4:Y:S02]  /*d270*/  LDCU.64 UR4, c[0x0][0x988] ;  /* 0x00013100ff0477ac */ /* 0x000f240008000a00 */
[----:B----4-:R-:W-:-:S04]  /*d280*/  ISETP.NE.U32.AND P0, PT, RZ, UR4, PT ;  /* 0x00000004ff007c0c */ /* 0x010fc8000bf05070 */
[----:B------:R-:W-:-:S13]  /*d290*/  ISETP.NE.AND.EX P0, PT, RZ, UR5, PT, P0 ;  /* 0x00000005ff007c0c */ /* 0x000fda000bf05300 */
[----:B------:R-:W-:Y:S05]  /*d2a0*/  @!P0 EXIT ;  /* 0x000000000000894d */ /* 0x000fea0003800000 */
[----:B------:R-:W-:Y:S05]  /*d2b0*/  BRA `(.L_x_181) ;  /* 0x0000000000087947 */ /* 0x000fea0003800000 */
.L_x_180:
[----:B------:R-:W-:-:S13]  /*d2c0*/  FSETP.NEU.AND P0, PT, R27, RZ, PT ;  /* 0x000000ff1b00720b */ /* 0x000fda0003f0d000 */
[----:B------:R-:W-:Y:S05]  /*d2d0*/  @!P0 EXIT ;  /* 0x000000000000894d */ /* 0x000fea0003800000 */
.L_x_181:
[----:B------:R-:W-:Y:S05]  /*d2e0*/  BSYNC.RECONVERGENT B0 ;  /* 0x0000000000007941 */ /* 0x000fea0003800200 */
.L_x_178:
[----:B------:R-:W4:Y:S01]  /*d2f0*/  S2UR UR5, SR_CgaCtaId ;  /* 0x00000000000579c3 */ /* 0x000f220000008800 */
[----:B------:R-:W-:Y:S01]  /*d300*/  ULEA UR4, UR53, UR50, 0x3 ;  /* 0x0000003235047291 */ /* 0x000fe2000f8e18ff */
[----:B------:R-:W-:-:S04]  /*d310*/  DEPBAR.LE SB0, 0x0 ;  /* 0x000080000000791a */ /* 0x000fc80000000000 */
[----:B------:R-:W-:-:S04]  /*d320*/  UIADD3 UR4, UPT, UPT, UR4, 0xa0, URZ ;  /* 0x000000a004047890 */ /* 0x000fc8000fffe0ff */
[----:B----4-:R-:W-:-:S09]  /*d330*/  UPRMT UR4, UR5, 0x654, UR4 ;  /* 0x0000065405047896 */ /* 0x010fd20008000004 */
[----:B------:R-:W-:Y:S01]  /*d340*/  SYNCS.ARRIVE.TRANS64.RED.A1T0 RZ, [UR4], RZ ;  /* 0x000000ffffff79a7 */ /* 0x000fe20008100404 */
[----:B------:R-:W-:Y:S05]  /*d350*/  EXIT ;  /* 0x000000000000794d */ /* 0x000fea0003800000 */
.L_x_24:
[----:B------:R-:W-:Y:S07]  /*d360*/  MOV R3, UR12 ;  /* 0x0000000c00037c02 */ /* 0x000fee0008000f00 */
.L_x_182:
[----:B--2---:R2:W4:Y:S02]  /*d370*/  SYNCS.PHASECHK.TRANS64.TRYWAIT P0, [R3+URZ+0x40], R6 ;  /* 0x00004006030075a7 */ /* 0x00452400080011ff */
[----:B----4-:R-:W-:Y:S05]  /*d380*/  @!P0 NANOSLEEP.SYNCS 0x989680 ;  /* 0x009896800000895d */ /* 0x010fea0003900000 */
[----:B------:R-:W4:Y:S02]  /*d390*/  @!P0 SYNCS.PHASECHK.TRANS64 P0, [R3+URZ+0x40], R6 ;  /* 0x00004006030085a7 */ /* 0x000f2400080010ff */
[----:B----4-:R-:W-:Y:S05]  /*d3a0*/  @!P0 BRA `(.L_x_182) ;  /* 0xfffffffc00f08947 */ /* 0x010fea000383ffff */
[----:B------:R-:W-:Y:S05]  /*d3b0*/  BRA `(.L_x_23) ;  /* 0xffffff4c00947947 */ /* 0x000fea000383ffff */
.L_x_31:
[----:B------:R-:W-:Y:S07]  /*d3c0*/  MOV R3, UR8 ;  /* 0x0000000800037c02 */ /* 0x000fee0008000f00 */
.L_x_183:
[----:B-1----:R1:W2:Y:S02]  /*d3d0*/  SYNCS.PHASECHK.TRANS64.TRYWAIT P0, [R3+URZ+0x40], R6 ;  /* 0x00004006030075a7 */ /* 0x0022a400080011ff */
[----:B--2---:R-:W-:Y:S05]  /*d3e0*/  @!P0 NANOSLEEP.SYNCS 0x989680 ;  /* 0x009896800000895d */ /* 0x004fea0003900000 */
[----:B------:R-:W2:Y:S02]  /*d3f0*/  @!P0 SYNCS.PHASECHK.TRANS64 P0, [R3+URZ+0x40], R6 ;  /* 0x00004006030085a7 */ /* 0x000ea400080010ff */
[----:B--2---:R-:W-:Y:S05]  /*d400*/  @!P0 BRA `(.L_x_183) ;  /* 0xfffffffc00f08947 */ /* 0x004fea000383ffff */
[----:B------:R-:W-:Y:S05]  /*d410*/  BRA `(.L_x_30) ;  /* 0xffffff54006c7947 */ /* 0x000fea000383ffff */
.L_x_36:
[----:B-1----:R-:W-:-:S07]  /*d420*/  MOV R3, UR38 ;  /* 0x0000002600037c02 */ /* 0x002fce0008000f00 */
.L_x_184:
[----:B-1----:R1:W4:Y:S02]  /*d430*/  SYNCS.PHASECHK.TRANS64.TRYWAIT P0, [R3+URZ+0xd0], R4 ;  /* 0x0000d004030075a7 */ /* 0x00232400080011ff */
[----:B----4-:R-:W-:Y:S05]  /*d440*/  @!P0 NANOSLEEP.SYNCS 0x989680 ;  /* 0x009896800000895d */ /* 0x010fea0003900000 */
[----:B------:R-:W4:Y:S02]  /*d450*/  @!P0 SYNCS.PHASECHK.TRANS64 P0, [R3+URZ+0xd0], R4 ;  /* 0x0000d004030085a7 */ /* 0x000f2400080010ff */
[----:B----4-:R-:W-:Y:S05]  /*d460*/  @!P0 BRA `(.L_x_184) ;  /* 0xfffffffc00f08947 */ /* 0x010fea000383ffff */
[----:B------:R-:W-:Y:S05]  /*d470*/  BRA `(.L_x_185) ;  /* 0xffffff5800b47947 */ /* 0x000fea000383ffff */
.L_x_40:
[----:B------:R-:W-:-:S07]  /*d480*/  MOV R0, UR4 ;  /* 0x0000000400007c02 */ /* 0x000fce0008000f00 */
.L_x_186:
[----:B-1----:R1:W4:Y:S02]  /*d490*/  SYNCS.PHASECHK.TRANS64.TRYWAIT P0, [R0+URZ], R3 ;  /* 0x00000003000075a7 */ /* 0x00232400080011ff */
[----:B----4-:R-:W-:Y:S05]  /*d4a0*/  @!P0 NANOSLEEP.SYNCS 0x989680 ;  /* 0x009896800000895d */ /* 0x010fea0003900000 */
[----:B------:R-:W4:Y:S02]  /*d4b0*/  @!P0 SYNCS.PHASECHK.TRANS64 P0, [R0+URZ], R3 ;  /* 0x00000003000085a7 */ /* 0x000f2400080010ff */
[----:B----4-:R-:W-:Y:S05]  /*d4c0*/  @!P0 BRA `(.L_x_186) ;  /* 0xfffffffc00f08947 */ /* 0x010fea000383ffff */
[----:B------:R-:W-:Y:S05]  /*d4d0*/  BRA `(.L_x_187) ;  /* 0xffffff6000487947 */ /* 0x000fea000383ffff */
.L_x_41:
[----:B------:R-:W-:-:S07]  /*d4e0*/  MOV R0, UR5 ;  /* 0x0000000500007c02 */ /* 0x000fce0008000f00 */
.L_x_188:
[----:B-1----:R1:W4:Y:S02]  /*d4f0*/  SYNCS.PHASECHK.TRANS64.TRYWAIT P0, [R0+URZ], R3 ;  /* 0x00000003000075a7 */ /* 0x00232400080011ff */
[----:B----4-:R-:W-:Y:S05]  /*d500*/  @!P0 NANOSLEEP.SYNCS 0x989680 ;  /* 0x009896800000895d */ /* 0x010fea0003900000 */
[----:B------:R-:W4:Y:S02]  /*d510*/  @!P0 SYNCS.PHASECHK.TRANS64 P0, [R0+URZ], R3 ;  /* 0x00000003000085a7 */ /* 0x000f2400080010ff */
[----:B----4-:R-:W-:Y:S05]  /*d520*/  @!P0 BRA `(.L_x_188) ;  /* 0xfffffffc00f08947 */ /* 0x010fea000383ffff */
[----:B------:R-:W-:Y:S05]  /*d530*/  BRA `(.L_x_189) ;  /* 0xffffff6000587947 */ /* 0x000fea000383ffff */
.L_x_42:
[----:B------:R-:W-:-:S07]  /*d540*/  MOV R0, UR5 ;  /* 0x0000000500007c02 */ /* 0x000fce0008000f00 */
.L_x_190:
[----:B-1----:R1:W4:Y:S02]  /*d550*/  SYNCS.PHASECHK.TRANS64.TRYWAIT P0, [R0+URZ], R3 ;  /* 0x00000003000075a7 */ /* 0x00232400080011ff */
[----:B----4-:R-:W-:Y:S05]  /*d560*/  @!P0 NANOSLEEP.SYNCS 0x989680 ;  /* 0x009896800000895d */ /* 0x010fea0003900000 */
[----:B------:R-:W4:Y:S02]  /*d570*/  @!P0 SYNCS.PHASECHK.TRANS64 P0, [R0+URZ], R3 ;  /* 0x00000003000085a7 */ /* 0x000f2400080010ff */
[----:B----4-:R-:W-:Y:S05]  /*d580*/  @!P0 BRA `(.L_x_190) ;  /* 0xfffffffc00f08947 */ /* 0x010fea000383ffff */
[----:B------:R-:W-:Y:S05]  /*d590*/  BRA `(.L_x_191) ;  /* 0xffffff6000687947 */ /* 0x000fea000383ffff */
.L_x_43:
[----:B------:R-:W-:-:S07]  /*d5a0*/  MOV R0, UR5 ;  /* 0x0000000500007c02 */ /* 0x000fce0008000f00 */
.L_x_192:
[----:B-1----:R1:W4:Y:S02]  /*d5b0*/  SYNCS.PHASECHK.TRANS64.TRYWAIT P0, [R0+URZ], R3 ;  /* 0x00000003000075a7 */ /* 0x00232400080011ff */
[----:B----4-:R-:W-:Y:S05]  /*d5c0*/  @!P0 NANOSLEEP.SYNCS 0x989680 ;  /* 0x009896800000895d */ /* 0x010fea0003900000 */
[----:B------:R-:W4:Y:S02]  /*d5d0*/  @!P0 SYNCS.PHASECHK.TRANS64 P0, [R0+URZ], R3 ;  /* 0x00000003000085a7 */ /* 0x000f2400080010ff */
[----:B----4-:R-:W-:Y:S05]  /*d5e0*/  @!P0 BRA `(.L_x_192) ;  /* 0xfffffffc00f08947 */ /* 0x010fea000383ffff */
[----:B------:R-:W-:Y:S05]  /*d5f0*/  BRA `(.L_x_193) ;  /* 0xffffff6000787947 */ /* 0x000fea000383ffff */
.L_x_44:
[----:B------:R-:W-:-:S07]  /*d600*/  MOV R0, UR5 ;  /* 0x0000000500007c02 */ /* 0x000fce0008000f00 */
.L_x_194:
[----:B-1----:R1:W4:Y:S02]  /*d610*/  SYNCS.PHASECHK.TRANS64.TRYWAIT P0, [R0+URZ], R3 ;  /* 0x00000003000075a7 */ /* 0x00232400080011ff */
[----:B----4-:R-:W-:Y:S05]  /*d620*/  @!P0 NANOSLEEP.SYNCS 0x989680 ;  /* 0x009896800000895d */ /* 0x010fea0003900000 */
[----:B------:R-:W4:Y:S02]  /*d630*/  @!P0 SYNCS.PHASECHK.TRANS64 P0, [R0+URZ], R3 ;  /* 0x00000003000085a7 */ /* 0x000f2400080010ff */
[----:B----4-:R-:W-:Y:S05]  /*d640*/  @!P0 BRA `(.L_x_194) ;  /* 0xfffffffc00f08947 */ /* 0x010fea000383ffff */
[----:B------:R-:W-:Y:S05]  /*d650*/  BRA `(.L_x_195) ;  /* 0xffffff6000887947 */ /* 0x000fea000383ffff */
.L_x_45:
[----:B------:R-:W-:-:S07]  /*d660*/  MOV R0, UR5 ;  /* 0x0000000500007c02 */ /* 0x000fce0008000f00 */
.L_x_196:
[----:B-1----:R1:W4:Y:S02]  /*d670*/  SYNCS.PHASECHK.TRANS64.TRYWAIT P0, [R0+URZ], R3 ;  /* 0x00000003000075a7 */ /* 0x00232400080011ff */
[----:B----4-:R-:W-:Y:S05]  /*d680*/  @!P0 NANOSLEEP.SYNCS 0x989680 ;  /* 0x009896800000895d */ /* 0x010fea0003900000 */
[----:B------:R-:W4:Y:S02]  /*d690*/  @!P0 SYNCS.PHASECHK.TRANS64 P0, [R0+URZ], R3 ;  /* 0x00000003000085a7 */ /* 0x000f2400080010ff */
[----:B----4-:R-:W-:Y:S05]  /*d6a0*/  @!P0 BRA `(.L_x_196) ;  /* 0xfffffffc00f08947 */ /* 0x010fea000383ffff */
[----:B------:R-:W-:Y:S05]  /*d6b0*/  BRA `(.L_x_197) ;  /* 0xffffff6000987947 */ /* 0x000fea000383ffff */
.L_x_46:
[----:B------:R-:W-:-:S07]  /*d6c0*/  MOV R0, UR5 ;  /* 0x0000000500007c02 */ /* 0x000fce0008000f00 */
.L_x_198:
[----:B-1----:R1:W4:Y:S02]  /*d6d0*/  SYNCS.PHASECHK.TRANS64.TRYWAIT P0, [R0+URZ], R3 ;  /* 0x00000003000075a7 */ /* 0x00232400080011ff */
[----:B----4-:R-:W-:Y:S05]  /*d6e0*/  @!P0 NANOSLEEP.SYNCS 0x989680 ;  /* 0x009896800000895d */ /* 0x010fea0003900000 */
[----:B------:R-:W4:Y:S02]  /*d6f0*/  @!P0 SYNCS.PHASECHK.TRANS64 P0, [R0+URZ], R3 ;  /* 0x00000003000085a7 */ /* 0x000f2400080010ff */
[----:B----4-:R-:W-:Y:S05]  /*d700*/  @!P0 BRA `(.L_x_198) ;  /* 0xfffffffc00f08947 */ /* 0x010fea000383ffff */
[----:B------:R-:W-:Y:S05]  /*d710*/  BRA `(.L_x_199) ;  /* 0xffffff6000a87947 */ /* 0x000fea000383ffff */
.L_x_49:
[----:B------:R-:W-:-:S07]  /*d720*/  MOV R4, UR4 ;  /* 0x0000000400047c02 */ /* 0x000fce0008000f00 */
.L_x_200:
[----:B--2---:R2:W3:Y:S02]  /*d730*/  SYNCS.PHASECHK.TRANS64.TRYWAIT P1, [R4+URZ+0xd8], R7 ;  /* 0x0000d807040075a7 */ /* 0x0044e400080211ff */
[----:B---3--:R-:W-:Y:S05]  /*d740*/  @!P1 NANOSLEEP.SYNCS 0x989680 ;  /* 0x009896800000995d */ /* 0x008fea0003900000 */
[----:B------:R-:W3:Y:S02]  /*d750*/  @!P1 SYNCS.PHASECHK.TRANS64 P1, [R4+URZ+0xd8], R7 ;  /* 0x0000d807040095a7 */ /* 0x000ee400080210ff */
[----:B---3--:R-:W-:Y:S05]  /*d760*/  @!P1 BRA `(.L_x_200) ;  /* 0xfffffffc00f09947 */ /* 0x008fea000383ffff */
[----:B------:R-:W-:Y:S05]  /*d770*/  BRA `(.L_x_201) ;  /* 0xffffff6400187947 */ /* 0x000fea000383ffff */
.L_x_50:
[----:B--2---:R-:W-:-:S07]  /*d780*/  MOV R4, UR4 ;  /* 0x0000000400047c02 */ /* 0x004fce0008000f00 */
.L_x_202:
[----:B--2---:R2:W3:Y:S02]  /*d790*/  SYNCS.PHASECHK.TRANS64.TRYWAIT P1, [R4+URZ+0xd0], R5 ;  /* 0x0000d005040075a7 */ /* 0x0044e400080211ff */
[----:B---3--:R-:W-:Y:S05]  /*d7a0*/  @!P1 NANOSLEEP.SYNCS 0x989680 ;  /* 0x009896800000995d */ /* 0x008fea0003900000 */
[----:B------:R-:W3:Y:S02]  /*d7b0*/  @!P1 SYNCS.PHASECHK.TRANS64 P1, [R4+URZ+0xd0], R5 ;  /* 0x0000d005040095a7 */ /* 0x000ee400080210ff */
[----:B---3--:R-:W-:Y:S05]  /*d7c0*/  @!P1 BRA `(.L_x_202) ;  /* 0xfffffffc00f09947 */ /* 0x008fea000383ffff */
[----:B------:R-:W-:Y:S05]  /*d7d0*/  BRA `(.L_x_203) ;  /* 0xffffff6400207947 */ /* 0x000fea000383ffff */
.L_x_60:
[----:B--2---:R-:W-:-:S04]  /*d7e0*/  MOV R5, UR5 ;  /* 0x0000000500057c02 */ /* 0x004fc80008000f00 */
[----:B------:R2:W3:Y:S03]  /*d7f0*/  SYNCS.PHASECHK.TRANS64.TRYWAIT P0, [R5+URZ+0x8], R6 ;  /* 0x00000806050075a7 */ /* 0x0004e600080011ff */
[----:B---3--:R-:W-:Y:S05]  /*d800*/  @!P0 NANOSLEEP.SYNCS 0x989680 ;  /* 0x009896800000895d */ /* 0x008fea0003900000 */
[----:B------:R-:W3:Y:S02]  /*d810*/  @!P0 SYNCS.PHASECHK.TRANS64 P0, [R5+URZ+0x8], R6 ;  /* 0x00000806050085a7 */ /* 0x000ee400080010ff */
[----:B---3--:R-:W-:Y:S05]  /*d820*/  @!P0 BRA `(.L_x_60) ;  /* 0xfffffffc00ec8947 */ /* 0x008fea000383ffff */
[----:B------:R-:W-:Y:S05]  /*d830*/  BRA `(.L_x_59) ;  /* 0xffffff6400ec7947 */ /* 0x000fea000383ffff */
.L_x_62:
[----:B------:R-:W-:Y:S01]  /*d840*/  BSSY B0, `(.L_x_204) ;  /* 0x0000006000007945 */ /* 0x000fe20003800000 */
[----:B------:R-:W-:-:S07]  /*d850*/  MOV R15, 0xffffffff ;  /* 0xffffffff000f7802 */ /* 0x000fce0000000f00 */
[----:B-12--5:R-:W-:Y:S05]  /*d860*/  WARPSYNC.COLLECTIVE R15, `(.L_x_205) ;  /* 0x000000000f0c7348 */ /* 0x026fea0003c00000 */
[----:B------:R-:W-:Y:S02]  /*d870*/  ELECT P6, UR79, PT ;  /* 0x00000000004f782f */ /* 0x000fe400038c0000 */
[----:B------:R-:W-:Y:S01]  /*d880*/  MOV R14, UR79 ;  /* 0x0000004f000e7c02 */ /* 0x000fe20008000f00 */
[----:B-12--5:R-:W-:Y:S10]  /*d890*/  ENDCOLLECTIVE ;  /* 0x000000000000791b */ /* 0x026ff40003800000 */
.L_x_205:
[----:B------:R-:W-:Y:S05]  /*d8a0*/  BSYNC B0 ;  /* 0x0000000000007941 */ /* 0x000fea0003800000 */
.L_x_204:
[----:B------:R-:W-:Y:S01]  /*d8b0*/  PLOP3.LUT P0, PT, P6, PT, PT, 0x80, 0x8 ;  /* 0x000000000008781c */ /* 0x000fe2000370f070 */
[----:B------:R-:W-:-:S12]  /*d8c0*/  BRA `(.L_x_206) ;  /* 0xffffff6800187947 */ /* 0x000fd8000383ffff */
.L_x_64:
[----:B--2---:R-:W-:-:S04]  /*d8d0*/  MOV R3, UR5 ;  /* 0x0000000500037c02 */ /* 0x004fc80008000f00 */
[----:B------:R2:W3:Y:S03]  /*d8e0*/  SYNCS.PHASECHK.TRANS64.TRYWAIT P0, [R3+URZ+0x8], R4 ;  /* 0x00000804030075a7 */ /* 0x0004e600080011ff */
[----:B---3--:R-:W-:Y:S05]  /*d8f0*/  @!P0 NANOSLEEP.SYNCS 0x989680 ;  /* 0x009896800000895d */ /* 0x008fea0003900000 */
[----:B------:R-:W3:Y:S02]  /*d900*/  @!P0 SYNCS.PHASECHK.TRANS64 P0, [R3+URZ+0x8], R4 ;  /* 0x00000804030085a7 */ /* 0x000ee400080010ff */
[----:B---3--:R-:W-:Y:S05]  /*d910*/  @!P0 BRA `(.L_x_64) ;  /* 0xfffffffc00ec8947 */ /* 0x008fea000383ffff */
[----:B------:R-:W-:Y:S05]  /*d920*/  BRA `(.L_x_63) ;  /* 0xffffff68001c7947 */ /* 0x000fea000383ffff */
.L_x_65:
[----:B------:R-:W-:-:S07]  /*d930*/  MOV R4, UR21 ;  /* 0x0000001500047c02 */ /* 0x000fce0008000f00 */
.L_x_207:
[----:B-1----:R1:W2:Y:S02]  /*d940*/  SYNCS.PHASECHK.TRANS64.TRYWAIT P0, [R4+URZ+0xd0], R5 ;  /* 0x0000d005040075a7 */ /* 0x0022a400080011ff */
[----:B--2---:R-:W-:Y:S05]  /*d950*/  @!P0 NANOSLEEP.SYNCS 0x989680 ;  /* 0x009896800000895d */ /* 0x004fea0003900000 */
[----:B------:R-:W2:Y:S02]  /*d960*/  @!P0 SYNCS.PHASECHK.TRANS64 P0, [R4+URZ+0xd0], R5 ;  /* 0x0000d005040085a7 */ /* 0x000ea400080010ff */
[----:B--2---:R-:W-:Y:S05]  /*d970*/  @!P0 BRA `(.L_x_207) ;  /* 0xfffffffc00f08947 */ /* 0x004fea000383ffff */
[----:B------:R-:W-:Y:S05]  /*d980*/  BRA `(.L_x_208) ;  /* 0xffffff6c00107947 */ /* 0x000fea000383ffff */
.L_x_67:
[----:B------:R-:W-:-:S07]  /*d990*/  MOV R4, UR26 ;  /* 0x0000001a00047c02 */ /* 0x000fce0008000f00 */
.L_x_209:
[----:B-1----:R1:W2:Y:S02]  /*d9a0*/  SYNCS.PHASECHK.TRANS64.TRYWAIT P0, [R4+URZ+0xf0], R5 ;  /* 0x0000f005040075a7 */ /* 0x0022a400080011ff */
[----:B--2---:R-:W-:Y:S05]  /*d9b0*/  @!P0 NANOSLEEP.SYNCS 0x989680 ;  /* 0x009896800000895d */ /* 0x004fea0003900000 */
[----:B------:R-:W2:Y:S02]  /*d9c0*/  @!P0 SYNCS.PHASECHK.TRANS64 P0, [R4+URZ+0xf0], R5 ;  /* 0x0000f005040085a7 */ /* 0x000ea400080010ff */
[----:B--2---:R-:W-:Y:S05]  /*d9d0*/  @!P0 BRA `(.L_x_209) ;  /* 0xfffffffc00f08947 */ /* 0x004fea000383ffff */
[----:B------:R-:W-:Y:S05]  /*d9e0*/  BRA `(.L_x_66) ;  /* 0xffffff6c00307947 */ /* 0x000fea000383ffff */
.L_x_71:
[----:B-1----:R-:W-:Y:S07]  /*d9f0*/  MOV R4, UR17 ;  /* 0x0000001100047c02 */ /* 0x002fee0008000f00 */
.L_x_210:
[----:B-1----:R1:W2:Y:S02]  /*da00*/  SYNCS.PHASECHK.TRANS64.TRYWAIT P0, [R4+URZ], R7 ;  /* 0x00000007040075a7 */ /* 0x0022a400080011ff */
[----:B--2---:R-:W-:Y:S05]  /*da10*/  @!P0 NANOSLEEP.SYNCS 0x989680 ;  /* 0x009896800000895d */ /* 0x004fea0003900000 */
[----:B------:R-:W2:Y:S02]  /*da20*/  @!P0 SYNCS.PHASECHK.TRANS64 P0, [R4+URZ], R7 ;  /* 0x00000007040085a7 */ /* 0x000ea400080010ff */
[----:B--2---:R-:W-:Y:S05]  /*da30*/  @!P0 BRA `(.L_x_210) ;  /* 0xfffffffc00f08947 */ /* 0x004fea000383ffff */
[----:B------:R-:W-:Y:S05]  /*da40*/  BRA `(.L_x_70) ;  /* 0xffffff6c00687947 */ /* 0x000fea000383ffff */
.L_x_75:
[----:B--2---:R-:W-:-:S07]  /*da50*/  MOV R0, UR4 ;  /* 0x0000000400007c02 */ /* 0x004fce0008000f00 */
.L_x_211:
[----:B-1----:R1:W2:Y:S02]  /*da60*/  SYNCS.PHASECHK.TRANS64.TRYWAIT P0, [R0+URZ], R5 ;  /* 0x00000005000075a7 */ /* 0x0022a400080011ff */
[----:B--2---:R-:W-:Y:S05]  /*da70*/  @!P0 NANOSLEEP.SYNCS 0x989680 ;  /* 0x009896800000895d */ /* 0x004fea0003900000 */
[----:B------:R-:W2:Y:S02]  /*da80*/  @!P0 SYNCS.PHASECHK.TRANS64 P0, [R0+URZ], R5 ;  /* 0x00000005000085a7 */ /* 0x000ea400080010ff */
[----:B--2---:R-:W-:Y:S05]  /*da90*/  @!P0 BRA `(.L_x_211) ;  /* 0xfffffffc00f08947 */ /* 0x004fea000383ffff */
[----:B------:R-:W-:Y:S05]  /*daa0*/  BRA `(.L_x_212) ;  /* 0xffffff7000647947 */ /* 0x000fea000383ffff */
.L_x_78:
[----:B------:R-:W-:-:S07]  /*dab0*/  MOV R0, UR21 ;  /* 0x0000001500007c02 */ /* 0x000fce0008000f00 */
.L_x_213:
[----:B-1----:R1:W2:Y:S02]  /*dac0*/  SYNCS.PHASECHK.TRANS64.TRYWAIT P1, [R0+URZ+0x100], R5 ;  /* 0x00010005000075a7 */ /* 0x0022a400080211ff */
[----:B--2---:R-:W-:Y:S05]  /*dad0*/  @!P1 NANOSLEEP.SYNCS 0x989680 ;  /* 0x009896800000995d */ /* 0x004fea0003900000 */
[----:B------:R-:W2:Y:S02]  /*dae0*/  @!P1 SYNCS.PHASECHK.TRANS64 P1, [R0+URZ+0x100], R5 ;  /* 0x00010005000095a7 */ /* 0x000ea400080210ff */
[----:B--2---:R-:W-:Y:S05]  /*daf0*/  @!P1 BRA `(.L_x_213) ;  /* 0xfffffffc00f09947 */ /* 0x004fea000383ffff */
[----:B------:R-:W-:Y:S05]  /*db00*/  BRA `(.L_x_214) ;  /* 0xffffff7000b07947 */ /* 0x000fea000383ffff */
.L_x_83:
[----:B------:R-:W-:Y:S07]  /*db10*/  MOV R0, UR42 ;  /* 0x0000002a00007c02 */ /* 0x000fee0008000f00 */
.L_x_215:
[----:B-1----:R1:W2:Y:S02]  /*db20*/  SYNCS.PHASECHK.TRANS64.TRYWAIT P0, [R0+URZ+0xd0], R3 ;  /* 0x0000d003000075a7 */ /* 0x0022a400080011ff */
[----:B--2---:R-:W-:Y:S05]  /*db30*/  @!P0 NANOSLEEP.SYNCS 0x989680 ;  /* 0x009896800000895d */ /* 0x004fea0003900000 */
[----:B------:R-:W2:Y:S02]  /*db40*/  @!P0 SYNCS.PHASECHK.TRANS64 P0, [R0+URZ+0xd0], R3 ;  /* 0x0000d003000085a7 */ /* 0x000ea400080010ff */
[----:B--2---:R-:W-:Y:S05]  /*db50*/  @!P0 BRA `(.L_x_215) ;  /* 0xfffffffc00f08947 */ /* 0x004fea000383ffff */
[----:B------:R-:W-:Y:S05]  /*db60*/  BRA `(.L_x_216) ;  /* 0xffffff7800907947 */ /* 0x000fea000383ffff */
.L_x_86:
[----:B------:R-:W-:Y:S07]  /*db70*/  MOV R3, UR42 ;  /* 0x0000002a00037c02 */ /* 0x000fee0008000f00 */
.L_x_217:
[----:B-1----:R1:W2:Y:S02]  /*db80*/  SYNCS.PHASECHK.TRANS64.TRYWAIT P1, [R3+URZ+0xc8], R10 ;  /* 0x0000c80a030075a7 */ /* 0x0022a400080211ff */
[----:B--2---:R-:W-:Y:S05]  /*db90*/  @!P1 NANOSLEEP.SYNCS 0x989680 ;  /* 0x009896800000995d */ /* 0x004fea0003900000 */
[----:B------:R-:W2:Y:S02]  /*dba0*/  @!P1 SYNCS.PHASECHK.TRANS64 P1, [R3+URZ+0xc8], R10 ;  /* 0x0000c80a030095a7 */ /* 0x000ea400080210ff */
[----:B--2---:R-:W-:Y:S05]  /*dbb0*/  @!P1 BRA `(.L_x_217) ;  /* 0xfffffffc00f09947 */ /* 0x004fea000383ffff */
[----:B------:R-:W-:Y:S05]  /*dbc0*/  BRA `(.L_x_85) ;  /* 0xffffff7c00e87947 */ /* 0x000fea000383ffff */
.L_x_89:
[----:B------:R-:W-:Y:S07]  /*dbd0*/  MOV R3, UR42 ;  /* 0x0000002a00037c02 */ /* 0x000fee0008000f00 */
.L_x_218:
[----:B-1----:R1:W2:Y:S02]  /*dbe0*/  SYNCS.PHASECHK.TRANS64.TRYWAIT P1, [R3+URZ+0xa0], R10 ;  /* 0x0000a00a030075a7 */ /* 0x0022a400080211ff */
[----:B--2---:R-:W-:Y:S05]  /*dbf0*/  @!P1 NANOSLEEP.SYNCS 0x989680 ;  /* 0x009896800000995d */ /* 0x004fea0003900000 */
[----:B------:R-:W2:Y:S02]  /*dc00*/  @!P1 SYNCS.PHASECHK.TRANS64 P1, [R3+URZ+0xa0], R10 ;  /* 0x0000a00a030095a7 */ /* 0x000ea400080210ff */
[----:B--2---:R-:W-:Y:S05]  /*dc10*/  @!P1 BRA `(.L_x_218) ;  /* 0xfffffffc00f09947 */ /* 0x004fea000383ffff */
[----:B------:R-:W-:Y:S05]  /*dc20*/  BRA `(.L_x_219) ;  /* 0xffffff84005c7947 */ /* 0x000fea000383ffff */
.L_x_90:
[----:B------:R-:W-:Y:S07]  /*dc30*/  MOV R3, UR42 ;  /* 0x0000002a00037c02 */ /* 0x000fee0008000f00 */
.L_x_220:
[----:B-1----:R1:W2:Y:S02]  /*dc40*/  SYNCS.PHASECHK.TRANS64.TRYWAIT P1, [R3+URZ+0xa8], R10 ;  /* 0x0000a80a030075a7 */ /* 0x0022a400080211ff */
[----:B--2---:R-:W-:Y:S05]  /*dc50*/  @!P1 NANOSLEEP.SYNCS 0x989680 ;  /* 0x009896800000995d */ /* 0x004fea0003900000 */
[----:B------:R-:W2:Y:S02]  /*dc60*/  @!P1 SYNCS.PHASECHK.TRANS64 P1, [R3+URZ+0xa8], R10 ;  /* 0x0000a80a030095a7 */ /* 0x000ea400080210ff */
[----:B--2---:R-:W-:Y:S05]  /*dc70*/  @!P1 BRA `(.L_x_220) ;  /* 0xfffffffc00f09947 */ /* 0x004fea000383ffff */
[----:B------:R-:W-:Y:S05]  /*dc80*/  BRA `(.L_x_221) ;  /* 0xffffff84009c7947 */ /* 0x000fea000383ffff */
.L_x_91:
[----:B------:R-:W-:Y:S07]  /*dc90*/  MOV R3, UR42 ;  /* 0x0000002a00037c02 */ /* 0x000fee0008000f00 */
.L_x_222:
[----:B-1----:R1:W2:Y:S02]  /*dca0*/  SYNCS.PHASECHK.TRANS64.TRYWAIT P1, [R3+URZ+0xb0], R10 ;  /* 0x0000b00a030075a7 */ /* 0x0022a400080211ff */
[----:B--2---:R-:W-:Y:S05]  /*dcb0*/  @!P1 NANOSLEEP.SYNCS 0x989680 ;  /* 0x009896800000995d */ /* 0x004fea0003900000 */
[----:B------:R-:W2:Y:S02]  /*dcc0*/  @!P1 SYNCS.PHASECHK.TRANS64 P1, [R3+URZ+0xb0], R10 ;  /* 0x0000b00a030095a7 */ /* 0x000ea400080210ff */
[----:B--2---:R-:W-:Y:S05]  /*dcd0*/  @!P1 BRA `(.L_x_222) ;  /* 0xfffffffc00f09947 */ /* 0x004fea000383ffff */
[----:B------:R-:W-:Y:S05]  /*dce0*/  BRA `(.L_x_223) ;  /* 0xffffff8400e87947 */ /* 0x000fea000383ffff */
.L_x_92:
[----:B------:R-:W-:Y:S07]  /*dcf0*/  MOV R3, UR42 ;  /* 0x0000002a00037c02 */ /* 0x000fee0008000f00 */
.L_x_224:
[----:B-1----:R1:W2:Y:S02]  /*dd00*/  SYNCS.PHASECHK.TRANS64.TRYWAIT P1, [R3+URZ+0xb8], R10 ;  /* 0x0000b80a030075a7 */ /* 0x0022a400080211ff */
[----:B--2---:R-:W-:Y:S05]  /*dd10*/  @!P1 NANOSLEEP.SYNCS 0x989680 ;  /* 0x009896800000995d */ /* 0x004fea0003900000 */
[----:B------:R-:W2:Y:S02]  /*dd20*/  @!P1 SYNCS.PHASECHK.TRANS64 P1, [R3+URZ+0xb8], R10 ;  /* 0x0000b80a030095a7 */ /* 0x000ea400080210ff */
[----:B--2---:R-:W-:Y:S05]  /*dd30*/  @!P1 BRA `(.L_x_224) ;  /* 0xfffffffc00f09947 */ /* 0x004fea000383ffff */
[----:B------:R-:W-:Y:S05]  /*dd40*/  BRA `(.L_x_225) ;  /* 0xffffff8800347947 */ /* 0x000fea000383ffff */
.L_x_93:
[----:B------:R-:W-:Y:S07]  /*dd50*/  MOV R0, UR42 ;  /* 0x0000002a00007c02 */ /* 0x000fee0008000f00 */
.L_x_226:
[----:B-1----:R1:W2:Y:S02]  /*dd60*/  SYNCS.PHASECHK.TRANS64.TRYWAIT P1, [R0+URZ+0xa0], R9 ;  /* 0x0000a009000075a7 */ /* 0x0022a400080211ff */
[----:B--2---:R-:W-:Y:S05]  /*dd70*/  @!P1 NANOSLEEP.SYNCS 0x989680 ;  /* 0x009896800000995d */ /* 0x004fea0003900000 */
[----:B------:R-:W2:Y:S02]  /*dd80*/  @!P1 SYNCS.PHASECHK.TRANS64 P1, [R0+URZ+0xa0], R9 ;  /* 0x0000a009000095a7 */ /* 0x000ea400080210ff */
[----:B--2---:R-:W-:Y:S05]  /*dd90*/  @!P1 BRA `(.L_x_226) ;  /* 0xfffffffc00f09947 */ /* 0x004fea000383ffff */
[----:B------:R-:W-:Y:S05]  /*dda0*/  BRA `(.L_x_227) ;  /* 0xffffff8800847947 */ /* 0x000fea000383ffff */
.L_x_94:
[----:B------:R-:W-:Y:S07]  /*ddb0*/  MOV R0, UR42 ;  /* 0x0000002a00007c02 */ /* 0x000fee0008000f00 */
.L_x_228:
[----:B-1----:R1:W2:Y:S02]  /*ddc0*/  SYNCS.PHASECHK.TRANS64.TRYWAIT P1, [R0+URZ+0xa8], R9 ;  /* 0x0000a809000075a7 */ /* 0x0022a400080211ff */
[----:B--2---:R-:W-:Y:S05]  /*ddd0*/  @!P1 NANOSLEEP.SYNCS 0x989680 ;  /* 0x009896800000995d */ /* 0x004fea0003900000 */
[----:B------:R-:W2:Y:S02]  /*dde0*/  @!P1 SYNCS.PHASECHK.TRANS64 P1, [R0+URZ+0xa8], R9 ;  /* 0x0000a809000095a7 */ /* 0x000ea400080210ff */
[----:B--2---:R-:W-:Y:S05]  /*ddf0*/  @!P1 BRA `(.L_x_228) ;  /* 0xfffffffc00f09947 */ /* 0x004fea000383ffff */
[----:B------:R-:W-:Y:S05]  /*de00*/  BRA `(.L_x_229) ;  /* 0xffffff8800c47947 */ /* 0x000fea000383ffff */
.L_x_95:
[----:B------:R-:W-:Y:S07]  /*de10*/  MOV R0, UR42 ;  /* 0x0000002a00007c02 */ /* 0x000fee0008000f00 */
.L_x_230:
[----:B-1----:R1:W2:Y:S02]  /*de20*/  SYNCS.PHASECHK.TRANS64.TRYWAIT P1, [R0+URZ+0xb0], R9 ;  /* 0x0000b009000075a7 */ /* 0x0022a400080211ff */
[----:B--2---:R-:W-:Y:S05]  /*de30*/  @!P1 NANOSLEEP.SYNCS 0x989680 ;  /* 0x009896800000995d */ /* 0x004fea0003900000 */
[----:B------:R-:W2:Y:S02]  /*de40*/  @!P1 SYNCS.PHASECHK.TRANS64 P1, [R0+URZ+0xb0], R9 ;  /* 0x0000b009000095a7 */ /* 0x000ea400080210ff */
[----:B--2---:R-:W-:Y:S05]  /*de50*/  @!P1 BRA `(.L_x_230) ;  /* 0xfffffffc00f09947 */ /* 0x004fea000383ffff */
[----:B------:R-:W-:Y:S05]  /*de60*/  BRA `(.L_x_231) ;  /* 0xffffff8c00047947 */ /* 0x000fea000383ffff */
.L_x_96:
[----:B------:R-:W-:Y:S07]  /*de70*/  MOV R0, UR42 ;  /* 0x0000002a00007c02 */ /* 0x000fee0008000f00 */
.L_x_232:
[----:B-1----:R1:W2:Y:S02]  /*de80*/  SYNCS.PHASECHK.TRANS64.TRYWAIT P0, [R0+URZ+0xb8], R9 ;  /* 0x0000b809000075a7 */ /* 0x0022a400080011ff */
[----:B--2---:R-:W-:Y:S05]  /*de90*/  @!P0 NANOSLEEP.SYNCS 0x989680 ;  /* 0x009896800000895d */ /* 0x004fea0003900000 */
[----:B------:R-:W2:Y:S02]  /*dea0*/  @!P0 SYNCS.PHASECHK.TRANS64 P0, [R0+URZ+0xb8], R9 ;  /* 0x0000b809000085a7 */ /* 0x000ea400080010ff */
[----:B--2---:R-:W-:Y:S05]  /*deb0*/  @!P0 BRA `(.L_x_232) ;  /* 0xfffffffc00f08947 */ /* 0x004fea000383ffff */
[----:B------:R-:W-:Y:S05]  /*dec0*/  BRA `(.L_x_233) ;  /* 0xffffff8c004c7947 */ /* 0x000fea000383ffff */
.L_x_98:
[----:B------:R-:W-:-:S07]  /*ded0*/  MOV R3, UR42 ;  /* 0x0000002a00037c02 */ /* 0x000fce0008000f00 */
.L_x_234:
[----:B--2---:R2:W3:Y:S02]  /*dee0*/  SYNCS.PHASECHK.TRANS64.TRYWAIT P0, [R3+URZ+0xa0], R10 ;  /* 0x0000a00a030075a7 */ /* 0x0044e400080011ff */
[----:B---3--:R-:W-:Y:S05]  /*def0*/  @!P0 NANOSLEEP.SYNCS 0x989680 ;  /* 0x009896800000895d */ /* 0x008fea0003900000 */
[----:B------:R-:W3:Y:S02]  /*df00*/  @!P0 SYNCS.PHASECHK.TRANS64 P0, [R3+URZ+0xa0], R10 ;  /* 0x0000a00a030085a7 */ /* 0x000ee400080010ff */
[----:B---3--:R-:W-:Y:S05]  /*df10*/  @!P0 BRA `(.L_x_234) ;  /* 0xfffffffc00f08947 */ /* 0x008fea000383ffff */
[----:B------:R-:W-:Y:S05]  /*df20*/  BRA `(.L_x_235) ;  /* 0xffffff8c00a47947 */ /* 0x000fea000383ffff */
.L_x_99:
[----:B--2---:R-:W-:-:S07]  /*df30*/  MOV R3, UR42 ;  /* 0x0000002a00037c02 */ /* 0x004fce0008000f00 */
.L_x_236:
[----:B--2---:R2:W3:Y:S02]  /*df40*/  SYNCS.PHASECHK.TRANS64.TRYWAIT P0, [R3+URZ+0xa8], R10 ;  /* 0x0000a80a030075a7 */ /* 0x0044e400080011ff */
[----:B---3--:R-:W-:Y:S05]  /*df50*/  @!P0 NANOSLEEP.SYNCS 0x989680 ;  /* 0x009896800000895d */ /* 0x008fea0003900000 */
[----:B------:R-:W3:Y:S02]  /*df60*/  @!P0 SYNCS.PHASECHK.TRANS64 P0, [R3+URZ+0xa8], R10 ;  /* 0x0000a80a030085a7 */ /* 0x000ee400080010ff */
[----:B---3--:R-:W-:Y:S05]  /*df70*/  @!P0 BRA `(.L_x_236) ;  /* 0xfffffffc00f08947 */ /* 0x008fea000383ffff */
[----:B------:R-:W-:Y:S05]  /*df80*/  BRA `(.L_x_237) ;  /* 0xffffff8c00947947 */ /* 0x000fea000383ffff */
.L_x_100:
[----:B--2---:R-:W-:-:S07]  /*df90*/  MOV R3, UR42 ;  /* 0x0000002a00037c02 */ /* 0x004fce0008000f00 */
.L_x_238:
[----:B--2---:R2:W3:Y:S02]  /*dfa0*/  SYNCS.PHASECHK.TRANS64.TRYWAIT P0, [R3+URZ+0xb0], R10 ;  /* 0x0000b00a030075a7 */ /* 0x0044e400080011ff */
[----:B---3--:R-:W-:Y:S05]  /*dfb0*/  @!P0 NANOSLEEP.SYNCS 0x989680 ;  /* 0x009896800000895d */ /* 0x008fea0003900000 */
[----:B------:R-:W3:Y:S02]  /*dfc0*/  @!P0 SYNCS.PHASECHK.TRANS64 P0, [R3+URZ+0xb0], R10 ;  /* 0x0000b00a030085a7 */ /* 0x000ee400080010ff */
[----:B---3--:R-:W-:Y:S05]  /*dfd0*/  @!P0 BRA `(.L_x_238) ;  /* 0xfffffffc00f08947 */ /* 0x008fea000383ffff */
[----:B------:R-:W-:Y:S05]  /*dfe0*/  BRA `(.L_x_239) ;  /* 0xffffff8c00887947 */ /* 0x000fea000383ffff */
.L_x_102:
[----:B------:R-:W-:Y:S07]  /*dff0*/  MOV R0, UR50 ;  /* 0x0000003200007c02 */ /* 0x000fee0008000f00 */
.L_x_240:
[----:B-1----:R1:W2:Y:S02]  /*e000*/  SYNCS.PHASECHK.TRANS64.TRYWAIT P0, [R0+URZ+0xd0], R3 ;  /* 0x0000d003000075a7 */ /* 0x0022a400080011ff */
[----:B--2---:R-:W-:Y:S05]  /*e010*/  @!P0 NANOSLEEP.SYNCS 0x989680 ;  /* 0x009896800000895d */ /* 0x004fea0003900000 */
[----:B------:R-:W2:Y:S02]  /*e020*/  @!P0 SYNCS.PHASECHK.TRANS64 P0, [R0+URZ+0xd0], R3 ;  /* 0x0000d003000085a7 */ /* 0x000ea400080010ff */
[----:B--2---:R-:W-:Y:S05]  /*e030*/  @!P0 BRA `(.L_x_240) ;  /* 0xfffffffc00f08947 */ /* 0x004fea000383ffff */
[----:B------:R-:W-:Y:S05]  /*e040*/  BRA `(.L_x_241) ;  /* 0xffffff9000647947 */ /* 0x000fea000383ffff */
.L_x_113:
[----:B-1----:R-:W-:Y:S04]  /*e050*/  MOV R2, UR50 ;  /* 0x0000003200027c02 */ /* 0x002fe80008000f00 */
[----:B------:R1:W3:Y:S03]  /*e060*/  SYNCS.PHASECHK.TRANS64.TRYWAIT P1, [R2+URZ+0x80], R3 ;  /* 0x00008003020075a7 */ /* 0x0002e600080211ff */
[----:B---3--:R-:W-:Y:S05]  /*e070*/  @!P1 NANOSLEEP.SYNCS 0x989680 ;  /* 0x009896800000995d */ /* 0x008fea0003900000 */
[----:B------:R-:W3:Y:S02]  /*e080*/  @!P1 SYNCS.PHASECHK.TRANS64 P1, [R2+URZ+0x80], R3 ;  /* 0x00008003020095a7 */ /* 0x000ee400080210ff */
[----:B---3--:R-:W-:Y:S05]  /*e090*/  @!P1 BRA `(.L_x_113) ;  /* 0xfffffffc00ec9947 */ /* 0x008fea000383ffff */
[----:B------:R-:W-:Y:S05]  /*e0a0*/  BRA `(.L_x_112) ;  /* 0xffffffa4006c7947 */ /* 0x000fea000383ffff */
.L_x_115:
[----:B-1----:R1:W4:Y:S02]  /*e0b0*/  SYNCS.PHASECHK.TRANS64.TRYWAIT P0, [R85+URZ+0xe0], R0 ;  /* 0x0000e000550075a7 */ /* 0x00232400080011ff */
[----:B----4-:R-:W-:Y:S05]  /*e0c0*/  @!P0 NANOSLEEP.SYNCS 0x989680 ;  /* 0x009896800000895d */ /* 0x010fea0003900000 */
[----:B------:R-:W4:Y:S02]  /*e0d0*/  @!P0 SYNCS.PHASECHK.TRANS64 P0, [R85+URZ+0xe0], R0 ;  /* 0x0000e000550085a7 */ /* 0x000f2400080010ff */
[----:B----4-:R-:W-:Y:S05]  /*e0e0*/  @!P0 BRA `(.L_x_115) ;  /* 0xfffffffc00f08947 */ /* 0x010fea000383ffff */
[----:B------:R-:W-:Y:S05]  /*e0f0*/  BRA `(.L_x_114) ;  /* 0xffffffa400947947 */ /* 0x000fea000383ffff */
.L_x_124:
[----:B-1----:R1:W2:Y:S02]  /*e100*/  SYNCS.PHASECHK.TRANS64.TRYWAIT P0, [R3+URZ+0x80], R0 ;  /* 0x00008000030075a7 */ /* 0x0022a400080011ff */
[----:B--2---:R-:W-:Y:S05]  /*e110*/  @!P0 NANOSLEEP.SYNCS 0x989680 ;  /* 0x009896800000895d */ /* 0x004fea0003900000 */
[----:B------:R-:W2:Y:S02]  /*e120*/  @!P0 SYNCS.PHASECHK.TRANS64 P0, [R3+URZ+0x80], R0 ;  /* 0x00008000030085a7 */ /* 0x000ea400080010ff */
[----:B--2---:R-:W-:Y:S05]  /*e130*/  @!P0 BRA `(.L_x_124) ;  /* 0xfffffffc00f08947 */ /* 0x004fea000383ffff */
[----:B------:R-:W-:Y:S05]  /*e140*/  BRA `(.L_x_123) ;  /* 0xffffffac00b07947 */ /* 0x000fea000383ffff */
.L_x_132:
[----:B-1----:R1:W4:Y:S02]  /*e150*/  SYNCS.PHASECHK.TRANS64.TRYWAIT P0, [R40+URZ+0x80], R5 ;  /* 0x00008005280075a7 */ /* 0x00232400080011ff */
[----:B----4-:R-:W-:Y:S05]  /*e160*/  @!P0 NANOSLEEP.SYNCS 0x989680 ;  /* 0x009896800000895d */ /* 0x010fea0003900000 */
[----:B------:R-:W4:Y:S02]  /*e170*/  @!P0 SYNCS.PHASECHK.TRANS64 P0, [R40+URZ+0x80], R5 ;  /* 0x00008005280085a7 */ /* 0x000f2400080010ff */
[----:B----4-:R-:W-:Y:S05]  /*e180*/  @!P0 BRA `(.L_x_132) ;  /* 0xfffffffc00f08947 */ /* 0x010fea000383ffff */
[----:B------:R-:W-:Y:S05]  /*e190*/  BRA `(.L_x_131) ;  /* 0xffffffb400e87947 */ /* 0x000fea000383ffff */
.L_x_140:
[----:B-1----:R1:W4:Y:S02]  /*e1a0*/  SYNCS.PHASECHK.TRANS64.TRYWAIT P0, [R91+URZ+0x80], R6 ;  /* 0x000080065b0075a7 */ /* 0x00232400080011ff */
[----:B----4-:R-:W-:Y:S05]  /*e1b0*/  @!P0 NANOSLEEP.SYNCS 0x989680 ;  /* 0x009896800000895d */ /* 0x010fea0003900000 */
[----:B------:R-:W4:Y:S02]  /*e1c0*/  @!P0 SYNCS.PHASECHK.TRANS64 P0, [R91+URZ+0x80], R6 ;  /* 0x000080065b0085a7 */ /* 0x000f2400080010ff */
[----:B----4-:R-:W-:Y:S05]  /*e1d0*/  @!P0 BRA `(.L_x_140) ;  /* 0xfffffffc00f08947 */ /* 0x010fea000383ffff */
[----:B------:R-:W-:Y:S05]  /*e1e0*/  BRA `(.L_x_139) ;  /* 0xffffffc000207947 */ /* 0x000fea000383ffff */
.L_x_148:
[----:B-1----:R1:W4:Y:S02]  /*e1f0*/  SYNCS.PHASECHK.TRANS64.TRYWAIT P0, [R92+URZ+0x80], R5 ;  /* 0x000080055c0075a7 */ /* 0x00232400080011ff */
[----:B----4-:R-:W-:Y:S05]  /*e200*/  @!P0 NANOSLEEP.SYNCS 0x989680 ;  /* 0x009896800000895d */ /* 0x010fea0003900000 */
[----:B------:R-:W4:Y:S02]  /*e210*/  @!P0 SYNCS.PHASECHK.TRANS64 P0, [R92+URZ+0x80], R5 ;  /* 0x000080055c0085a7 */ /* 0x000f2400080010ff */
[----:B----4-:R-:W-:Y:S05]  /*e220*/  @!P0 BRA `(.L_x_148) ;  /* 0xfffffffc00f08947 */ /* 0x010fea000383ffff */
[----:B------:R-:W-:Y:S05]  /*e230*/  BRA `(.L_x_147) ;  /* 0xffffffc800647947 */ /* 0x000fea000383ffff */
.L_x_156:
[----:B-1----:R1:W4:Y:S02]  /*e240*/  SYNCS.PHASECHK.TRANS64.TRYWAIT P0, [R92+URZ+0x80], R5 ;  /* 0x000080055c0075a7 */ /* 0x00232400080011ff */
[----:B----4-:R-:W-:Y:S05]  /*e250*/  @!P0 NANOSLEEP.SYNCS 0x989680 ;  /* 0x009896800000895d */ /* 0x010fea0003900000 */
[----:B------:R-:W4:Y:S02]  /*e260*/  @!P0 SYNCS.PHASECHK.TRANS64 P0, [R92+URZ+0x80], R5 ;  /* 0x000080055c0085a7 */ /* 0x000f2400080010ff */
[----:B----4-:R-:W-:Y:S05]  /*e270*/  @!P0 BRA `(.L_x_156) ;  /* 0xfffffffc00f08947 */ /* 0x010fea000383ffff */
[----:B------:R-:W-:Y:S05]  /*e280*/  BRA `(.L_x_155) ;  /* 0xffffffd000b87947 */ /* 0x000fea000383ffff */
.L_x_164:
[----:B-1----:R1:W4:Y:S02]  /*e290*/  SYNCS.PHASECHK.TRANS64.TRYWAIT P0, [R92+URZ+0x80], R5 ;  /* 0x000080055c0075a7 */ /* 0x00232400080011ff */
[----:B----4-:R-:W-:Y:S05]  /*e2a0*/  @!P0 NANOSLEEP.SYNCS 0x989680 ;  /* 0x009896800000895d */ /* 0x010fea0003900000 */
[----:B------:R-:W4:Y:S02]  /*e2b0*/  @!P0 SYNCS.PHASECHK.TRANS64 P0, [R92+URZ+0x80], R5 ;  /* 0x000080055c0085a7 */ /* 0x000f2400080010ff */
[----:B----4-:R-:W-:Y:S05]  /*e2c0*/  @!P0 BRA `(.L_x_164) ;  /* 0xfffffffc00f08947 */ /* 0x010fea000383ffff */
[----:B------:R-:W-:Y:S05]  /*e2d0*/  BRA `(.L_x_163) ;  /* 0xffffffdc00007947 */ /* 0x000fea000383ffff */
.L_x_172:
[----:B-1----:R1:W4:Y:S02]  /*e2e0*/  SYNCS.PHASECHK.TRANS64.TRYWAIT P0, [R91+URZ+0x80], R90 ;  /* 0x0000805a5b0075a7 */ /* 0x00232400080011ff */
[----:B----4-:R-:W-:Y:S05]  /*e2f0*/  @!P0 NANOSLEEP.SYNCS 0x989680 ;  /* 0x009896800000895d */ /* 0x010fea0003900000 */
[----:B------:R-:W4:Y:S02]  /*e300*/  @!P0 SYNCS.PHASECHK.TRANS64 P0, [R91+URZ+0x80], R90 ;  /* 0x0000805a5b0085a7 */ /* 0x000f2400080010ff */
[----:B----4-:R-:W-:Y:S05]  /*e310*/  @!P0 BRA `(.L_x_172) ;  /* 0xfffffffc00f08947 */ /* 0x010fea000383ffff */
[----:B------:R-:W-:Y:S05]  /*e320*/  BRA `(.L_x_171) ;  /* 0xffffffe400487947 */ /* 0x000fea000383ffff */
        .weak           $__internal_0_$__cuda_sm10x_tcgen05_guardrail_trap_col_being_dealloced_not_returned_by_alloc
        .type           $__internal_0_$__cuda_sm10x_tcgen05_guardrail_trap_col_being_dealloced_not_returned_by_alloc,@function
        .size           $__internal_0_$__cuda_sm10x_tcgen05_guardrail_trap_col_being_dealloced_not_returned_by_alloc,($__internal_1_$__cuda_sm10x_tcgen05_guardrail_trap_phase_invalid_during_alloc - $__internal_0_$__cuda_sm10x_tcgen05_guardrail_trap_col_being_dealloced_not_returned_by_alloc)
$__internal_0_$__cuda_sm10x_tcgen05_guardrail_trap_col_being_dealloced_not_returned_by_alloc:
[----:B------:R-:W-:Y:S05]  /*e330*/  BPT.TRAP 0x1 ;  /* 0x000000040000795c */ /* 0x000fea0000300000 */
[----:B------:R-:W-:-:S04]  /*e340*/  HFMA2 R3, -RZ, RZ, 0, 0 ;  /* 0x00000000ff037431 */ /* 0x000fc800000001ff */
[----:B------:R-:W-:Y:S05]  /*e350*/  RET.REL.NODEC R2 `(_ZN7cutlass13device_kernelINS_4conv6kernel13ConvUniversalINS1_16ConvProblemShapeILNS1_8OperatorE2ELi3EEENS1_10collective14CollectiveConvINS1_47MainloopSm100TmaUmmaWarpSpecializedImplicitGemmILS5_2ELi8ELi3ELi1ELi2EN4cute5tupleIJNSA_1CILi2EEENSC_ILi1EEESE_EEEEENSB_IJNSC_ILi256EEENSB_IJNSC_ILi128EEEEEENSB_IJNSC_ILi32EEEEEEEEENS_10tfloat32_tESN_NSA_8TiledMMAINSA_8MMA_AtomIJNSA_23SM100_MMA_TF32_2x1SM_SSISN_SN_fLi256ELi128ELNSA_4UMMA5MajorE1ELSS_1ELNSR_7ScaleInE0ELST_0EEEEEENSA_6LayoutINSB_IJSE_SE_SE_EEENSB_IJNSC_ILi0EEESY_SY_EEEEENSB_IJNSA_10UnderscoreES11_S11_EEEEENS7_6detail27Sm100ImplicitGemmTileTraitsINSA_18SM100_TMA_2SM_LOADENSA_14ComposedLayoutINSA_7SwizzleILi2ELi5ELi2EEENSA_18smem_ptr_flag_bitsILi32EEENSW_INSB_IJSK_NSC_ILi4EEEEEENSB_IJSE_SK_EEEEEEEvEENS15_INSA_25SM100_TMA_2SM_LOAD_IM2COLES1G_vEEEENS_8epilogue10collective18CollectiveEpilogueINS1L_23Sm100TmaWarpSpecializedILi4ELi2ELi16ELb1ELb0EEEJNSB_IJSI_SJ_SL_EEENSB_IJNSW_ISI_SE_EENSW_INSC_ILi16EEESE_EEEEESN_NSB_IJlNSB_IJSE_lllEEESY_EEESN_S1W_NS1L_6fusion15FusionCallbacksIS1P_NS1X_17LinearCombinationISN_fSN_fLNS_15FloatRoundStyleE2EEES1Q_S1U_JEEENSA_5SM1004TMEM4LOAD26SM100_TMEM_LOAD_32dp32b16xENSA_13SM90_TMA_LOADENS17_INS18_ILi2ELi4ELi3EEES1B_NSW_INSB_IJNSC_ILi8EEES1S_EEENSB_IJS1S_SE_EEEEEEENSA_39AutoVectorizingCopyWithAssumedAlignmentILi128EEENSA_14SM90_TMA_STOREES2D_S2F_S2F_EEEvvEEEEvNT_6ParamsE) ;  /* 0xffffff1c02287950 */ /* 0x000fea0003c3ffff */
        .weak           $__internal_1_$__cuda_sm10x_tcgen05_guardrail_trap_phase_invalid_during_alloc
        .type           $__internal_1_$__cuda_sm10x_tcgen05_guardrail_trap_phase_invalid_during_alloc,@function
        .size           $__internal_1_$__cuda_sm10x_tcgen05_guardrail_trap_phase_invalid_during_alloc,($__internal_2_$__cuda_sm10x_tcgen05_guardrail_trap_unallocated_columns_being_dealloced - $__internal_1_$__cuda_sm10x_tcgen05_guardrail_trap_phase_invalid_during_alloc)
$__internal_1_$__cuda_sm10x_tcgen05_guardrail_trap_phase_invalid_during_alloc:
[----:B------:R-:W-:Y:S05]  /*e360*/  BPT.TRAP 0x1 ;  /* 0x000000040000795c */ /* 0x000fea0000300000 */
[----:B------:R-:W-:-:S04]  /*e370*/  MOV R5, 0x0 ;  /* 0x0000000000057802 */ /* 0x000fc80000000f00 */
[----:B------:R-:W-:Y:S05]  /*e380*/  RET.REL.NODEC R4 `(_ZN7cutlass13device_kernelINS_4conv6kernel13ConvUniversalINS1_16ConvProblemShapeILNS1_8OperatorE2ELi3EEENS1_10collective14CollectiveConvINS1_47MainloopSm100TmaUmmaWarpSpecializedImplicitGemmILS5_2ELi8ELi3ELi1ELi2EN4cute5tupleIJNSA_1CILi2EEENSC_ILi1EEESE_EEEEENSB_IJNSC_ILi256EEENSB_IJNSC_ILi128EEEEEENSB_IJNSC_ILi32EEEEEEEEENS_10tfloat32_tESN_NSA_8TiledMMAINSA_8MMA_AtomIJNSA_23SM100_MMA_TF32_2x1SM_SSISN_SN_fLi256ELi128ELNSA_4UMMA5MajorE1ELSS_1ELNSR_7ScaleInE0ELST_0EEEEEENSA_6LayoutINSB_IJSE_SE_SE_EEENSB_IJNSC_ILi0EEESY_SY_EEEEENSB_IJNSA_10UnderscoreES11_S11_EEEEENS7_6detail27Sm100ImplicitGemmTileTraitsINSA_18SM100_TMA_2SM_LOADENSA_14ComposedLayoutINSA_7SwizzleILi2ELi5ELi2EEENSA_18smem_ptr_flag_bitsILi32EEENSW_INSB_IJSK_NSC_ILi4EEEEEENSB_IJSE_SK_EEEEEEEvEENS15_INSA_25SM100_TMA_2SM_LOAD_IM2COLES1G_vEEEENS_8epilogue10collective18CollectiveEpilogueINS1L_23Sm100TmaWarpSpecializedILi4ELi2ELi16ELb1ELb0EEEJNSB_IJSI_SJ_SL_EEENSB_IJNSW_ISI_SE_EENSW_INSC_ILi16EEESE_EEEEESN_NSB_IJlNSB_IJSE_lllEEESY_EEESN_S1W_NS1L_6fusion15FusionCallbacksIS1P_NS1X_17LinearCombinationISN_fSN_fLNS_15FloatRoundStyleE2EEES1Q_S1U_JEEENSA_5SM1004TMEM4LOAD26SM100_TMEM_LOAD_32dp32b16xENSA_13SM90_TMA_LOADENS17_INS18_ILi2ELi4ELi3EEES1B_NSW_INSB_IJNSC_ILi8EEES1S_EEENSB_IJS1S_SE_EEEEEEENSA_39AutoVectorizingCopyWithAssumedAlignmentILi128EEENSA_14SM90_TMA_STOREES2D_S2F_S2F_EEEvvEEEEvNT_6ParamsE) ;  /* 0xffffff1c041c7950 */ /* 0x000fea0003c3ffff */
        .weak           $__internal_2_$__cuda_sm10x_tcgen05_guardrail_trap_unallocated_columns_being_dealloced
        .type           $__internal_2_$__cuda_sm10x_tcgen05_guardrail_trap_unallocated_columns_being_dealloced,@function
        .size           $__internal_2_$__cuda_sm10x_tcgen05_guardrail_trap_unallocated_columns_being_dealloced,(.L_x_243 - $__internal_2_$__cuda_sm10x_tcgen05_guardrail_trap_unallocated_columns_being_dealloced)
$__internal_2_$__cuda_sm10x_tcgen05_guardrail_trap_unallocated_columns_being_dealloced:
[----:B------:R-:W-:Y:S05]  /*e390*/  BPT.TRAP 0x1 ;  /* 0x000000040000795c */ /* 0x000fea0000300000 */
[----:B------:R-:W-:-:S04]  /*e3a0*/  HFMA2 R3, -RZ, RZ, 0, 0 ;  /* 0x00000000ff037431 */ /* 0x000fc800000001ff */
[----:B------:R-:W-:Y:S05]  /*e3b0*/  RET.REL.NODEC R2 `(_ZN7cutlass13device_kernelINS_4conv6kernel13ConvUniversalINS1_16ConvProblemShapeILNS1_8OperatorE2ELi3EEENS1_10collective14CollectiveConvINS1_47MainloopSm100TmaUmmaWarpSpecializedImplicitGemmILS5_2ELi8ELi3ELi1ELi2EN4cute5tupleIJNSA_1CILi2EEENSC_ILi1EEESE_EEEEENSB_IJNSC_ILi256EEENSB_IJNSC_ILi128EEEEEENSB_IJNSC_ILi32EEEEEEEEENS_10tfloat32_tESN_NSA_8TiledMMAINSA_8MMA_AtomIJNSA_23SM100_MMA_TF32_2x1SM_SSISN_SN_fLi256ELi128ELNSA_4UMMA5MajorE1ELSS_1ELNSR_7ScaleInE0ELST_0EEEEEENSA_6LayoutINSB_IJSE_SE_SE_EEENSB_IJNSC_ILi0EEESY_SY_EEEEENSB_IJNSA_10UnderscoreES11_S11_EEEEENS7_6detail27Sm100ImplicitGemmTileTraitsINSA_18SM100_TMA_2SM_LOADENSA_14ComposedLayoutINSA_7SwizzleILi2ELi5ELi2EEENSA_18smem_ptr_flag_bitsILi32EEENSW_INSB_IJSK_NSC_ILi4EEEEEENSB_IJSE_SK_EEEEEEEvEENS15_INSA_25SM100_TMA_2SM_LOAD_IM2COLES1G_vEEEENS_8epilogue10collective18CollectiveEpilogueINS1L_23Sm100TmaWarpSpecializedILi4ELi2ELi16ELb1ELb0EEEJNSB_IJSI_SJ_SL_EEENSB_IJNSW_ISI_SE_EENSW_INSC_ILi16EEESE_EEEEESN_NSB_IJlNSB_IJSE_lllEEESY_EEESN_S1W_NS1L_6fusion15FusionCallbacksIS1P_NS1X_17LinearCombinationISN_fSN_fLNS_15FloatRoundStyleE2EEES1Q_S1U_JEEENSA_5SM1004TMEM4LOAD26SM100_TMEM_LOAD_32dp32b16xENSA_13SM90_TMA_LOADENS17_INS18_ILi2ELi4ELi3EEES1B_NSW_INSB_IJNSC_ILi8EEES1S_EEENSB_IJS1S_SE_EEEEEEENSA_39AutoVectorizingCopyWithAssumedAlignmentILi128EEENSA_14SM90_TMA_STOREES2D_S2F_S2F_EEEvvEEEEvNT_6ParamsE) ;  /* 0xffffff1c02107950 */ /* 0x000fea0003c3ffff */
.L_x_242:
[----:B------:R-:W-:-:S00]  /*e3c0*/  BRA `(.L_x_242) ;  /* 0xfffffffc00fc7947 */ /* 0x000fc0000383ffff */
[----:B------:R-:W-:-:S00]  /*e3d0*/  NOP ;  /* 0x0000000000007918 */ /* 0x000fc00000000000 */
        /* <DEDUP_REMOVED lines=10> */
.L_x_243:


//--------------------- .nv.global.init           --------------------------
	.section	.nv.global.init,"aw",@progbits
.nv.global.init:
	.type		$str$29,@object
	.size		$str$29,($str$30 - $str$29)
$str$29:
        /*0000*/ 	.byte	0x28, 0x61, 0x64, 0x64, 0x72, 0x65, 0x73, 0x73, 0x20, 0x26, 0x20, 0x6d, 0x61, 0x73, 0x6b, 0x29
        /*0010*/ 	.byte	0x20, 0x3d, 0x3d, 0x20, 0x30, 0x00
	.type		$str$30,@object
	.size		$str$30,($str$28 - $str$30)
$str$30:
        /*0016*/ 	.byte	0x2f, 0x74, 0x6d, 0x70, 0x2f, 0x63, 0x75, 0x74, 0x6c, 0x61, 0x73, 0x73, 0x5f, 0x73, 0x77, 0x65
        /*0026*/ 	.byte	0x65, 0x70, 0x5f, 0x73, 0x72, 0x63, 0x2f, 0x69, 0x6e, 0x63, 0x6c, 0x75, 0x64, 0x65, 0x2f, 0x63
        /*0036*/ 	.byte	0x75, 0x74, 0x65, 0x2f, 0x70, 0x6f, 0x69, 0x6e, 0x74, 0x65, 0x72, 0x5f, 0x66, 0x6c, 0x61, 0x67
        /*0046*/ 	.byte	0x67, 0x65, 0x64, 0x2e, 0x68, 0x70, 0x70, 0x00
	.type		$str$28,@object
	.size		$str$28,($str$27 - $str$28)
$str$28:
        /*004e*/ 	.byte	0x2f, 0x74, 0x6d, 0x70, 0x2f, 0x63, 0x75, 0x74, 0x6c, 0x61, 0x73, 0x73, 0x5f, 0x73, 0x77, 0x65
        /*005e*/ 	.byte	0x65, 0x70, 0x5f, 0x73, 0x72, 0x63, 0x2f, 0x69, 0x6e, 0x63, 0x6c, 0x75, 0x64, 0x65, 0x2f, 0x63
        /*006e*/ 	.byte	0x75, 0x74, 0x65, 0x2f, 0x61, 0x74, 0x6f, 0x6d, 0x2f, 0x63, 0x6f, 0x70, 0x79, 0x5f, 0x74, 0x72
        /*007e*/ 	.byte	0x61, 0x69, 0x74, 0x73, 0x5f, 0x73, 0x6d, 0x31, 0x30, 0x30, 0x2e, 0x68, 0x70, 0x70, 0x00
	.type		$str$27,@object
	.size		$str$27,(__unnamed_1 - $str$27)
$str$27:
        /*008d*/ 	.byte	0x28, 0x28, 0x75, 0x69, 0x6e, 0x74, 0x33, 0x32, 0x5f, 0x74, 0x28, 0x74, 0x68, 0x72, 0x65, 0x61
        /*009d*/ 	.byte	0x64, 0x49, 0x64, 0x78, 0x2e, 0x78, 0x29, 0x20, 0x2f, 0x20, 0x33, 0x32, 0x29, 0x20, 0x25, 0x20
        /*00ad*/ 	.byte	0x34, 0x29, 0x20, 0x3d, 0x3d, 0x20, 0x28, 0x28, 0x28, 0x74, 0x6d, 0x65, 0x6d, 0x5f, 0x61, 0x64
        /*00bd*/ 	.byte	0x64, 0x72, 0x20, 0x3e, 0x3e, 0x20, 0x31, 0x36, 0x29, 0x20, 0x2f, 0x20, 0x33, 0x32, 0x29, 0x20
        /*00cd*/ 	.byte	0x25, 0x20, 0x34, 0x29, 0x00
	.type		__unnamed_1,@object
	.size		__unnamed_1,(__unnamed_2 - __unnamed_1)
__unnamed_1:
        /*00d2*/ 	.byte	0x61, 0x75, 0x74, 0x6f, 0x20, 0x63, 0x75, 0x74, 0x65, 0x3a, 0x3a, 0x61, 0x73, 0x5f, 0x70, 0x6f
        /* <DEDUP_REMOVED lines=24> */
        /*0262*/ 	.byte	0x32, 0x30, 0x34, 0x38, 0x3e, 0x3e, 0x3e, 0x3e, 0x5d, 0x00
	.type		__unnamed_2,@object
	.size		__unnamed_2,(.L_2 - __unnamed_2)
__unnamed_2:
        /* <DEDUP_REMOVED lines=42> */
        /*050c*/ 	.byte	0x3e, 0x5d, 0x00
.L_2:


//--------------------- .nv.shared._ZN7cutlass13device_kernelINS_4conv6kernel13ConvUniversalINS1_16ConvProblemShapeILNS1_8OperatorE2ELi3EEENS1_10collective14CollectiveConvINS1_47MainloopSm100TmaUmmaWarpSpecializedImplicitGemmILS5_2ELi8ELi3ELi1ELi2EN4cute5tupleIJNSA_1CILi2EEENSC_ILi1EEESE_EEEEENSB_IJNSC_ILi256EEENSB_IJNSC_ILi128EEEEEENSB_IJNSC_ILi32EEEEEEEEENS_10tfloat32_tESN_NSA_8TiledMMAINSA_8MMA_AtomIJNSA_23SM100_MMA_TF32_2x1SM_SSISN_SN_fLi256ELi128ELNSA_4UMMA5MajorE1ELSS_1ELNSR_7ScaleInE0ELST_0EEEEEENSA_6LayoutINSB_IJSE_SE_SE_EEENSB_IJNSC_ILi0EEESY_SY_EEEEENSB_IJNSA_10UnderscoreES11_S11_EEEEENS7_6detail27Sm100ImplicitGemmTileTraitsINSA_18SM100_TMA_2SM_LOADENSA_14ComposedLayoutINSA_7SwizzleILi2ELi5ELi2EEENSA_18smem_ptr_flag_bitsILi32EEENSW_INSB_IJSK_NSC_ILi4EEEEEENSB_IJSE_SK_EEEEEEEvEENS15_INSA_25SM100_TMA_2SM_LOAD_IM2COLES1G_vEEEENS_8epilogue10collective18CollectiveEpilogueINS1L_23Sm100TmaWarpSpecializedILi4ELi2ELi16ELb1ELb0EEEJNSB_IJSI_SJ_SL_EEENSB_IJNSW_ISI_SE_EENSW_INSC_ILi16EEESE_EEEEESN_NSB_IJlNSB_IJSE_lllEEESY_EEESN_S1W_NS1L_6fusion15FusionCallbacksIS1P_NS1X_17LinearCombinationISN_fSN_fLNS_15FloatRoundStyleE2EEES1Q_S1U_JEEENSA_5SM1004TMEM4LOAD26SM100_TMEM_LOAD_32dp32b16xENSA_13SM90_TMA_LOADENS17_INS18_ILi2ELi4ELi3EEES1B_NSW_INSB_IJNSC_ILi8EEES1S_EEENSB_IJS1S_SE_EEEEEEENSA_39AutoVectorizingCopyWithAssumedAlignmentILi128EEENSA_14SM90_TMA_STOREES2D_S2F_S2F_EEEvvEEEEvNT_6ParamsE --------------------------
	.section	.nv.shared._ZN7cutlass13device_kernelINS_4conv6kernel13ConvUniversalINS1_16ConvProblemShapeILNS1_8OperatorE2ELi3EEENS1_10collective14CollectiveConvINS1_47MainloopSm100TmaUmmaWarpSpecializedImplicitGemmILS5_2ELi8ELi3ELi1ELi2EN4cute5tupleIJNSA_1CILi2EEENSC_ILi1EEESE_EEEEENSB_IJNSC_ILi256EEENSB_IJNSC_ILi128EEEEEENSB_IJNSC_ILi32EEEEEEEEENS_10tfloat32_tESN_NSA_8TiledMMAINSA_8MMA_AtomIJNSA_23SM100_MMA_TF32_2x1SM_SSISN_SN_fLi256ELi128ELNSA_4UMMA5MajorE1ELSS_1ELNSR_7ScaleInE0ELST_0EEEEEENSA_6LayoutINSB_IJSE_SE_SE_EEENSB_IJNSC_ILi0EEESY_SY_EEEEENSB_IJNSA_10UnderscoreES11_S11_EEEEENS7_6detail27Sm100ImplicitGemmTileTraitsINSA_18SM100_TMA_2SM_LOADENSA_14ComposedLayoutINSA_7SwizzleILi2ELi5ELi2EEENSA_18smem_ptr_flag_bitsILi32EEENSW_INSB_IJSK_NSC_ILi4EEEEEENSB_IJSE_SK_EEEEEEEvEENS15_INSA_25SM100_TMA_2SM_LOAD_IM2COLES1G_vEEEENS_8epilogue10collective18CollectiveEpilogueINS1L_23Sm100TmaWarpSpecializedILi4ELi2ELi16ELb1ELb0EEEJNSB_IJSI_SJ_SL_EEENSB_IJNSW_ISI_SE_EENSW_INSC_ILi16EEESE_EEEEESN_NSB_IJlNSB_IJSE_lllEEESY_EEESN_S1W_NS1L_6fusion15FusionCallbacksIS1P_NS1X_17LinearCombinationISN_fSN_fLNS_15FloatRoundStyleE2EEES1Q_S1U_JEEENSA_5SM1004TMEM4LOAD26SM100_TMEM_LOAD_32dp32b16xENSA_13SM90_TMA_LOADENS17_INS18_ILi2ELi4ELi3EEES1B_NSW_INSB_IJNSC_ILi8EEES1S_EEENSB_IJS1S_SE_EEEEEEENSA_39AutoVectorizingCopyWithAssumedAlignmentILi128EEENSA_14SM90_TMA_STOREES2D_S2F_S2F_EEEvvEEEEvNT_6ParamsE,"aw",@nobits
	.sectionflags	@""
	.align	16
	.zero		1024


//--------------------- .nv.shared.reserved.0     --------------------------
	.section	.nv.shared.reserved.0,"aw",@nobits
	.weak		__nv_reservedSMEM_offset_0_alias
	.size		__nv_reservedSMEM_offset_0_alias, 0, 64
	.other		__nv_reservedSMEM_offset_0_alias,@"STO_CUDA_RESERVED_SHARED STV_DEFAULT"
__nv_reservedSMEM_offset_0_alias:
	.zero		0
.nv.shared.reserved.0:
	.zero		64
	.weak		__nv_reservedSMEM_tcgen05_partition
	.type		__nv_reservedSMEM_tcgen05_partition,@object
	.size		__nv_reservedSMEM_tcgen05_partition,(.L_0 - __nv_reservedSMEM_tcgen05_partition)
__nv_reservedSMEM_tcgen05_partition:
	.zero		32
.L_0:


//--------------------- .nv.global                --------------------------
	.section	.nv.global,"aw",@nobits
.nv.global:
	.type		_ZN39_INTERNAL_cb5b53f8_4_k_cu_75b2fba1_34604cute1_E,@object
	.size		_ZN39_INTERNAL_cb5b53f8_4_k_cu_75b2fba1_34604cute1_E,(_ZN39_INTERNAL_cb5b53f8_4_k_cu_75b2fba1_34604cuda3std3__45__cpo6cbeginE - _ZN39_INTERNAL_cb5b53f8_4_k_cu_75b2fba1_34604cute1_E)
_ZN39_INTERNAL_cb5b53f8_4_k_cu_75b2fba1_34604cute1_E:
	.zero		1
	.type		_ZN39_INTERNAL_cb5b53f8_4_k_cu_75b2fba1_34604cuda3std3__45__cpo6cbeginE,@object
	.size		_ZN39_INTERNAL_cb5b53f8_4_k_cu_75b2fba1_34604cuda3std3__45__cpo6cbeginE,(_ZN39_INTERNAL_cb5b53f8_4_k_cu_75b2fba1_34604cuda3std3__48in_placeE - _ZN39_INTERNAL_cb5b53f8_4_k_cu_75b2fba1_34604cuda3std3__45__cpo6cbeginE)
_ZN39_INTERNAL_cb5b53f8_4_k_cu_75b2fba1_34604cuda3std3__45__cpo6cbeginE:
	.zero		1
	.type		_ZN39_INTERNAL_cb5b53f8_4_k_cu_75b2fba1_34604cuda3std3__48in_placeE,@object
	.size		_ZN39_INTERNAL_cb5b53f8_4_k_cu_75b2fba1_34604cuda3std3__48in_placeE,(_ZN39_INTERNAL_cb5b53f8_4_k_cu_75b2fba1_34604cuda3std6ranges3__45__cpo9iter_moveE - _ZN39_INTERNAL_cb5b53f8_4_k_cu_75b2fba1_34604cuda3std3__48in_placeE)
_ZN39_INTERNAL_cb5b53f8_4_k_cu_75b2fba1_34604cuda3std3__48in_placeE:
	.zero		1
	.type		_ZN39_INTERNAL_cb5b53f8_4_k_cu_75b2fba1_34604cuda3std6ranges3__45__cpo9iter_moveE,@object
	.size		_ZN39_INTERNAL_cb5b53f8_4_k_cu_75b2fba1_34604cuda3std6ranges3__45__cpo9iter_moveE,(_ZN39_INTERNAL_cb5b53f8_4_k_cu_75b2fba1_34604cuda3std3__45__cpo5beginE - _ZN39_INTERNAL_cb5b53f8_4_k_cu_75b2fba1_34604cuda3std6ranges3__45__cpo9iter_moveE)
_ZN39_INTERNAL_cb5b53f8_4_k_cu_75b2fba1_34604cuda3std6ranges3__45__cpo9iter_moveE:
	.zero		1
	.type		_ZN39_INTERNAL_cb5b53f8_4_k_cu_75b2fba1_34604cuda3std3__45__cpo5beginE,@object
	.size		_ZN39_INTERNAL_cb5b53f8_4_k_cu_75b2fba1_34604cuda3std3__45__cpo5beginE,(_ZN39_INTERNAL_cb5b53f8_4_k_cu_75b2fba1_34604cuda3std3__441_GLOBAL__N__cb5b53f8_4_k_cu_75b2fba1_34606ignoreE - _ZN39_INTERNAL_cb5b53f8_4_k_cu_75b2fba1_34604cuda3std3__45__cpo5beginE)
_ZN39_INTERNAL_cb5b53f8_4_k_cu_75b2fba1_34604cuda3std3__45__cpo5beginE:
	.zero		1
	.type		_ZN39_INTERNAL_cb5b53f8_4_k_cu_75b2fba1_34604cuda3std3__441_GLOBAL__N__cb5b53f8_4_k_cu_75b2fba1_34606ignoreE,@object
	.size		_ZN39_INTERNAL_cb5b53f8_4_k_cu_75b2fba1_34604cuda3std3__441_GLOBAL__N__cb5b53f8_4_k_cu_75b2fba1_34606ignoreE,(_ZN39_INTERNAL_cb5b53f8_4_k_cu_75b2fba1_34604cute7productE - _ZN39_INTERNAL_cb5b53f8_4_k_cu_75b2fba1_34604cuda3std3__441_GLOBAL__N__cb5b53f8_4_k_cu_75b2fba1_34606ignoreE)
_ZN39_INTERNAL_cb5b53f8_4_k_cu_75b2fba1_34604cuda3std3__441_GLOBAL__N__cb5b53f8_4_k_cu_75b2fba1_34606ignoreE:
	.zero		1
	.type		_ZN39_INTERNAL_cb5b53f8_4_k_cu_75b2fba1_34604cute7productE,@object
	.size		_ZN39_INTERNAL_cb5b53f8_4_k_cu_75b2fba1_34604cute7productE,(_ZN39_INTERNAL_cb5b53f8_4_k_cu_75b2fba1_34604cuda3std3__45__cpo3endE - _ZN39_INTERNAL_cb5b53f8_4_k_cu_75b2fba1_34604cute7productE)
_ZN39_INTERNAL_cb5b53f8_4_k_cu_75b2fba1_34604cute7productE:
	.zero		1
	.type		_ZN39_INTERNAL_cb5b53f8_4_k_cu_75b2fba1_34604cuda3std3__45__cpo3endE,@object
	.size		_ZN39_INTERNAL_cb5b53f8_4_k_cu_75b2fba1_34604cuda3std3__45__cpo3endE,(_ZN39_INTERNAL_cb5b53f8_4_k_cu_75b2fba1_34604cuda3std3__419piecewise_constructE - _ZN39_INTERNAL_cb5b53f8_4_k_cu_75b2fba1_34604cuda3std3__45__cpo3endE)
_ZN39_INTERNAL_cb5b53f8_4_k_cu_75b2fba1_34604cuda3std3__45__cpo3endE:
	.zero		1
	.type		_ZN39_INTERNAL_cb5b53f8_4_k_cu_75b2fba1_34604cuda3std3__419piecewise_constructE,@object
	.size		_ZN39_INTERNAL_cb5b53f8_4_k_cu_75b2fba1_34604cuda3std3__419piecewise_constructE,(_ZN39_INTERNAL_cb5b53f8_4_k_cu_75b2fba1_34604cuda3std3__45__cpo4cendE - _ZN39_INTERNAL_cb5b53f8_4_k_cu_75b2fba1_34604cuda3std3__419piecewise_constructE)
_ZN39_INTERNAL_cb5b53f8_4_k_cu_75b2fba1_34604cuda3std3__419piecewise_constructE:
	.zero		1
	.type		_ZN39_INTERNAL_cb5b53f8_4_k_cu_75b2fba1_34604cuda3std3__45__cpo4cendE,@object
	.size		_ZN39_INTERNAL_cb5b53f8_4_k_cu_75b2fba1_34604cuda3std3__45__cpo4cendE,(_ZN39_INTERNAL_cb5b53f8_4_k_cu_75b2fba1_34604cuda3std6ranges3__45__cpo4swapE - _ZN39_INTERNAL_cb5b53f8_4_k_cu_75b2fba1_34604cuda3std3__45__cpo4cendE)
_ZN39_INTERNAL_cb5b53f8_4_k_cu_75b2fba1_34604cuda3std3__45__cpo4cendE:
	.zero		1
	.type		_ZN39_INTERNAL_cb5b53f8_4_k_cu_75b2fba1_34604cuda3std6ranges3__45__cpo4swapE,@object
	.size		_ZN39_INTERNAL_cb5b53f8_4_k_cu_75b2fba1_34604cuda3std6ranges3__45__cpo4swapE,(.L_10 - _ZN39_INTERNAL_cb5b53f8_4_k_cu_75b2fba1_34604cuda3std6ranges3__45__cpo4swapE)
_ZN39_INTERNAL_cb5b53f8_4_k_cu_75b2fba1_34604cuda3std6ranges3__45__cpo4swapE:
	.zero		1
.L_10:


//--------------------- .nv.constant0._ZN7cutlass13device_kernelINS_4conv6kernel13ConvUniversalINS1_16ConvProblemShapeILNS1_8OperatorE2ELi3EEENS1_10collective14CollectiveConvINS1_47MainloopSm100TmaUmmaWarpSpecializedImplicitGemmILS5_2ELi8ELi3ELi1ELi2EN4cute5tupleIJNSA_1CILi2EEENSC_ILi1EEESE_EEEEENSB_IJNSC_ILi256EEENSB_IJNSC_ILi128EEEEEENSB_IJNSC_ILi32EEEEEEEEENS_10tfloat32_tESN_NSA_8TiledMMAINSA_8MMA_AtomIJNSA_23SM100_MMA_TF32_2x1SM_SSISN_SN_fLi256ELi128ELNSA_4UMMA5MajorE1ELSS_1ELNSR_7ScaleInE0ELST_0EEEEEENSA_6LayoutINSB_IJSE_SE_SE_EEENSB_IJNSC_ILi0EEESY_SY_EEEEENSB_IJNSA_10UnderscoreES11_S11_EEEEENS7_6detail27Sm100ImplicitGemmTileTraitsINSA_18SM100_TMA_2SM_LOADENSA_14ComposedLayoutINSA_7SwizzleILi2ELi5ELi2EEENSA_18smem_ptr_flag_bitsILi32EEENSW_INSB_IJSK_NSC_ILi4EEEEEENSB_IJSE_SK_EEEEEEEvEENS15_INSA_25SM100_TMA_2SM_LOAD_IM2COLES1G_vEEEENS_8epilogue10collective18CollectiveEpilogueINS1L_23Sm100TmaWarpSpecializedILi4ELi2ELi16ELb1ELb0EEEJNSB_IJSI_SJ_SL_EEENSB_IJNSW_ISI_SE_EENSW_INSC_ILi16EEESE_EEEEESN_NSB_IJlNSB_IJSE_lllEEESY_EEESN_S1W_NS1L_6fusion15FusionCallbacksIS1P_NS1X_17LinearCombinationISN_fSN_fLNS_15FloatRoundStyleE2EEES1Q_S1U_JEEENSA_5SM1004TMEM4LOAD26SM100_TMEM_LOAD_32dp32b16xENSA_13SM90_TMA_LOADENS17_INS18_ILi2ELi4ELi3EEES1B_NSW_INSB_IJNSC_ILi8EEES1S_EEENSB_IJS1S_SE_EEEEEEENSA_39AutoVectorizingCopyWithAssumedAlignmentILi128EEENSA_14SM90_TMA_STOREES2D_S2F_S2F_EEEvvEEEEvNT_6ParamsE --------------------------
	.section	.nv.constant0._ZN7cutlass13device_kernelINS_4conv6kernel13ConvUniversalINS1_16ConvProblemShapeILNS1_8OperatorE2ELi3EEENS1_10collective14CollectiveConvINS1_47MainloopSm100TmaUmmaWarpSpecializedImplicitGemmILS5_2ELi8ELi3ELi1ELi2EN4cute5tupleIJNSA_1CILi2EEENSC_ILi1EEESE_EEEEENSB_IJNSC_ILi256EEENSB_IJNSC_ILi128EEEEEENSB_IJNSC_ILi32EEEEEEEEENS_10tfloat32_tESN_NSA_8TiledMMAINSA_8MMA_AtomIJNSA_23SM100_MMA_TF32_2x1SM_SSISN_SN_fLi256ELi128ELNSA_4UMMA5MajorE1ELSS_1ELNSR_7ScaleInE0ELST_0EEEEEENSA_6LayoutINSB_IJSE_SE_SE_EEENSB_IJNSC_ILi0EEESY_SY_EEEEENSB_IJNSA_10UnderscoreES11_S11_EEEEENS7_6detail27Sm100ImplicitGemmTileTraitsINSA_18SM100_TMA_2SM_LOADENSA_14ComposedLayoutINSA_7SwizzleILi2ELi5ELi2EEENSA_18smem_ptr_flag_bitsILi32EEENSW_INSB_IJSK_NSC_ILi4EEEEEENSB_IJSE_SK_EEEEEEEvEENS15_INSA_25SM100_TMA_2SM_LOAD_IM2COLES1G_vEEEENS_8epilogue10collective18CollectiveEpilogueINS1L_23Sm100TmaWarpSpecializedILi4ELi2ELi16ELb1ELb0EEEJNSB_IJSI_SJ_SL_EEENSB_IJNSW_ISI_SE_EENSW_INSC_ILi16EEESE_EEEEESN_NSB_IJlNSB_IJSE_lllEEESY_EEESN_S1W_NS1L_6fusion15FusionCallbacksIS1P_NS1X_17LinearCombinationISN_fSN_fLNS_15FloatRoundStyleE2EEES1Q_S1U_JEEENSA_5SM1004TMEM4LOAD26SM100_TMEM_LOAD_32dp32b16xENSA_13SM90_TMA_LOADENS17_INS18_ILi2ELi4ELi3EEES1B_NSW_INSB_IJNSC_ILi8EEES1S_EEENSB_IJS1S_SE_EEEEEEENSA_39AutoVectorizingCopyWithAssumedAlignmentILi128EEENSA_14SM90_TMA_STOREES2D_S2F_S2F_EEEvvEEEEvNT_6ParamsE,"a",@progbits
	.sectionflags	@""
	.align	4
.nv.constant0._ZN7cutlass13device_kernelINS_4conv6kernel13ConvUniversalINS1_16ConvProblemShapeILNS1_8OperatorE2ELi3EEENS1_10collective14CollectiveConvINS1_47MainloopSm100TmaUmmaWarpSpecializedImplicitGemmILS5_2ELi8ELi3ELi1ELi2EN4cute5tupleIJNSA_1CILi2EEENSC_ILi1EEESE_EEEEENSB_IJNSC_ILi256EEENSB_IJNSC_ILi128EEEEEENSB_IJNSC_ILi32EEEEEEEEENS_10tfloat32_tESN_NSA_8TiledMMAINSA_8MMA_AtomIJNSA_23SM100_MMA_TF32_2x1SM_SSISN_SN_fLi256ELi128ELNSA_4UMMA5MajorE1ELSS_1ELNSR_7ScaleInE0ELST_0EEEEEENSA_6LayoutINSB_IJSE_SE_SE_EEENSB_IJNSC_ILi0EEESY_SY_EEEEENSB_IJNSA_10UnderscoreES11_S11_EEEEENS7_6detail27Sm100ImplicitGemmTileTraitsINSA_18SM100_TMA_2SM_LOADENSA_14ComposedLayoutINSA_7SwizzleILi2ELi5ELi2EEENSA_18smem_ptr_flag_bitsILi32EEENSW_INSB_IJSK_NSC_ILi4EEEEEENSB_IJSE_SK_EEEEEEEvEENS15_INSA_25SM100_TMA_2SM_LOAD_IM2COLES1G_vEEEENS_8epilogue10collective18CollectiveEpilogueINS1L_23Sm100TmaWarpSpecializedILi4ELi2ELi16ELb1ELb0EEEJNSB_IJSI_SJ_SL_EEENSB_IJNSW_ISI_SE_EENSW_INSC_ILi16EEESE_EEEEESN_NSB_IJlNSB_IJSE_lllEEESY_EEESN_S1W_NS1L_6fusion15FusionCallbacksIS1P_NS1X_17LinearCombinationISN_fSN_fLNS_15FloatRoundStyleE2EEES1Q_S1U_JEEENSA_5SM1004TMEM4LOAD26SM100_TMEM_LOAD_32dp32b16xENSA_13SM90_TMA_LOADENS17_INS18_ILi2ELi4ELi3EEES1B_NSW_INSB_IJNSC_ILi8EEES1S_EEENSB_IJS1S_SE_EEEEEEENSA_39AutoVectorizingCopyWithAssumedAlignmentILi128EEENSA_14SM90_TMA_STOREES2D_S2F_S2F_EEEvvEEEEvNT_6ParamsE:
	.zero		3200


//--------------------- SYMBOLS --------------------------

	.type		.nv.reservedSmem.offset0,@object
	.size		.nv.reservedSmem.offset0,0x4
	.type		.nv.reservedSmem.cap,@object
	.size		.nv.reservedSmem.cap,0x4
	.type		__assertfail,@function
